	.target	sm_100a

	.elftype	@"ET_EXEC"


//--------------------- .note.nv.tkinfo           --------------------------
	.section	.note.nv.tkinfo,"",@"SHT_NOTE"
	.sectionflags	@"SHF_NOTE_NV_TKINFO"
	.tkinfo
        /*0018*/ 	.word	0x00000002
        /*0030*/ 	.string	""
        /*0030*/ 	.string	"ptxas"
        /*0030*/ 	.string	"Cuda compilation tools, release 13.0, V13.0.88"
        /*0030*/ 	.string	"Build cuda_13.0.r13.0/compiler.36424714_0"
        /*0030*/ 	.string	"-arch sm_100a -m 64 "



//--------------------- .note.nv.cuinfo           --------------------------
	.section	.note.nv.cuinfo,"",@"SHT_NOTE"
	.sectionflags	@"SHF_NOTE_NV_CUINFO"
        /*0018*/ 	.short	0x0002
        /*001a*/ 	.short	0x0064
        /*001c*/ 	.short	0x0082
	.zero		2


//--------------------- .nv.info                  --------------------------
	.section	.nv.info,"",@"SHT_CUDA_INFO"
	.align	4


	//----- nvinfo : EIATTR_REGCOUNT
	.align		4
        /*0000*/ 	.byte	0x04, 0x2f
        /*0002*/ 	.short	(.L_19 - .L_18)
	.align		4
.L_18:
        /*0004*/ 	.word	index@(_ZN7cutlass13device_kernelINS_4gemm6kernel13GemmUniversalIN4cute5tupleIJiiiiEEENS1_10collective13CollectiveMmaINS1_46MainloopSm100TmaUmmaWarpSpecializedBlockScaledILi8ELi2ELi2ENS5_IJNS4_1CILi8EEENSA_ILi1EEESC_EEEEENS5_IJNSA_ILi128EEENSA_ILi64EEENSA_ILi256EEEEEENS5_IJNS_12float_e2m1_tENS_13float_ue8m0_tEEEENS5_IJNS5_IJlSC_lEEENS4_6LayoutINS5_IJNS5_IJNS5_IJNSA_ILi32EEENSA_ILi4EEEEEEiEEESR_NS5_IJSC_iEEEEEENS5_IJNS5_IJNS5_IJNSA_ILi16EEESP_EEEiEEENS5_IJNS5_IJNSA_ILi0EEESC_EEENSA_ILi512EEEEEENS5_IJSX_iEEEEEEEEEEESL_S14_NS4_8TiledMMAINS4_8MMA_AtomIJNS4_17SM100_MMA_MXF4_SSISJ_SJ_fSK_Li128ELi64ELi32ELNS4_4UMMA5MajorE0ELS19_0ELNS18_7ScaleInE0ELS1A_0EEEEEENSN_INS5_IJSC_SC_SC_EEENS5_IJSX_SX_SX_EEEEENS5_IJNS4_10UnderscoreES1G_S1G_EEEEENS5_IJNS4_13SM90_TMA_LOADES1J_EEENS5_IJNS4_14ComposedLayoutINS4_7SwizzleILi3ELi4ELi3EEENS4_18smem_ptr_flag_bitsILi4EEENSN_INS5_IJSB_SH_EEENS5_IJSH_SC_EEEEEEENSN_INS5_IJNS5_IJNS5_IJSQ_SC_EEENS5_IJSO_NSA_ILi2EEEEEEEEESC_NS5_IJS1V_S1V_EEEEEENS5_IJNS5_IJNS5_IJSV_SZ_EEESY_EEESX_NS5_IJS1V_SZ_EEEEEEEEEEEvNS4_8identityENS5_IJNS4_23SM90_TMA_LOAD_MULTICASTES27_EEES25_vS26_EENS_8epilogue10collective18CollectiveEpilogueINS2A_23Sm100TmaWarpSpecializedILi3ELi2ELi16ELb1ELb0EEEJNS5_IJSG_SG_SH_EEENS5_IJNSN_ISG_SC_EENSN_INS5_IJSU_S1V_EEENS5_IJSC_SO_EEEEEEEENS_10bfloat16_tESM_S2L_SM_NS2A_6fusion15FusionCallbacksIS2E_NS2M_17LinearCombinationIS2L_fS2L_fLNS_15FloatRoundStyleE2EEES2F_S2K_JEEENS4_5SM1004TMEM4LOAD26SM100_TMEM_LOAD_32dp32b16xES1J_NS1L_INS1M_ILi1ELi4ELi3EEENS1O_ILi16EEENSN_INS5_IJSB_SU_EEENS5_IJSU_SC_EEEEEEENS4_39AutoVectorizingCopyWithAssumedAlignmentILi128EEENS4_14SM90_TMA_STOREES31_S33_S33_EEEvvEEEEvNT_6ParamsE)
        /*0008*/ 	.word	0x00000074


	//----- nvinfo : EIATTR_FRAME_SIZE
	.align		4
.L_19:
        /*000c*/ 	.byte	0x04, 0x11
        /*000e*/ 	.short	(.L_21 - .L_20)
	.align		4
.L_20:
        /*0010*/ 	.word	index@($__internal_2_$__cuda_sm10x_tcgen05_guardrail_trap_unallocated_columns_being_dealloced)
        /*0014*/ 	.word	0x00000000


	//----- nvinfo : EIATTR_FRAME_SIZE
	.align		4
.L_21:
        /*0018*/ 	.byte	0x04, 0x11
        /*001a*/ 	.short	(.L_23 - .L_22)
	.align		4
.L_22:
        /*001c*/ 	.word	index@($__internal_1_$__cuda_sm10x_tcgen05_guardrail_trap_phase_invalid_during_alloc)
        /*0020*/ 	.word	0x00000000


	//----- nvinfo : EIATTR_FRAME_SIZE
	.align		4
.L_23:
        /*0024*/ 	.byte	0x04, 0x11
        /*0026*/ 	.short	(.L_25 - .L_24)
	.align		4
.L_24:
        /*0028*/ 	.word	index@($__internal_0_$__cuda_sm10x_tcgen05_guardrail_trap_col_being_dealloced_not_returned_by_alloc)
        /*002c*/ 	.word	0x00000000


	//----- nvinfo : EIATTR_FRAME_SIZE
	.align		4
.L_25:
        /*0030*/ 	.byte	0x04, 0x11
        /*0032*/ 	.short	(.L_27 - .L_26)
	.align		4
.L_26:
        /*0034*/ 	.word	index@(_ZN7cutlass13device_kernelINS_4gemm6kernel13GemmUniversalIN4cute5tupleIJiiiiEEENS1_10collective13CollectiveMmaINS1_46MainloopSm100TmaUmmaWarpSpecializedBlockScaledILi8ELi2ELi2ENS5_IJNS4_1CILi8EEENSA_ILi1EEESC_EEEEENS5_IJNSA_ILi128EEENSA_ILi64EEENSA_ILi256EEEEEENS5_IJNS_12float_e2m1_tENS_13float_ue8m0_tEEEENS5_IJNS5_IJlSC_lEEENS4_6LayoutINS5_IJNS5_IJNS5_IJNSA_ILi32EEENSA_ILi4EEEEEEiEEESR_NS5_IJSC_iEEEEEENS5_IJNS5_IJNS5_IJNSA_ILi16EEESP_EEEiEEENS5_IJNS5_IJNSA_ILi0EEESC_EEENSA_ILi512EEEEEENS5_IJSX_iEEEEEEEEEEESL_S14_NS4_8TiledMMAINS4_8MMA_AtomIJNS4_17SM100_MMA_MXF4_SSISJ_SJ_fSK_Li128ELi64ELi32ELNS4_4UMMA5MajorE0ELS19_0ELNS18_7ScaleInE0ELS1A_0EEEEEENSN_INS5_IJSC_SC_SC_EEENS5_IJSX_SX_SX_EEEEENS5_IJNS4_10UnderscoreES1G_S1G_EEEEENS5_IJNS4_13SM90_TMA_LOADES1J_EEENS5_IJNS4_14ComposedLayoutINS4_7SwizzleILi3ELi4ELi3EEENS4_18smem_ptr_flag_bitsILi4EEENSN_INS5_IJSB_SH_EEENS5_IJSH_SC_EEEEEEENSN_INS5_IJNS5_IJNS5_IJSQ_SC_EEENS5_IJSO_NSA_ILi2EEEEEEEEESC_NS5_IJS1V_S1V_EEEEEENS5_IJNS5_IJNS5_IJSV_SZ_EEESY_EEESX_NS5_IJS1V_SZ_EEEEEEEEEEEvNS4_8identityENS5_IJNS4_23SM90_TMA_LOAD_MULTICASTES27_EEES25_vS26_EENS_8epilogue10collective18CollectiveEpilogueINS2A_23Sm100TmaWarpSpecializedILi3ELi2ELi16ELb1ELb0EEEJNS5_IJSG_SG_SH_EEENS5_IJNSN_ISG_SC_EENSN_INS5_IJSU_S1V_EEENS5_IJSC_SO_EEEEEEEENS_10bfloat16_tESM_S2L_SM_NS2A_6fusion15FusionCallbacksIS2E_NS2M_17LinearCombinationIS2L_fS2L_fLNS_15FloatRoundStyleE2EEES2F_S2K_JEEENS4_5SM1004TMEM4LOAD26SM100_TMEM_LOAD_32dp32b16xES1J_NS1L_INS1M_ILi1ELi4ELi3EEENS1O_ILi16EEENSN_INS5_IJSB_SU_EEENS5_IJSU_SC_EEEEEEENS4_39AutoVectorizingCopyWithAssumedAlignmentILi128EEENS4_14SM90_TMA_STOREES31_S33_S33_EEEvvEEEEvNT_6ParamsE)
        /*0038*/ 	.word	0x00000000


	//----- nvinfo : EIATTR_MIN_STACK_SIZE
	.align		4
.L_27:
        /*003c*/ 	.byte	0x04, 0x12
        /*003e*/ 	.short	(.L_29 - .L_28)
	.align		4
.L_28:
        /*0040*/ 	.word	index@(_ZN7cutlass13device_kernelINS_4gemm6kernel13GemmUniversalIN4cute5tupleIJiiiiEEENS1_10collective13CollectiveMmaINS1_46MainloopSm100TmaUmmaWarpSpecializedBlockScaledILi8ELi2ELi2ENS5_IJNS4_1CILi8EEENSA_ILi1EEESC_EEEEENS5_IJNSA_ILi128EEENSA_ILi64EEENSA_ILi256EEEEEENS5_IJNS_12float_e2m1_tENS_13float_ue8m0_tEEEENS5_IJNS5_IJlSC_lEEENS4_6LayoutINS5_IJNS5_IJNS5_IJNSA_ILi32EEENSA_ILi4EEEEEEiEEESR_NS5_IJSC_iEEEEEENS5_IJNS5_IJNS5_IJNSA_ILi16EEESP_EEEiEEENS5_IJNS5_IJNSA_ILi0EEESC_EEENSA_ILi512EEEEEENS5_IJSX_iEEEEEEEEEEESL_S14_NS4_8TiledMMAINS4_8MMA_AtomIJNS4_17SM100_MMA_MXF4_SSISJ_SJ_fSK_Li128ELi64ELi32ELNS4_4UMMA5MajorE0ELS19_0ELNS18_7ScaleInE0ELS1A_0EEEEEENSN_INS5_IJSC_SC_SC_EEENS5_IJSX_SX_SX_EEEEENS5_IJNS4_10UnderscoreES1G_S1G_EEEEENS5_IJNS4_13SM90_TMA_LOADES1J_EEENS5_IJNS4_14ComposedLayoutINS4_7SwizzleILi3ELi4ELi3EEENS4_18smem_ptr_flag_bitsILi4EEENSN_INS5_IJSB_SH_EEENS5_IJSH_SC_EEEEEEENSN_INS5_IJNS5_IJNS5_IJSQ_SC_EEENS5_IJSO_NSA_ILi2EEEEEEEEESC_NS5_IJS1V_S1V_EEEEEENS5_IJNS5_IJNS5_IJSV_SZ_EEESY_EEESX_NS5_IJS1V_SZ_EEEEEEEEEEEvNS4_8identityENS5_IJNS4_23SM90_TMA_LOAD_MULTICASTES27_EEES25_vS26_EENS_8epilogue10collective18CollectiveEpilogueINS2A_23Sm100TmaWarpSpecializedILi3ELi2ELi16ELb1ELb0EEEJNS5_IJSG_SG_SH_EEENS5_IJNSN_ISG_SC_EENSN_INS5_IJSU_S1V_EEENS5_IJSC_SO_EEEEEEEENS_10bfloat16_tESM_S2L_SM_NS2A_6fusion15FusionCallbacksIS2E_NS2M_17LinearCombinationIS2L_fS2L_fLNS_15FloatRoundStyleE2EEES2F_S2K_JEEENS4_5SM1004TMEM4LOAD26SM100_TMEM_LOAD_32dp32b16xES1J_NS1L_INS1M_ILi1ELi4ELi3EEENS1O_ILi16EEENSN_INS5_IJSB_SU_EEENS5_IJSU_SC_EEEEEEENS4_39AutoVectorizingCopyWithAssumedAlignmentILi128EEENS4_14SM90_TMA_STOREES31_S33_S33_EEEvvEEEEvNT_6ParamsE)
        /*0044*/ 	.word	0x00000000
.L_29:


//--------------------- .nv.compat                --------------------------
	.section	.nv.compat,"",@"SHT_CUDA_COMPAT_INFO"
	.align	4
        /*0000*/ 	.byte	0x02, 0x09, 0x01, 0x00, 0x02, 0x02, 0x02, 0x00, 0x02, 0x05, 0x05, 0x00, 0x03, 0x07, 0x01, 0x01
        /*0010*/ 	.byte	0x02, 0x03, 0x01, 0x00, 0x02, 0x06, 0x01, 0x00, 0x04, 0x0b, 0x08, 0x00, 0x09, 0x00, 0x00, 0x00
        /*0020*/ 	.byte	0x00, 0x00, 0x00, 0x00


//--------------------- .nv.info._ZN7cutlass13device_kernelINS_4gemm6kernel13GemmUniversalIN4cute5tupleIJiiiiEEENS1_10collective13CollectiveMmaINS1_46MainloopSm100TmaUmmaWarpSpecializedBlockScaledILi8ELi2ELi2ENS5_IJNS4_1CILi8EEENSA_ILi1EEESC_EEEEENS5_IJNSA_ILi128EEENSA_ILi64EEENSA_ILi256EEEEEENS5_IJNS_12float_e2m1_tENS_13float_ue8m0_tEEEENS5_IJNS5_IJlSC_lEEENS4_6LayoutINS5_IJNS5_IJNS5_IJNSA_ILi32EEENSA_ILi4EEEEEEiEEESR_NS5_IJSC_iEEEEEENS5_IJNS5_IJNS5_IJNSA_ILi16EEESP_EEEiEEENS5_IJNS5_IJNSA_ILi0EEESC_EEENSA_ILi512EEEEEENS5_IJSX_iEEEEEEEEEEESL_S14_NS4_8TiledMMAINS4_8MMA_AtomIJNS4_17SM100_MMA_MXF4_SSISJ_SJ_fSK_Li128ELi64ELi32ELNS4_4UMMA5MajorE0ELS19_0ELNS18_7ScaleInE0ELS1A_0EEEEEENSN_INS5_IJSC_SC_SC_EEENS5_IJSX_SX_SX_EEEEENS5_IJNS4_10UnderscoreES1G_S1G_EEEEENS5_IJNS4_13SM90_TMA_LOADES1J_EEENS5_IJNS4_14ComposedLayoutINS4_7SwizzleILi3ELi4ELi3EEENS4_18smem_ptr_flag_bitsILi4EEENSN_INS5_IJSB_SH_EEENS5_IJSH_SC_EEEEEEENSN_INS5_IJNS5_IJNS5_IJSQ_SC_EEENS5_IJSO_NSA_ILi2EEEEEEEEESC_NS5_IJS1V_S1V_EEEEEENS5_IJNS5_IJNS5_IJSV_SZ_EEESY_EEESX_NS5_IJS1V_SZ_EEEEEEEEEEEvNS4_8identityENS5_IJNS4_23SM90_TMA_LOAD_MULTICASTES27_EEES25_vS26_EENS_8epilogue10collective18CollectiveEpilogueINS2A_23Sm100TmaWarpSpecializedILi3ELi2ELi16ELb1ELb0EEEJNS5_IJSG_SG_SH_EEENS5_IJNSN_ISG_SC_EENSN_INS5_IJSU_S1V_EEENS5_IJSC_SO_EEEEEEEENS_10bfloat16_tESM_S2L_SM_NS2A_6fusion15FusionCallbacksIS2E_NS2M_17LinearCombinationIS2L_fS2L_fLNS_15FloatRoundStyleE2EEES2F_S2K_JEEENS4_5SM1004TMEM4LOAD26SM100_TMEM_LOAD_32dp32b16xES1J_NS1L_INS1M_ILi1ELi4ELi3EEENS1O_ILi16EEENSN_INS5_IJSB_SU_EEENS5_IJSU_SC_EEEEEEENS4_39AutoVectorizingCopyWithAssumedAlignmentILi128EEENS4_14SM90_TMA_STOREES31_S33_S33_EEEvvEEEEvNT_6ParamsE --------------------------
	.section	.nv.info._ZN7cutlass13device_kernelINS_4gemm6kernel13GemmUniversalIN4cute5tupleIJiiiiEEENS1_10collective13CollectiveMmaINS1_46MainloopSm100TmaUmmaWarpSpecializedBlockScaledILi8ELi2ELi2ENS5_IJNS4_1CILi8EEENSA_ILi1EEESC_EEEEENS5_IJNSA_ILi128EEENSA_ILi64EEENSA_ILi256EEEEEENS5_IJNS_12float_e2m1_tENS_13float_ue8m0_tEEEENS5_IJNS5_IJlSC_lEEENS4_6LayoutINS5_IJNS5_IJNS5_IJNSA_ILi32EEENSA_ILi4EEEEEEiEEESR_NS5_IJSC_iEEEEEENS5_IJNS5_IJNS5_IJNSA_ILi16EEESP_EEEiEEENS5_IJNS5_IJNSA_ILi0EEESC_EEENSA_ILi512EEEEEENS5_IJSX_iEEEEEEEEEEESL_S14_NS4_8TiledMMAINS4_8MMA_AtomIJNS4_17SM100_MMA_MXF4_SSISJ_SJ_fSK_Li128ELi64ELi32ELNS4_4UMMA5MajorE0ELS19_0ELNS18_7ScaleInE0ELS1A_0EEEEEENSN_INS5_IJSC_SC_SC_EEENS5_IJSX_SX_SX_EEEEENS5_IJNS4_10UnderscoreES1G_S1G_EEEEENS5_IJNS4_13SM90_TMA_LOADES1J_EEENS5_IJNS4_14ComposedLayoutINS4_7SwizzleILi3ELi4ELi3EEENS4_18smem_ptr_flag_bitsILi4EEENSN_INS5_IJSB_SH_EEENS5_IJSH_SC_EEEEEEENSN_INS5_IJNS5_IJNS5_IJSQ_SC_EEENS5_IJSO_NSA_ILi2EEEEEEEEESC_NS5_IJS1V_S1V_EEEEEENS5_IJNS5_IJNS5_IJSV_SZ_EEESY_EEESX_NS5_IJS1V_SZ_EEEEEEEEEEEvNS4_8identityENS5_IJNS4_23SM90_TMA_LOAD_MULTICASTES27_EEES25_vS26_EENS_8epilogue10collective18CollectiveEpilogueINS2A_23Sm100TmaWarpSpecializedILi3ELi2ELi16ELb1ELb0EEEJNS5_IJSG_SG_SH_EEENS5_IJNSN_ISG_SC_EENSN_INS5_IJSU_S1V_EEENS5_IJSC_SO_EEEEEEEENS_10bfloat16_tESM_S2L_SM_NS2A_6fusion15FusionCallbacksIS2E_NS2M_17LinearCombinationIS2L_fS2L_fLNS_15FloatRoundStyleE2EEES2F_S2K_JEEENS4_5SM1004TMEM4LOAD26SM100_TMEM_LOAD_32dp32b16xES1J_NS1L_INS1M_ILi1ELi4ELi3EEENS1O_ILi16EEENSN_INS5_IJSB_SU_EEENS5_IJSU_SC_EEEEEEENS4_39AutoVectorizingCopyWithAssumedAlignmentILi128EEENS4_14SM90_TMA_STOREES31_S33_S33_EEEvvEEEEvNT_6ParamsE,"",@"SHT_CUDA_INFO"
	.sectionflags	@""
	.align	4


	//----- nvinfo : EIATTR_CUDA_API_VERSION
	.align		4
        /*0000*/ 	.byte	0x04, 0x37
        /*0002*/ 	.short	(.L_31 - .L_30)
.L_30:
        /*0004*/ 	.word	0x00000082


	//----- nvinfo : EIATTR_KPARAM_INFO
	.align		4
.L_31:
        /*0008*/ 	.byte	0x04, 0x17
        /*000a*/ 	.short	(.L_33 - .L_32)
.L_32:
        /*000c*/ 	.word	0x00000000
        /*0010*/ 	.short	0x0000
        /*0012*/ 	.short	0x0000
        /*0014*/ 	.byte	0x00, 0xf0, 0x01, 0x30


	//----- nvinfo : EIATTR_AT_ENTRY_FRAGMENTS
	.align		4
.L_33:
        /*0018*/ 	.byte	0x04, 0x4f
        /*001a*/ 	.short	(.L_35 - .L_34)


	//   ....[0]....
.L_34:
        /*001c*/ 	.word	0x00000006


	//----- nvinfo : EIATTR_RESERVED_SMEM_USED
	.align		4
.L_35:
        /*0020*/ 	.byte	0x01, 0x41
	.zero		2


	//----- nvinfo : EIATTR_SPARSE_MMA_MASK
	.align		4
        /*0024*/ 	.byte	0x03, 0x50
        /*0026*/ 	.short	0x0000


	//----- nvinfo : EIATTR_TCGEN05_1CTA_USED
	.align		4
        /*0028*/ 	.byte	0x01, 0x51
	.zero		2


	//----- nvinfo : EIATTR_MAXREG_COUNT
	.align		4
        /*002c*/ 	.byte	0x03, 0x1b
        /*002e*/ 	.short	0x00ff


	//----- nvinfo : EIATTR_NUM_BARRIERS
	.align		4
        /*0030*/ 	.byte	0x02, 0x4c
        /*0032*/ 	.byte	0x07
	.zero		1


	//----- nvinfo : EIATTR_EXTERNS
	.align		4
        /*0034*/ 	.byte	0x04, 0x0f
        /*0036*/ 	.short	(.L_37 - .L_36)


	//   ....[0]....
	.align		4
.L_36:
        /*0038*/ 	.word	index@(__assertfail)


	//----- nvinfo : EIATTR_MERCURY_ISA_VERSION
	.align		4
.L_37:
        /*003c*/ 	.byte	0x03, 0x5f
        /*003e*/ 	.short	0x0101


	//----- nvinfo : EIATTR_INT_WARP_WIDE_INSTR_OFFSETS
	.align		4
        /*0040*/ 	.byte	0x04, 0x31
        /*0042*/ 	.short	(.L_39 - .L_38)


	//   ....[0]....
.L_38:
        /*0044*/ 	.word	0x00004b70


	//   ....[1]....
        /*0048*/ 	.word	0x00004ba0


	//   ....[2]....
        /*004c*/ 	.word	0x00004bc0


	//   ....[3]....
        /*0050*/ 	.word	0x00005740


	//   ....[4]....
        /*0054*/ 	.word	0x00005890


	//   ....[5]....
        /*0058*/ 	.word	0x00005940


	//   ....[6]....
        /*005c*/ 	.word	0x000059a0


	//   ....[7]....
        /*0060*/ 	.word	0x00005ae0


	//   ....[8]....
        /*0064*/ 	.word	0x00005bc0


	//   ....[9]....
        /*0068*/ 	.word	0x00005c20


	//   ....[10]....
        /*006c*/ 	.word	0x00005d90


	//   ....[11]....
        /*0070*/ 	.word	0x00005e50


	//   ....[12]....
        /*0074*/ 	.word	0x00005f10


	//   ....[13]....
        /*0078*/ 	.word	0x00006060


	//   ....[14]....
        /*007c*/ 	.word	0x00006110


	//----- nvinfo : EIATTR_COOP_GROUP_MASK_REGIDS
	.align		4
.L_39:
        /*0080*/ 	.byte	0x04, 0x29
        /*0082*/ 	.short	(.L_41 - .L_40)


	//   ....[0]....
.L_40:
        /*0084*/ 	.word	0xffffffff


	//   ....[1]....
        /*0088*/ 	.word	0xffffffff


	//   ....[2]....
        /*008c*/ 	.word	0xffffffff


	//   ....[3]....
        /*0090*/ 	.word	0xffffffff


	//   ....[4]....
        /*0094*/ 	.word	0xffffffff


	//   ....[5]....
        /*0098*/ 	.word	0xffffffff


	//   ....[6]....
        /*009c*/ 	.word	0xffffffff


	//   ....[7]....
        /*00a0*/ 	.word	0xffffffff


	//   ....[8]....
        /*00a4*/ 	.word	0xffffffff


	//   ....[9]....
        /*00a8*/ 	.word	0xffffffff


	//   ....[10]....
        /*00ac*/ 	.word	0xffffffff


	//   ....[11]....
        /*00b0*/ 	.word	0xffffffff


	//   ....[12]....
        /*00b4*/ 	.word	0xffffffff


	//   ....[13]....
        /*00b8*/ 	.word	0xffffffff


	//----- nvinfo : EIATTR_COOP_GROUP_INSTR_OFFSETS
	.align		4
.L_41:
        /*00bc*/ 	.byte	0x04, 0x28
        /*00be*/ 	.short	(.L_43 - .L_42)


	//   ....[0]....
.L_42:
        /*00c0*/ 	.word	0x00000080


	//   ....[1]....
        /*00c4*/ 	.word	0x00000550


	//   ....[2]....
        /*00c8*/ 	.word	0x00000790


	//   ....[3]....
        /*00cc*/ 	.word	0x00000910


	//   ....[4]....
        /*00d0*/ 	.word	0x00000a10


	//   ....[5]....
        /*00d4*/ 	.word	0x00000b80


	//   ....[6]....
        /*00d8*/ 	.word	0x00000ce0


	//   ....[7]....
        /*00dc*/ 	.word	0x00000ea0


	//   ....[8]....
        /*00e0*/ 	.word	0x00002500


	//   ....[9]....
        /*00e4*/ 	.word	0x00003600


	//   ....[10]....
        /*00e8*/ 	.word	0x00003810


	//   ....[11]....
        /*00ec*/ 	.word	0x00003840


	//   ....[12]....
        /*00f0*/ 	.word	0x00004a50


	//   ....[13]....
        /*00f4*/ 	.word	0x00004c80


	//----- nvinfo : EIATTR_VRC_CTA_INIT_COUNT
	.align		4
.L_43:
        /*00f8*/ 	.byte	0x02, 0x4a
        /*00fa*/ 	.byte	0x80
	.zero		1


	//----- nvinfo : EIATTR_SYSCALL_OFFSETS
	.align		4
        /*00fc*/ 	.byte	0x04, 0x46
        /*00fe*/ 	.short	(.L_45 - .L_44)


	//   ....[0]....
.L_44:
        /*0100*/ 	.word	0x00006e00


	//   ....[1]....
        /*0104*/ 	.word	0x00006ef0


	//   ....[2]....
        /*0108*/ 	.word	0x000078d0


	//   ....[3]....
        /*010c*/ 	.word	0x00007a40


	//   ....[4]....
        /*0110*/ 	.word	0x00008820


	//   ....[5]....
        /*0114*/ 	.word	0x00008990


	//   ....[6]....
        /*0118*/ 	.word	0x00009800


	//   ....[7]....
        /*011c*/ 	.word	0x00009970


	//   ....[8]....
        /*0120*/ 	.word	0x0000a780


	//   ....[9]....
        /*0124*/ 	.word	0x0000a8f0


	//----- nvinfo : EIATTR_MBARRIER_INSTR_OFFSETS
	.align		4
.L_45:
        /*0128*/ 	.byte	0x04, 0x39
        /*012a*/ 	.short	(.L_47 - .L_46)


	//   ....[0]....
.L_46:
        /*012c*/ 	.word	0x00000670
        /*0130*/ 	.word	0x000000ff
        /*0134*/ 	.word	0x00000000
        /*0138*/ 	.short	0x0100
        /*013a*/ 	.byte	0x04
	.zero		1


	//   ....[1]....
        /*013c*/ 	.word	0x00000680
        /*0140*/ 	.word	0x000000ff
        /*0144*/ 	.word	0x00000040
        /*0148*/ 	.short	0x0100
        /*014a*/ 	.byte	0x04
	.zero		1


	//   ....[2]....
        /*014c*/ 	.word	0x00000690
        /*0150*/ 	.word	0x000000ff
        /*0154*/ 	.word	0x00000008
        /*0158*/ 	.short	0x0100
        /*015a*/ 	.byte	0x04
	.zero		1


	//   ....[3]....
        /*015c*/ 	.word	0x000006a0
        /*0160*/ 	.word	0x000000ff
        /*0164*/ 	.word	0x00000048
        /*0168*/ 	.short	0x0100
        /*016a*/ 	.byte	0x04
	.zero		1


	//   ....[4]....
        /*016c*/ 	.word	0x000006b0
        /*0170*/ 	.word	0x000000ff
        /*0174*/ 	.word	0x00000010
        /*0178*/ 	.short	0x0100
        /*017a*/ 	.byte	0x04
	.zero		1


	//   ....[5]....
        /*017c*/ 	.word	0x000006c0
        /*0180*/ 	.word	0x000000ff
        /*0184*/ 	.word	0x00000050
        /*0188*/ 	.short	0x0100
        /*018a*/ 	.byte	0x04
	.zero		1


	//   ....[6]....
        /*018c*/ 	.word	0x000006d0
        /*0190*/ 	.word	0x000000ff
        /*0194*/ 	.word	0x00000018
        /*0198*/ 	.short	0x0100
        /*019a*/ 	.byte	0x04
	.zero		1


	//   ....[7]....
        /*019c*/ 	.word	0x000006e0
        /*01a0*/ 	.word	0x000000ff
        /*01a4*/ 	.word	0x00000058
        /*01a8*/ 	.short	0x0100
        /*01aa*/ 	.byte	0x04
	.zero		1


	//   ....[8]....
        /*01ac*/ 	.word	0x000006f0
        /*01b0*/ 	.word	0x000000ff
        /*01b4*/ 	.word	0x00000020
        /*01b8*/ 	.short	0x0100
        /*01ba*/ 	.byte	0x04
	.zero		1


	//   ....[9]....
        /*01bc*/ 	.word	0x00000700
        /*01c0*/ 	.word	0x000000ff
        /*01c4*/ 	.word	0x00000060
        /*01c8*/ 	.short	0x0100
        /*01ca*/ 	.byte	0x04
	.zero		1


	//   ....[10]....
        /*01cc*/ 	.word	0x00000710
        /*01d0*/ 	.word	0x000000ff
        /*01d4*/ 	.word	0x00000028
        /*01d8*/ 	.short	0x0100
        /*01da*/ 	.byte	0x04
	.zero		1


	//   ....[11]....
        /*01dc*/ 	.word	0x00000720
        /*01e0*/ 	.word	0x000000ff
        /*01e4*/ 	.word	0x00000068
        /*01e8*/ 	.short	0x0100
        /*01ea*/ 	.byte	0x04
	.zero		1


	//   ....[12]....
        /*01ec*/ 	.word	0x00000730
        /*01f0*/ 	.word	0x000000ff
        /*01f4*/ 	.word	0x00000030
        /*01f8*/ 	.short	0x0100
        /*01fa*/ 	.byte	0x04
	.zero		1


	//   ....[13]....
        /*01fc*/ 	.word	0x00000740
        /*0200*/ 	.word	0x000000ff
        /*0204*/ 	.word	0x00000070
        /*0208*/ 	.short	0x0100
        /*020a*/ 	.byte	0x04
	.zero		1


	//   ....[14]....
        /*020c*/ 	.word	0x00000750
        /*0210*/ 	.word	0x000000ff
        /*0214*/ 	.word	0x00000038
        /*0218*/ 	.short	0x0100
        /*021a*/ 	.byte	0x04
	.zero		1


	//   ....[15]....
        /*021c*/ 	.word	0x00000760
        /*0220*/ 	.word	0x000000ff
        /*0224*/ 	.word	0x00000078
        /*0228*/ 	.short	0x0100
        /*022a*/ 	.byte	0x04
	.zero		1


	//   ....[16]....
        /*022c*/ 	.word	0x000008a0
        /*0230*/ 	.word	0x000000ff
        /*0234*/ 	.word	0x00000080
        /*0238*/ 	.short	0x0100
        /*023a*/ 	.byte	0x04
	.zero		1


	//   ....[17]....
        /*023c*/ 	.word	0x000008b0
        /*0240*/ 	.word	0x000000ff
        /*0244*/ 	.word	0x00000098
        /*0248*/ 	.short	0x0100
        /*024a*/ 	.byte	0x04
	.zero		1


	//   ....[18]....
        /*024c*/ 	.word	0x000008c0
        /*0250*/ 	.word	0x000000ff
        /*0254*/ 	.word	0x00000088
        /*0258*/ 	.short	0x0100
        /*025a*/ 	.byte	0x04
	.zero		1


	//   ....[19]....
        /*025c*/ 	.word	0x000008d0
        /*0260*/ 	.word	0x000000ff
        /*0264*/ 	.word	0x000000a0
        /*0268*/ 	.short	0x0100
        /*026a*/ 	.byte	0x04
	.zero		1


	//   ....[20]....
        /*026c*/ 	.word	0x000008e0
        /*0270*/ 	.word	0x000000ff
        /*0274*/ 	.word	0x00000090
        /*0278*/ 	.short	0x0100
        /*027a*/ 	.byte	0x04
	.zero		1


	//   ....[21]....
        /*027c*/ 	.word	0x000008f0
        /*0280*/ 	.word	0x000000ff
        /*0284*/ 	.word	0x000000a8
        /*0288*/ 	.short	0x0100
        /*028a*/ 	.byte	0x04
	.zero		1


	//   ....[22]....
        /*028c*/ 	.word	0x000009e0
        /*0290*/ 	.word	0x000000ff
        /*0294*/ 	.word	0x000000b0
        /*0298*/ 	.short	0x0100
        /*029a*/ 	.byte	0x06
	.zero		1


	//   ....[23]....
        /*029c*/ 	.word	0x000009f0
        /*02a0*/ 	.word	0x000000ff
        /*02a4*/ 	.word	0x000000b8
        /*02a8*/ 	.short	0x0100
        /*02aa*/ 	.byte	0x06
	.zero		1


	//   ....[24]....
        /*02ac*/ 	.word	0x00000b30
        /*02b0*/ 	.word	0x000000ff
        /*02b4*/ 	.word	0x000000c0
        /*02b8*/ 	.short	0x0100
        /*02ba*/ 	.byte	0x06
	.zero		1


	//   ....[25]....
        /*02bc*/ 	.word	0x00000b40
        /*02c0*/ 	.word	0x000000ff
        /*02c4*/ 	.word	0x000000d0
        /*02c8*/ 	.short	0x0100
        /*02ca*/ 	.byte	0x06
	.zero		1


	//   ....[26]....
        /*02cc*/ 	.word	0x00000b50
        /*02d0*/ 	.word	0x000000ff
        /*02d4*/ 	.word	0x000000c8
        /*02d8*/ 	.short	0x0100
        /*02da*/ 	.byte	0x06
	.zero		1


	//   ....[27]....
        /*02dc*/ 	.word	0x00000b60
        /*02e0*/ 	.word	0x000000ff
        /*02e4*/ 	.word	0x000000d8
        /*02e8*/ 	.short	0x0100
        /*02ea*/ 	.byte	0x06
	.zero		1


	//   ....[28]....
        /*02ec*/ 	.word	0x00000c90
        /*02f0*/ 	.word	0x000000ff
        /*02f4*/ 	.word	0x000000e0
        /*02f8*/ 	.short	0x0100
        /*02fa*/ 	.byte	0x04
	.zero		1


	//   ....[29]....
        /*02fc*/ 	.word	0x00000ca0
        /*0300*/ 	.word	0x000000ff
        /*0304*/ 	.word	0x000000f0
        /*0308*/ 	.short	0x0100
        /*030a*/ 	.byte	0x04
	.zero		1


	//   ....[30]....
        /*030c*/ 	.word	0x00000cb0
        /*0310*/ 	.word	0x000000ff
        /*0314*/ 	.word	0x000000e8
        /*0318*/ 	.short	0x0100
        /*031a*/ 	.byte	0x04
	.zero		1


	//   ....[31]....
        /*031c*/ 	.word	0x00000cc0
        /*0320*/ 	.word	0x000000ff
        /*0324*/ 	.word	0x000000f8
        /*0328*/ 	.short	0x0100
        /*032a*/ 	.byte	0x04
	.zero		1


	//   ....[32]....
        /*032c*/ 	.word	0x00000db0
        /*0330*/ 	.word	0x000000ff
        /*0334*/ 	.word	0x00000100
        /*0338*/ 	.short	0x0100
        /*033a*/ 	.byte	0x04
	.zero		1


	//   ....[33]....
        /*033c*/ 	.word	0x00000dc0
        /*0340*/ 	.word	0x000000ff
        /*0344*/ 	.word	0x00000110
        /*0348*/ 	.short	0x0100
        /*034a*/ 	.byte	0x04
	.zero		1


	//   ....[34]....
        /*034c*/ 	.word	0x00000dd0
        /*0350*/ 	.word	0x000000ff
        /*0354*/ 	.word	0x00000108
        /*0358*/ 	.short	0x0100
        /*035a*/ 	.byte	0x04
	.zero		1


	//   ....[35]....
        /*035c*/ 	.word	0x00000de0
        /*0360*/ 	.word	0x000000ff
        /*0364*/ 	.word	0x00000118
        /*0368*/ 	.short	0x0100
        /*036a*/ 	.byte	0x04
	.zero		1


	//   ....[36]....
        /*036c*/ 	.word	0x00001ac0
        /*0370*/ 	.word	0x00000000
        /*0374*/ 	.word	0x00000110
        /*0378*/ 	.short	0x010a
        /*037a*/ 	.byte	0xff
	.zero		1


	//   ....[37]....
        /*037c*/ 	.word	0x00001af0
        /*0380*/ 	.word	0x00000000
        /*0384*/ 	.word	0x00000100
        /*0388*/ 	.short	0x0101
        /*038a*/ 	.byte	0xff
	.zero		1


	//   ....[38]....
        /*038c*/ 	.word	0x00001bd0
        /*0390*/ 	.word	0x000000ff
        /*0394*/ 	.word	0x00000040
        /*0398*/ 	.short	0x010a
        /*039a*/ 	.byte	0x04
	.zero		1


	//   ....[39]....
        /*039c*/ 	.word	0x00001c60
        /*03a0*/ 	.word	0x000000ff
        /*03a4*/ 	.word	0x00000040
        /*03a8*/ 	.short	0x010a
        /*03aa*/ 	.byte	0x21
	.zero		1


	//   ....[40]....
        /*03ac*/ 	.word	0x00001da0
        /*03b0*/ 	.word	0x000000ff
        /*03b4*/ 	.word	0x00000040
        /*03b8*/ 	.short	0x010a
        /*03ba*/ 	.byte	0x05
	.zero		1


	//   ....[41]....
        /*03bc*/ 	.word	0x00002070
        /*03c0*/ 	.word	0x000000ff
        /*03c4*/ 	.word	0x000000b8
        /*03c8*/ 	.short	0x0101
        /*03ca*/ 	.byte	0x06
	.zero		1


	//   ....[42]....
        /*03cc*/ 	.word	0x00002090
        /*03d0*/ 	.word	0x000000ff
        /*03d4*/ 	.word	0x00000040
        /*03d8*/ 	.short	0x010a
        /*03da*/ 	.byte	0x04
	.zero		1


	//   ....[43]....
        /*03dc*/ 	.word	0x00002110
        /*03e0*/ 	.word	0x000000ff
        /*03e4*/ 	.word	0x00000040
        /*03e8*/ 	.short	0x010a
        /*03ea*/ 	.byte	0x21
	.zero		1


	//   ....[44]....
        /*03ec*/ 	.word	0x00002250
        /*03f0*/ 	.word	0x000000ff
        /*03f4*/ 	.word	0x00000040
        /*03f8*/ 	.short	0x010a
        /*03fa*/ 	.byte	0x04
	.zero		1


	//   ....[45]....
        /*03fc*/ 	.word	0x00002530
        /*0400*/ 	.word	0x00000003
        /*0404*/ 	.word	0x000000c0
        /*0408*/ 	.short	0x010a
        /*040a*/ 	.byte	0xff
	.zero		1


	//   ....[46]....
        /*040c*/ 	.word	0x00002680
        /*0410*/ 	.word	0x00000000
        /*0414*/ 	.word	0x00000000
        /*0418*/ 	.short	0x0101
        /*041a*/ 	.byte	0xff
	.zero		1


	//   ....[47]....
        /*041c*/ 	.word	0x00002c40
        /*0420*/ 	.word	0x000000ff
        /*0424*/ 	.word	0x00000000
        /*0428*/ 	.short	0x010a
        /*042a*/ 	.byte	0x04
	.zero		1


	//   ....[48]....
        /*042c*/ 	.word	0x00002cd0
        /*0430*/ 	.word	0x000000ff
        /*0434*/ 	.word	0x00000000
        /*0438*/ 	.short	0x010a
        /*043a*/ 	.byte	0x05
	.zero		1


	//   ....[49]....
        /*043c*/ 	.word	0x00002d60
        /*0440*/ 	.word	0x000000ff
        /*0444*/ 	.word	0x00000000
        /*0448*/ 	.short	0x010a
        /*044a*/ 	.byte	0x05
	.zero		1


	//   ....[50]....
        /*044c*/ 	.word	0x00002df0
        /*0450*/ 	.word	0x000000ff
        /*0454*/ 	.word	0x00000000
        /*0458*/ 	.short	0x010a
        /*045a*/ 	.byte	0x05
	.zero		1


	//   ....[51]....
        /*045c*/ 	.word	0x00002e80
        /*0460*/ 	.word	0x000000ff
        /*0464*/ 	.word	0x00000000
        /*0468*/ 	.short	0x010a
        /*046a*/ 	.byte	0x05
	.zero		1


	//   ....[52]....
        /*046c*/ 	.word	0x00002f10
        /*0470*/ 	.word	0x000000ff
        /*0474*/ 	.word	0x00000000
        /*0478*/ 	.short	0x010a
        /*047a*/ 	.byte	0x05
	.zero		1


	//   ....[53]....
        /*047c*/ 	.word	0x00002fa0
        /*0480*/ 	.word	0x000000ff
        /*0484*/ 	.word	0x00000000
        /*0488*/ 	.short	0x010a
        /*048a*/ 	.byte	0x05
	.zero		1


	//   ....[54]....
        /*048c*/ 	.word	0x00003040
        /*0490*/ 	.word	0x00000000
        /*0494*/ 	.word	0x00000000
        /*0498*/ 	.short	0x010a
        /*049a*/ 	.byte	0xff
	.zero		1


	//   ....[55]....
        /*049c*/ 	.word	0x00003160
        /*04a0*/ 	.word	0x00000002
        /*04a4*/ 	.word	0x00000100
        /*04a8*/ 	.short	0x010a
        /*04aa*/ 	.byte	0xff
	.zero		1


	//   ....[56]....
        /*04ac*/ 	.word	0x000031d0
        /*04b0*/ 	.word	0x00000002
        /*04b4*/ 	.word	0x00000000
        /*04b8*/ 	.short	0x0101
        /*04ba*/ 	.byte	0xff
	.zero		1


	//   ....[57]....
        /*04bc*/ 	.word	0x000031f0
        /*04c0*/ 	.word	0x000000ff
        /*04c4*/ 	.word	0x000000d0
        /*04c8*/ 	.short	0x010a
        /*04ca*/ 	.byte	0x04
	.zero		1


	//   ....[58]....
        /*04cc*/ 	.word	0x00003310
        /*04d0*/ 	.word	0x00000002
        /*04d4*/ 	.word	0x000000c0
        /*04d8*/ 	.short	0x010a
        /*04da*/ 	.byte	0xff
	.zero		1


	//   ....[59]....
        /*04dc*/ 	.word	0x00003410
        /*04e0*/ 	.word	0x00000002
        /*04e4*/ 	.word	0x00000000
        /*04e8*/ 	.short	0x0101
        /*04ea*/ 	.byte	0xff
	.zero		1


	//   ....[60]....
        /*04ec*/ 	.word	0x000034a0
        /*04f0*/ 	.word	0x000000ff
        /*04f4*/ 	.word	0x000000d0
        /*04f8*/ 	.short	0x0106
        /*04fa*/ 	.byte	0x04
	.zero		1


	//   ....[61]....
        /*04fc*/ 	.word	0x000034c0
        /*0500*/ 	.word	0x000000ff
        /*0504*/ 	.word	0x000000d0
        /*0508*/ 	.short	0x010a
        /*050a*/ 	.byte	0x04
	.zero		1


	//   ....[62]....
        /*050c*/ 	.word	0x00003550
        /*0510*/ 	.word	0x000000ff
        /*0514*/ 	.word	0x000000d0
        /*0518*/ 	.short	0x0106
        /*051a*/ 	.byte	0x07
	.zero		1


	//   ....[63]....
        /*051c*/ 	.word	0x00003590
        /*0520*/ 	.word	0x00000000
        /*0524*/ 	.word	0x000000d0
        /*0528*/ 	.short	0x010a
        /*052a*/ 	.byte	0xff
	.zero		1


	//   ....[64]....
        /*052c*/ 	.word	0x00003c00
        /*0530*/ 	.word	0x00000002
        /*0534*/ 	.word	0x000000c0
        /*0538*/ 	.short	0x010a
        /*053a*/ 	.byte	0xff
	.zero		1


	//   ....[65]....
        /*053c*/ 	.word	0x00003d20
        /*0540*/ 	.word	0x00000000
        /*0544*/ 	.word	0x00000000
        /*0548*/ 	.short	0x0101
        /*054a*/ 	.byte	0xff
	.zero		1


	//   ....[66]....
        /*054c*/ 	.word	0x00004250
        /*0550*/ 	.word	0x000000ff
        /*0554*/ 	.word	0x00000000
        /*0558*/ 	.short	0x010a
        /*055a*/ 	.byte	0x04
	.zero		1


	//   ....[67]....
        /*055c*/ 	.word	0x000042a0
        /*0560*/ 	.word	0x000000ff
        /*0564*/ 	.word	0x000000f0
        /*0568*/ 	.short	0x010a
        /*056a*/ 	.byte	0x3b
	.zero		1


	//   ....[68]....
        /*056c*/ 	.word	0x000044e0
        /*0570*/ 	.word	0x000000ff
        /*0574*/ 	.word	0x00000000
        /*0578*/ 	.short	0x010a
        /*057a*/ 	.byte	0x07
	.zero		1


	//   ....[69]....
        /*057c*/ 	.word	0x00004610
        /*0580*/ 	.word	0x000000ff
        /*0584*/ 	.word	0x00000000
        /*0588*/ 	.short	0x010a
        /*058a*/ 	.byte	0x04
	.zero		1


	//   ....[70]....
        /*058c*/ 	.word	0x000049a0
        /*0590*/ 	.word	0x000000ff
        /*0594*/ 	.word	0x00000000
        /*0598*/ 	.short	0x010a
        /*059a*/ 	.byte	0x04
	.zero		1


	//   ....[71]....
        /*059c*/ 	.word	0x00004a30
        /*05a0*/ 	.word	0x000000ff
        /*05a4*/ 	.word	0x00000000
        /*05a8*/ 	.short	0x010a
        /*05aa*/ 	.byte	0x04
	.zero		1


	//   ....[72]....
        /*05ac*/ 	.word	0x00004f10
        /*05b0*/ 	.word	0x00000008
        /*05b4*/ 	.word	0x000000c0
        /*05b8*/ 	.short	0x010a
        /*05ba*/ 	.byte	0xff
	.zero		1


	//   ....[73]....
        /*05bc*/ 	.word	0x00005080
        /*05c0*/ 	.word	0x00000000
        /*05c4*/ 	.word	0x00000000
        /*05c8*/ 	.short	0x0101
        /*05ca*/ 	.byte	0xff
	.zero		1


	//   ....[74]....
        /*05cc*/ 	.word	0x00005550
        /*05d0*/ 	.word	0x000000ff
        /*05d4*/ 	.word	0x000000b8
        /*05d8*/ 	.short	0x010a
        /*05da*/ 	.byte	0x15
	.zero		1


	//   ....[75]....
        /*05dc*/ 	.word	0x00005720
        /*05e0*/ 	.word	0x000000ff
        /*05e4*/ 	.word	0x00000098
        /*05e8*/ 	.short	0x010a
        /*05ea*/ 	.byte	0x04
	.zero		1


	//   ....[76]....
        /*05ec*/ 	.word	0x00005960
        /*05f0*/ 	.word	0x000000ff
        /*05f4*/ 	.word	0x00000080
        /*05f8*/ 	.short	0x010b
        /*05fa*/ 	.byte	0x04
	.zero		1


	//   ....[77]....
        /*05fc*/ 	.word	0x00005970
        /*0600*/ 	.word	0x000000ff
        /*0604*/ 	.word	0x00000000
        /*0608*/ 	.short	0x0101
        /*060a*/ 	.byte	0x07
	.zero		1


	//   ....[78]....
        /*060c*/ 	.word	0x00005980
        /*0610*/ 	.word	0x000000ff
        /*0614*/ 	.word	0x00000098
        /*0618*/ 	.short	0x010a
        /*061a*/ 	.byte	0x05
	.zero		1


	//   ....[79]....
        /*061c*/ 	.word	0x00005be0
        /*0620*/ 	.word	0x000000ff
        /*0624*/ 	.word	0x00000080
        /*0628*/ 	.short	0x010b
        /*062a*/ 	.byte	0x05
	.zero		1


	//   ....[80]....
        /*062c*/ 	.word	0x00005bf0
        /*0630*/ 	.word	0x000000ff
        /*0634*/ 	.word	0x00000000
        /*0638*/ 	.short	0x0101
        /*063a*/ 	.byte	0x07
	.zero		1


	//   ....[81]....
        /*063c*/ 	.word	0x00005c00
        /*0640*/ 	.word	0x000000ff
        /*0644*/ 	.word	0x00000098
        /*0648*/ 	.short	0x010a
        /*064a*/ 	.byte	0x04
	.zero		1


	//   ....[82]....
        /*064c*/ 	.word	0x00005e70
        /*0650*/ 	.word	0x000000ff
        /*0654*/ 	.word	0x00000080
        /*0658*/ 	.short	0x010b
        /*065a*/ 	.byte	0x04
	.zero		1


	//   ....[83]....
        /*065c*/ 	.word	0x00005e80
        /*0660*/ 	.word	0x000000ff
        /*0664*/ 	.word	0x00000000
        /*0668*/ 	.short	0x0101
        /*066a*/ 	.byte	0x07
	.zero		1


	//   ....[84]....
        /*066c*/ 	.word	0x00005e90
        /*0670*/ 	.word	0x000000ff
        /*0674*/ 	.word	0x00000098
        /*0678*/ 	.short	0x010a
        /*067a*/ 	.byte	0x05
	.zero		1


	//   ....[85]....
        /*067c*/ 	.word	0x00006130
        /*0680*/ 	.word	0x000000ff
        /*0684*/ 	.word	0x00000080
        /*0688*/ 	.short	0x010b
        /*068a*/ 	.byte	0x05
	.zero		1


	//   ....[86]....
        /*068c*/ 	.word	0x00006140
        /*0690*/ 	.word	0x000000ff
        /*0694*/ 	.word	0x00000000
        /*0698*/ 	.short	0x0101
        /*069a*/ 	.byte	0x04
	.zero		1


	//   ....[87]....
        /*069c*/ 	.word	0x000061b0
        /*06a0*/ 	.word	0x000000ff
        /*06a4*/ 	.word	0x00000000
        /*06a8*/ 	.short	0x010a
        /*06aa*/ 	.byte	0x04
	.zero		1


	//   ....[88]....
        /*06ac*/ 	.word	0x00006240
        /*06b0*/ 	.word	0x000000ff
        /*06b4*/ 	.word	0x00000000
        /*06b8*/ 	.short	0x010a
        /*06ba*/ 	.byte	0x05
	.zero		1


	//   ....[89]....
        /*06bc*/ 	.word	0x000062e0
        /*06c0*/ 	.word	0x00000000
        /*06c4*/ 	.word	0x00000000
        /*06c8*/ 	.short	0x010a
        /*06ca*/ 	.byte	0xff
	.zero		1


	//   ....[90]....
        /*06cc*/ 	.word	0x00006650
        /*06d0*/ 	.word	0x00000000
        /*06d4*/ 	.word	0x000000c0
        /*06d8*/ 	.short	0x010a
        /*06da*/ 	.byte	0xff
	.zero		1


	//   ....[91]....
        /*06dc*/ 	.word	0x00006720
        /*06e0*/ 	.word	0x00000000
        /*06e4*/ 	.word	0x00000000
        /*06e8*/ 	.short	0x0101
        /*06ea*/ 	.byte	0xff
	.zero		1


	//   ....[92]....
        /*06ec*/ 	.word	0x000073e0
        /*06f0*/ 	.word	0x00000000
        /*06f4*/ 	.word	0x00000080
        /*06f8*/ 	.short	0x010a
        /*06fa*/ 	.byte	0xff
	.zero		1


	//   ....[93]....
        /*06fc*/ 	.word	0x00007450
        /*0700*/ 	.word	0x00000068
        /*0704*/ 	.word	0x000000e0
        /*0708*/ 	.short	0x010a
        /*070a*/ 	.byte	0xff
	.zero		1


	//   ....[94]....
        /*070c*/ 	.word	0x00007540
        /*0710*/ 	.word	0x00000000
        /*0714*/ 	.word	0x00000080
        /*0718*/ 	.short	0x010a
        /*071a*/ 	.byte	0xff
	.zero		1


	//   ....[95]....
        /*071c*/ 	.word	0x00007660
        /*0720*/ 	.word	0x00000068
        /*0724*/ 	.word	0x000000e0
        /*0728*/ 	.short	0x010a
        /*072a*/ 	.byte	0xff
	.zero		1


	//   ....[96]....
        /*072c*/ 	.word	0x000084e0
        /*0730*/ 	.word	0x00000000
        /*0734*/ 	.word	0x00000000
        /*0738*/ 	.short	0x0101
        /*073a*/ 	.byte	0xff
	.zero		1


	//   ....[97]....
        /*073c*/ 	.word	0x000084f0
        /*0740*/ 	.word	0x00000014
        /*0744*/ 	.word	0x00000080
        /*0748*/ 	.short	0x010a
        /*074a*/ 	.byte	0xff
	.zero		1


	//   ....[98]....
        /*074c*/ 	.word	0x000085b0
        /*0750*/ 	.word	0x00000014
        /*0754*/ 	.word	0x00000080
        /*0758*/ 	.short	0x010a
        /*075a*/ 	.byte	0xff
	.zero		1


	//   ....[99]....
        /*075c*/ 	.word	0x00009490
        /*0760*/ 	.word	0x0000002e
        /*0764*/ 	.word	0x00000000
        /*0768*/ 	.short	0x0101
        /*076a*/ 	.byte	0xff
	.zero		1


	//   ....[100]....
        /*076c*/ 	.word	0x000094d0
        /*0770*/ 	.word	0x00000015
        /*0774*/ 	.word	0x00000080
        /*0778*/ 	.short	0x010a
        /*077a*/ 	.byte	0xff
	.zero		1


	//   ....[101]....
        /*077c*/ 	.word	0x000095a0
        /*0780*/ 	.word	0x00000015
        /*0784*/ 	.word	0x00000080
        /*0788*/ 	.short	0x010a
        /*078a*/ 	.byte	0xff
	.zero		1


	//   ....[102]....
        /*078c*/ 	.word	0x0000a490
        /*0790*/ 	.word	0x0000002e
        /*0794*/ 	.word	0x00000000
        /*0798*/ 	.short	0x0101
        /*079a*/ 	.byte	0xff
	.zero		1


	//   ....[103]....
        /*079c*/ 	.word	0x0000a4b0
        /*07a0*/ 	.word	0x00000002
        /*07a4*/ 	.word	0x00000080
        /*07a8*/ 	.short	0x010a
        /*07aa*/ 	.byte	0xff
	.zero		1


	//   ....[104]....
        /*07ac*/ 	.word	0x0000a560
        /*07b0*/ 	.word	0x00000002
        /*07b4*/ 	.word	0x00000080
        /*07b8*/ 	.short	0x010a
        /*07ba*/ 	.byte	0xff
	.zero		1


	//   ....[105]....
        /*07bc*/ 	.word	0x0000ae00
        /*07c0*/ 	.word	0x000000ff
        /*07c4*/ 	.word	0x00000000
        /*07c8*/ 	.short	0x0101
        /*07ca*/ 	.byte	0x04
	.zero		1


	//   ....[106]....
        /*07cc*/ 	.word	0x0000b460
        /*07d0*/ 	.word	0x00000000
        /*07d4*/ 	.word	0x00000000
        /*07d8*/ 	.short	0x0101
        /*07da*/ 	.byte	0xff
	.zero		1


	//   ....[107]....
        /*07dc*/ 	.word	0x0000b710
        /*07e0*/ 	.word	0x000000ff
        /*07e4*/ 	.word	0x00000000
        /*07e8*/ 	.short	0x0101
        /*07ea*/ 	.byte	0x04
	.zero		1


	//   ....[108]....
        /*07ec*/ 	.word	0x0000b730
        /*07f0*/ 	.word	0x00000000
        /*07f4*/ 	.word	0x00000110
        /*07f8*/ 	.short	0x010a
        /*07fa*/ 	.byte	0xff
	.zero		1


	//   ....[109]....
        /*07fc*/ 	.word	0x0000b790
        /*0800*/ 	.word	0x00000000
        /*0804*/ 	.word	0x00000040
        /*0808*/ 	.short	0x010a
        /*080a*/ 	.byte	0xff
	.zero		1


	//   ....[110]....
        /*080c*/ 	.word	0x0000b7f0
        /*0810*/ 	.word	0x00000000
        /*0814*/ 	.word	0x00000040
        /*0818*/ 	.short	0x010a
        /*081a*/ 	.byte	0xff
	.zero		1


	//   ....[111]....
        /*081c*/ 	.word	0x0000b840
        /*0820*/ 	.word	0x00000003
        /*0824*/ 	.word	0x000000c0
        /*0828*/ 	.short	0x010a
        /*082a*/ 	.byte	0xff
	.zero		1


	//   ....[112]....
        /*082c*/ 	.word	0x0000b8a0
        /*0830*/ 	.word	0x00000000
        /*0834*/ 	.word	0x00000000
        /*0838*/ 	.short	0x010a
        /*083a*/ 	.byte	0xff
	.zero		1


	//   ....[113]....
        /*083c*/ 	.word	0x0000b900
        /*0840*/ 	.word	0x00000000
        /*0844*/ 	.word	0x00000000
        /*0848*/ 	.short	0x010a
        /*084a*/ 	.byte	0xff
	.zero		1


	//   ....[114]....
        /*084c*/ 	.word	0x0000b960
        /*0850*/ 	.word	0x00000000
        /*0854*/ 	.word	0x00000000
        /*0858*/ 	.short	0x010a
        /*085a*/ 	.byte	0xff
	.zero		1


	//   ....[115]....
        /*085c*/ 	.word	0x0000b9c0
        /*0860*/ 	.word	0x00000000
        /*0864*/ 	.word	0x00000000
        /*0868*/ 	.short	0x010a
        /*086a*/ 	.byte	0xff
	.zero		1


	//   ....[116]....
        /*086c*/ 	.word	0x0000ba20
        /*0870*/ 	.word	0x00000000
        /*0874*/ 	.word	0x00000000
        /*0878*/ 	.short	0x010a
        /*087a*/ 	.byte	0xff
	.zero		1


	//   ....[117]....
        /*087c*/ 	.word	0x0000ba80
        /*0880*/ 	.word	0x00000000
        /*0884*/ 	.word	0x00000000
        /*0888*/ 	.short	0x010a
        /*088a*/ 	.byte	0xff
	.zero		1


	//   ....[118]....
        /*088c*/ 	.word	0x0000bae0
        /*0890*/ 	.word	0x00000000
        /*0894*/ 	.word	0x00000000
        /*0898*/ 	.short	0x010a
        /*089a*/ 	.byte	0xff
	.zero		1


	//   ....[119]....
        /*089c*/ 	.word	0x0000bb30
        /*08a0*/ 	.word	0x00000002
        /*08a4*/ 	.word	0x00000100
        /*08a8*/ 	.short	0x010a
        /*08aa*/ 	.byte	0xff
	.zero		1


	//   ....[120]....
        /*08ac*/ 	.word	0x0000bb90
        /*08b0*/ 	.word	0x00000002
        /*08b4*/ 	.word	0x000000d0
        /*08b8*/ 	.short	0x010a
        /*08ba*/ 	.byte	0xff
	.zero		1


	//   ....[121]....
        /*08bc*/ 	.word	0x0000bbe0
        /*08c0*/ 	.word	0x00000002
        /*08c4*/ 	.word	0x000000c0
        /*08c8*/ 	.short	0x010a
        /*08ca*/ 	.byte	0xff
	.zero		1


	//   ....[122]....
        /*08cc*/ 	.word	0x0000bc40
        /*08d0*/ 	.word	0x00000000
        /*08d4*/ 	.word	0x000000d0
        /*08d8*/ 	.short	0x010a
        /*08da*/ 	.byte	0xff
	.zero		1


	//   ....[123]....
        /*08dc*/ 	.word	0x0000bc90
        /*08e0*/ 	.word	0x00000002
        /*08e4*/ 	.word	0x000000c0
        /*08e8*/ 	.short	0x010a
        /*08ea*/ 	.byte	0xff
	.zero		1


	//   ....[124]....
        /*08ec*/ 	.word	0x0000bcf0
        /*08f0*/ 	.word	0x00000000
        /*08f4*/ 	.word	0x000000f0
        /*08f8*/ 	.short	0x010a
        /*08fa*/ 	.byte	0xff
	.zero		1


	//   ....[125]....
        /*08fc*/ 	.word	0x0000bd50
        /*0900*/ 	.word	0x00000000
        /*0904*/ 	.word	0x00000000
        /*0908*/ 	.short	0x010a
        /*090a*/ 	.byte	0xff
	.zero		1


	//   ....[126]....
        /*090c*/ 	.word	0x0000bdb0
        /*0910*/ 	.word	0x00000000
        /*0914*/ 	.word	0x00000000
        /*0918*/ 	.short	0x010a
        /*091a*/ 	.byte	0xff
	.zero		1


	//   ....[127]....
        /*091c*/ 	.word	0x0000be10
        /*0920*/ 	.word	0x00000000
        /*0924*/ 	.word	0x00000000
        /*0928*/ 	.short	0x010a
        /*092a*/ 	.byte	0xff
	.zero		1


	//   ....[128]....
        /*092c*/ 	.word	0x0000be60
        /*0930*/ 	.word	0x00000008
        /*0934*/ 	.word	0x000000c0
        /*0938*/ 	.short	0x010a
        /*093a*/ 	.byte	0xff
	.zero		1


	//   ....[129]....
        /*093c*/ 	.word	0x0000bec0
        /*0940*/ 	.word	0x00000000
        /*0944*/ 	.word	0x000000b8
        /*0948*/ 	.short	0x010a
        /*094a*/ 	.byte	0xff
	.zero		1


	//   ....[130]....
        /*094c*/ 	.word	0x0000bf20
        /*0950*/ 	.word	0x00000000
        /*0954*/ 	.word	0x00000098
        /*0958*/ 	.short	0x010a
        /*095a*/ 	.byte	0xff
	.zero		1


	//   ....[131]....
        /*095c*/ 	.word	0x0000bf80
        /*0960*/ 	.word	0x00000000
        /*0964*/ 	.word	0x00000098
        /*0968*/ 	.short	0x010a
        /*096a*/ 	.byte	0xff
	.zero		1


	//   ....[132]....
        /*096c*/ 	.word	0x0000bfe0
        /*0970*/ 	.word	0x00000000
        /*0974*/ 	.word	0x00000098
        /*0978*/ 	.short	0x010a
        /*097a*/ 	.byte	0xff
	.zero		1


	//   ....[133]....
        /*097c*/ 	.word	0x0000c040
        /*0980*/ 	.word	0x00000002
        /*0984*/ 	.word	0x00000098
        /*0988*/ 	.short	0x010a
        /*098a*/ 	.byte	0xff
	.zero		1


	//   ....[134]....
        /*098c*/ 	.word	0x0000c0a0
        /*0990*/ 	.word	0x00000000
        /*0994*/ 	.word	0x00000000
        /*0998*/ 	.short	0x010a
        /*099a*/ 	.byte	0xff
	.zero		1


	//   ....[135]....
        /*099c*/ 	.word	0x0000c100
        /*09a0*/ 	.word	0x00000000
        /*09a4*/ 	.word	0x00000000
        /*09a8*/ 	.short	0x010a
        /*09aa*/ 	.byte	0xff
	.zero		1


	//   ....[136]....
        /*09ac*/ 	.word	0x0000c150
        /*09b0*/ 	.word	0x00000000
        /*09b4*/ 	.word	0x000000c0
        /*09b8*/ 	.short	0x010a
        /*09ba*/ 	.byte	0xff
	.zero		1


	//   ....[137]....
        /*09bc*/ 	.word	0x0000c1a0
        /*09c0*/ 	.word	0x00000000
        /*09c4*/ 	.word	0x00000080
        /*09c8*/ 	.short	0x010a
        /*09ca*/ 	.byte	0xff
	.zero		1


	//   ....[138]....
        /*09cc*/ 	.word	0x0000c1f0
        /*09d0*/ 	.word	0x00000068
        /*09d4*/ 	.word	0x000000e0
        /*09d8*/ 	.short	0x010a
        /*09da*/ 	.byte	0xff
	.zero		1


	//   ....[139]....
        /*09dc*/ 	.word	0x0000c240
        /*09e0*/ 	.word	0x00000014
        /*09e4*/ 	.word	0x00000080
        /*09e8*/ 	.short	0x010a
        /*09ea*/ 	.byte	0xff
	.zero		1


	//   ....[140]....
        /*09ec*/ 	.word	0x0000c290
        /*09f0*/ 	.word	0x00000015
        /*09f4*/ 	.word	0x00000080
        /*09f8*/ 	.short	0x010a
        /*09fa*/ 	.byte	0xff
	.zero		1


	//   ....[141]....
        /*09fc*/ 	.word	0x0000c2e0
        /*0a00*/ 	.word	0x00000002
        /*0a04*/ 	.word	0x00000080
        /*0a08*/ 	.short	0x010a
        /*0a0a*/ 	.byte	0xff
	.zero		1


	//----- nvinfo : EIATTR_NUM_MBARRIERS
	.align		4
.L_47:
        /*0a0c*/ 	.byte	0x03, 0x38
        /*0a0e*/ 	.short	0x0024


	//----- nvinfo : EIATTR_EXIT_INSTR_OFFSETS
	.align		4
        /*0a10*/ 	.byte	0x04, 0x1c
        /*0a12*/ 	.short	(.L_49 - .L_48)


	//   ....[0]....
.L_48:
        /*0a14*/ 	.word	0x00003070


	//   ....[1]....
        /*0a18*/ 	.word	0x00003560


	//   ....[2]....
        /*0a1c*/ 	.word	0x000035c0


	//   ....[3]....
        /*0a20*/ 	.word	0x00004c90


	//   ....[4]....
        /*0a24*/ 	.word	0x00006310


	//   ....[5]....
        /*0a28*/ 	.word	0x00006350


	//   ....[6]....
        /*0a2c*/ 	.word	0x0000b600


	//   ....[7]....
        /*0a30*/ 	.word	0x0000b680


	//   ....[8]....
        /*0a34*/ 	.word	0x0000b6b0


	//   ....[9]....
        /*0a38*/ 	.word	0x0000b720


	//----- nvinfo : EIATTR_MAX_THREADS
	.align		4
.L_49:
        /*0a3c*/ 	.byte	0x04, 0x05
        /*0a3e*/ 	.short	(.L_51 - .L_50)
.L_50:
        /*0a40*/ 	.word	0x00000100
        /*0a44*/ 	.word	0x00000001
        /*0a48*/ 	.word	0x00000001


	//----- nvinfo : EIATTR_CRS_STACK_SIZE
	.align		4
.L_51:
        /*0a4c*/ 	.byte	0x04, 0x1e
        /*0a4e*/ 	.short	(.L_53 - .L_52)
.L_52:
        /*0a50*/ 	.word	0x00000000


	//----- nvinfo : EIATTR_CBANK_PARAM_SIZE
	.align		4
.L_53:
        /*0a54*/ 	.byte	0x03, 0x19
        /*0a56*/ 	.short	0x0c00


	//----- nvinfo : EIATTR_PARAM_CBANK
	.align		4
        /*0a58*/ 	.byte	0x04, 0x0a
        /*0a5a*/ 	.short	(.L_55 - .L_54)
	.align		4
.L_54:
        /*0a5c*/ 	.word	index@(.nv.constant0._ZN7cutlass13device_kernelINS_4gemm6kernel13GemmUniversalIN4cute5tupleIJiiiiEEENS1_10collective13CollectiveMmaINS1_46MainloopSm100TmaUmmaWarpSpecializedBlockScaledILi8ELi2ELi2ENS5_IJNS4_1CILi8EEENSA_ILi1EEESC_EEEEENS5_IJNSA_ILi128EEENSA_ILi64EEENSA_ILi256EEEEEENS5_IJNS_12float_e2m1_tENS_13float_ue8m0_tEEEENS5_IJNS5_IJlSC_lEEENS4_6LayoutINS5_IJNS5_IJNS5_IJNSA_ILi32EEENSA_ILi4EEEEEEiEEESR_NS5_IJSC_iEEEEEENS5_IJNS5_IJNS5_IJNSA_ILi16EEESP_EEEiEEENS5_IJNS5_IJNSA_ILi0EEESC_EEENSA_ILi512EEEEEENS5_IJSX_iEEEEEEEEEEESL_S14_NS4_8TiledMMAINS4_8MMA_AtomIJNS4_17SM100_MMA_MXF4_SSISJ_SJ_fSK_Li128ELi64ELi32ELNS4_4UMMA5MajorE0ELS19_0ELNS18_7ScaleInE0ELS1A_0EEEEEENSN_INS5_IJSC_SC_SC_EEENS5_IJSX_SX_SX_EEEEENS5_IJNS4_10UnderscoreES1G_S1G_EEEEENS5_IJNS4_13SM90_TMA_LOADES1J_EEENS5_IJNS4_14ComposedLayoutINS4_7SwizzleILi3ELi4ELi3EEENS4_18smem_ptr_flag_bitsILi4EEENSN_INS5_IJSB_SH_EEENS5_IJSH_SC_EEEEEEENSN_INS5_IJNS5_IJNS5_IJSQ_SC_EEENS5_IJSO_NSA_ILi2EEEEEEEEESC_NS5_IJS1V_S1V_EEEEEENS5_IJNS5_IJNS5_IJSV_SZ_EEESY_EEESX_NS5_IJS1V_SZ_EEEEEEEEEEEvNS4_8identityENS5_IJNS4_23SM90_TMA_LOAD_MULTICASTES27_EEES25_vS26_EENS_8epilogue10collective18CollectiveEpilogueINS2A_23Sm100TmaWarpSpecializedILi3ELi2ELi16ELb1ELb0EEEJNS5_IJSG_SG_SH_EEENS5_IJNSN_ISG_SC_EENSN_INS5_IJSU_S1V_EEENS5_IJSC_SO_EEEEEEEENS_10bfloat16_tESM_S2L_SM_NS2A_6fusion15FusionCallbacksIS2E_NS2M_17LinearCombinationIS2L_fS2L_fLNS_15FloatRoundStyleE2EEES2F_S2K_JEEENS4_5SM1004TMEM4LOAD26SM100_TMEM_LOAD_32dp32b16xES1J_NS1L_INS1M_ILi1ELi4ELi3EEENS1O_ILi16EEENSN_INS5_IJSB_SU_EEENS5_IJSU_SC_EEEEEEENS4_39AutoVectorizingCopyWithAssumedAlignmentILi128EEENS4_14SM90_TMA_STOREES31_S33_S33_EEEvvEEEEvNT_6ParamsE)
        /*0a60*/ 	.short	0x0380
        /*0a62*/ 	.short	0x0c00


	//----- nvinfo : EIATTR_SW_WAR
	.align		4
.L_55:
        /*0a64*/ 	.byte	0x04, 0x36
        /*0a66*/ 	.short	(.L_57 - .L_56)
.L_56:
        /*0a68*/ 	.word	0x00000008
.L_57:


//--------------------- .nv.callgraph             --------------------------
	.section	.nv.callgraph,"",@"SHT_CUDA_CALLGRAPH"
	.align	4
	.sectionentsize	8
	.align		4
        /*0000*/ 	.word	0x00000000
	.align		4
        /*0004*/ 	.word	0xffffffff
	.align		4
        /*0008*/ 	.word	index@(_ZN7cutlass13device_kernelINS_4gemm6kernel13GemmUniversalIN4cute5tupleIJiiiiEEENS1_10collective13CollectiveMmaINS1_46MainloopSm100TmaUmmaWarpSpecializedBlockScaledILi8ELi2ELi2ENS5_IJNS4_1CILi8EEENSA_ILi1EEESC_EEEEENS5_IJNSA_ILi128EEENSA_ILi64EEENSA_ILi256EEEEEENS5_IJNS_12float_e2m1_tENS_13float_ue8m0_tEEEENS5_IJNS5_IJlSC_lEEENS4_6LayoutINS5_IJNS5_IJNS5_IJNSA_ILi32EEENSA_ILi4EEEEEEiEEESR_NS5_IJSC_iEEEEEENS5_IJNS5_IJNS5_IJNSA_ILi16EEESP_EEEiEEENS5_IJNS5_IJNSA_ILi0EEESC_EEENSA_ILi512EEEEEENS5_IJSX_iEEEEEEEEEEESL_S14_NS4_8TiledMMAINS4_8MMA_AtomIJNS4_17SM100_MMA_MXF4_SSISJ_SJ_fSK_Li128ELi64ELi32ELNS4_4UMMA5MajorE0ELS19_0ELNS18_7ScaleInE0ELS1A_0EEEEEENSN_INS5_IJSC_SC_SC_EEENS5_IJSX_SX_SX_EEEEENS5_IJNS4_10UnderscoreES1G_S1G_EEEEENS5_IJNS4_13SM90_TMA_LOADES1J_EEENS5_IJNS4_14ComposedLayoutINS4_7SwizzleILi3ELi4ELi3EEENS4_18smem_ptr_flag_bitsILi4EEENSN_INS5_IJSB_SH_EEENS5_IJSH_SC_EEEEEEENSN_INS5_IJNS5_IJNS5_IJSQ_SC_EEENS5_IJSO_NSA_ILi2EEEEEEEEESC_NS5_IJS1V_S1V_EEEEEENS5_IJNS5_IJNS5_IJSV_SZ_EEESY_EEESX_NS5_IJS1V_SZ_EEEEEEEEEEEvNS4_8identityENS5_IJNS4_23SM90_TMA_LOAD_MULTICASTES27_EEES25_vS26_EENS_8epilogue10collective18CollectiveEpilogueINS2A_23Sm100TmaWarpSpecializedILi3ELi2ELi16ELb1ELb0EEEJNS5_IJSG_SG_SH_EEENS5_IJNSN_ISG_SC_EENSN_INS5_IJSU_S1V_EEENS5_IJSC_SO_EEEEEEEENS_10bfloat16_tESM_S2L_SM_NS2A_6fusion15FusionCallbacksIS2E_NS2M_17LinearCombinationIS2L_fS2L_fLNS_15FloatRoundStyleE2EEES2F_S2K_JEEENS4_5SM1004TMEM4LOAD26SM100_TMEM_LOAD_32dp32b16xES1J_NS1L_INS1M_ILi1ELi4ELi3EEENS1O_ILi16EEENSN_INS5_IJSB_SU_EEENS5_IJSU_SC_EEEEEEENS4_39AutoVectorizingCopyWithAssumedAlignmentILi128EEENS4_14SM90_TMA_STOREES31_S33_S33_EEEvvEEEEvNT_6ParamsE)
	.align		4
        /*000c*/ 	.word	index@(__assertfail)
	.align		4
        /*0010*/ 	.word	0x00000000
	.align		4
        /*0014*/ 	.word	0xfffffffe
	.align		4
        /*0018*/ 	.word	0x00000000
	.align		4
        /*001c*/ 	.word	0xfffffffd
	.align		4
        /*0020*/ 	.word	0x00000000
	.align		4
        /*0024*/ 	.word	0xfffffffc


//--------------------- .nv.constant4             --------------------------
	.section	.nv.constant4,"a",@progbits
	.align	8
	.align		8
.nv.constant4:
        /*0000*/ 	.dword	__assertfail
	.align		8
        /*0008*/ 	.dword	__unnamed_1
	.align		8
        /*0010*/ 	.dword	__unnamed_2
	.align		8
        /*0018*/ 	.dword	_ZN40_INTERNAL_e7dec947_4_k_cu_b54a26c7_239164cuda3std3__45__cpo5beginE
	.align		8
        /*0020*/ 	.dword	_ZN40_INTERNAL_e7dec947_4_k_cu_b54a26c7_239164cuda3std3__45__cpo3endE
	.align		8
        /*0028*/ 	.dword	_ZN40_INTERNAL_e7dec947_4_k_cu_b54a26c7_239164cuda3std3__45__cpo6cbeginE
	.align		8
        /*0030*/ 	.dword	_ZN40_INTERNAL_e7dec947_4_k_cu_b54a26c7_239164cuda3std3__45__cpo4cendE
	.align		8
        /*0038*/ 	.dword	_ZN40_INTERNAL_e7dec947_4_k_cu_b54a26c7_239164cuda3std3__442_GLOBAL__N__e7dec947_4_k_cu_b54a26c7_239166ignoreE
	.align		8
        /*0040*/ 	.dword	_ZN40_INTERNAL_e7dec947_4_k_cu_b54a26c7_239164cuda3std3__419piecewise_constructE
	.align		8
        /*0048*/ 	.dword	_ZN40_INTERNAL_e7dec947_4_k_cu_b54a26c7_239164cuda3std3__48in_placeE
	.align		8
        /*0050*/ 	.dword	_ZN40_INTERNAL_e7dec947_4_k_cu_b54a26c7_239164cuda3std6ranges3__45__cpo4swapE
	.align		8
        /*0058*/ 	.dword	_ZN40_INTERNAL_e7dec947_4_k_cu_b54a26c7_239164cuda3std6ranges3__45__cpo9iter_moveE
	.align		8
        /*0060*/ 	.dword	_ZN40_INTERNAL_e7dec947_4_k_cu_b54a26c7_239164cute7productE
	.align		8
        /*0068*/ 	.dword	_ZN40_INTERNAL_e7dec947_4_k_cu_b54a26c7_239164cute1_E
	.align		8
        /*0070*/ 	.dword	$str$25
	.align		8
        /*0078*/ 	.dword	$str$26
	.align		8
        /*0080*/ 	.dword	$str$29
	.align		8
        /*0088*/ 	.dword	$str$30


//--------------------- .text._ZN7cutlass13device_kernelINS_4gemm6kernel13GemmUniversalIN4cute5tupleIJiiiiEEENS1_10collective13CollectiveMmaINS1_46MainloopSm100TmaUmmaWarpSpecializedBlockScaledILi8ELi2ELi2ENS5_IJNS4_1CILi8EEENSA_ILi1EEESC_EEEEENS5_IJNSA_ILi128EEENSA_ILi64EEENSA_ILi256EEEEEENS5_IJNS_12float_e2m1_tENS_13float_ue8m0_tEEEENS5_IJNS5_IJlSC_lEEENS4_6LayoutINS5_IJNS5_IJNS5_IJNSA_ILi32EEENSA_ILi4EEEEEEiEEESR_NS5_IJSC_iEEEEEENS5_IJNS5_IJNS5_IJNSA_ILi16EEESP_EEEiEEENS5_IJNS5_IJNSA_ILi0EEESC_EEENSA_ILi512EEEEEENS5_IJSX_iEEEEEEEEEEESL_S14_NS4_8TiledMMAINS4_8MMA_AtomIJNS4_17SM100_MMA_MXF4_SSISJ_SJ_fSK_Li128ELi64ELi32ELNS4_4UMMA5MajorE0ELS19_0ELNS18_7ScaleInE0ELS1A_0EEEEEENSN_INS5_IJSC_SC_SC_EEENS5_IJSX_SX_SX_EEEEENS5_IJNS4_10UnderscoreES1G_S1G_EEEEENS5_IJNS4_13SM90_TMA_LOADES1J_EEENS5_IJNS4_14ComposedLayoutINS4_7SwizzleILi3ELi4ELi3EEENS4_18smem_ptr_flag_bitsILi4EEENSN_INS5_IJSB_SH_EEENS5_IJSH_SC_EEEEEEENSN_INS5_IJNS5_IJNS5_IJSQ_SC_EEENS5_IJSO_NSA_ILi2EEEEEEEEESC_NS5_IJS1V_S1V_EEEEEENS5_IJNS5_IJNS5_IJSV_SZ_EEESY_EEESX_NS5_IJS1V_SZ_EEEEEEEEEEEvNS4_8identityENS5_IJNS4_23SM90_TMA_LOAD_MULTICASTES27_EEES25_vS26_EENS_8epilogue10collective18CollectiveEpilogueINS2A_23Sm100TmaWarpSpecializedILi3ELi2ELi16ELb1ELb0EEEJNS5_IJSG_SG_SH_EEENS5_IJNSN_ISG_SC_EENSN_INS5_IJSU_S1V_EEENS5_IJSC_SO_EEEEEEEENS_10bfloat16_tESM_S2L_SM_NS2A_6fusion15FusionCallbacksIS2E_NS2M_17LinearCombinationIS2L_fS2L_fLNS_15FloatRoundStyleE2EEES2F_S2K_JEEENS4_5SM1004TMEM4LOAD26SM100_TMEM_LOAD_32dp32b16xES1J_NS1L_INS1M_ILi1ELi4ELi3EEENS1O_ILi16EEENSN_INS5_IJSB_SU_EEENS5_IJSU_SC_EEEEEEENS4_39AutoVectorizingCopyWithAssumedAlignmentILi128EEENS4_14SM90_TMA_STOREES31_S33_S33_EEEvvEEEEvNT_6ParamsE --------------------------
	.section	.text._ZN7cutlass13device_kernelINS_4gemm6kernel13GemmUniversalIN4cute5tupleIJiiiiEEENS1_10collective13CollectiveMmaINS1_46MainloopSm100TmaUmmaWarpSpecializedBlockScaledILi8ELi2ELi2ENS5_IJNS4_1CILi8EEENSA_ILi1EEESC_EEEEENS5_IJNSA_ILi128EEENSA_ILi64EEENSA_ILi256EEEEEENS5_IJNS_12float_e2m1_tENS_13float_ue8m0_tEEEENS5_IJNS5_IJlSC_lEEENS4_6LayoutINS5_IJNS5_IJNS5_IJNSA_ILi32EEENSA_ILi4EEEEEEiEEESR_NS5_IJSC_iEEEEEENS5_IJNS5_IJNS5_IJNSA_ILi16EEESP_EEEiEEENS5_IJNS5_IJNSA_ILi0EEESC_EEENSA_ILi512EEEEEENS5_IJSX_iEEEEEEEEEEESL_S14_NS4_8TiledMMAINS4_8MMA_AtomIJNS4_17SM100_MMA_MXF4_SSISJ_SJ_fSK_Li128ELi64ELi32ELNS4_4UMMA5MajorE0ELS19_0ELNS18_7ScaleInE0ELS1A_0EEEEEENSN_INS5_IJSC_SC_SC_EEENS5_IJSX_SX_SX_EEEEENS5_IJNS4_10UnderscoreES1G_S1G_EEEEENS5_IJNS4_13SM90_TMA_LOADES1J_EEENS5_IJNS4_14ComposedLayoutINS4_7SwizzleILi3ELi4ELi3EEENS4_18smem_ptr_flag_bitsILi4EEENSN_INS5_IJSB_SH_EEENS5_IJSH_SC_EEEEEEENSN_INS5_IJNS5_IJNS5_IJSQ_SC_EEENS5_IJSO_NSA_ILi2EEEEEEEEESC_NS5_IJS1V_S1V_EEEEEENS5_IJNS5_IJNS5_IJSV_SZ_EEESY_EEESX_NS5_IJS1V_SZ_EEEEEEEEEEEvNS4_8identityENS5_IJNS4_23SM90_TMA_LOAD_MULTICASTES27_EEES25_vS26_EENS_8epilogue10collective18CollectiveEpilogueINS2A_23Sm100TmaWarpSpecializedILi3ELi2ELi16ELb1ELb0EEEJNS5_IJSG_SG_SH_EEENS5_IJNSN_ISG_SC_EENSN_INS5_IJSU_S1V_EEENS5_IJSC_SO_EEEEEEEENS_10bfloat16_tESM_S2L_SM_NS2A_6fusion15FusionCallbacksIS2E_NS2M_17LinearCombinationIS2L_fS2L_fLNS_15FloatRoundStyleE2EEES2F_S2K_JEEENS4_5SM1004TMEM4LOAD26SM100_TMEM_LOAD_32dp32b16xES1J_NS1L_INS1M_ILi1ELi4ELi3EEENS1O_ILi16EEENSN_INS5_IJSB_SU_EEENS5_IJSU_SC_EEEEEEENS4_39AutoVectorizingCopyWithAssumedAlignmentILi128EEENS4_14SM90_TMA_STOREES31_S33_S33_EEEvvEEEEvNT_6ParamsE,"ax",@progbits
	.align	128
.text._ZN7cutlass13device_kernelINS_4gemm6kernel13GemmUniversalIN4cute5tupleIJiiiiEEENS1_10collective13CollectiveMmaINS1_46MainloopSm100TmaUmmaWarpSpecializedBlockScaledILi8ELi2ELi2ENS5_IJNS4_1CILi8EEENSA_ILi1EEESC_EEEEENS5_IJNSA_ILi128EEENSA_ILi64EEENSA_ILi256EEEEEENS5_IJNS_12float_e2m1_tENS_13float_ue8m0_tEEEENS5_IJNS5_IJlSC_lEEENS4_6LayoutINS5_IJNS5_IJNS5_IJNSA_ILi32EEENSA_ILi4EEEEEEiEEESR_NS5_IJSC_iEEEEEENS5_IJNS5_IJNS5_IJNSA_ILi16EEESP_EEEiEEENS5_IJNS5_IJNSA_ILi0EEESC_EEENSA_ILi512EEEEEENS5_IJSX_iEEEEEEEEEEESL_S14_NS4_8TiledMMAINS4_8MMA_AtomIJNS4_17SM100_MMA_MXF4_SSISJ_SJ_fSK_Li128ELi64ELi32ELNS4_4UMMA5MajorE0ELS19_0ELNS18_7ScaleInE0ELS1A_0EEEEEENSN_INS5_IJSC_SC_SC_EEENS5_IJSX_SX_SX_EEEEENS5_IJNS4_10UnderscoreES1G_S1G_EEEEENS5_IJNS4_13SM90_TMA_LOADES1J_EEENS5_IJNS4_14ComposedLayoutINS4_7SwizzleILi3ELi4ELi3EEENS4_18smem_ptr_flag_bitsILi4EEENSN_INS5_IJSB_SH_EEENS5_IJSH_SC_EEEEEEENSN_INS5_IJNS5_IJNS5_IJSQ_SC_EEENS5_IJSO_NSA_ILi2EEEEEEEEESC_NS5_IJS1V_S1V_EEEEEENS5_IJNS5_IJNS5_IJSV_SZ_EEESY_EEESX_NS5_IJS1V_SZ_EEEEEEEEEEEvNS4_8identityENS5_IJNS4_23SM90_TMA_LOAD_MULTICASTES27_EEES25_vS26_EENS_8epilogue10collective18CollectiveEpilogueINS2A_23Sm100TmaWarpSpecializedILi3ELi2ELi16ELb1ELb0EEEJNS5_IJSG_SG_SH_EEENS5_IJNSN_ISG_SC_EENSN_INS5_IJSU_S1V_EEENS5_IJSC_SO_EEEEEEEENS_10bfloat16_tESM_S2L_SM_NS2A_6fusion15FusionCallbacksIS2E_NS2M_17LinearCombinationIS2L_fS2L_fLNS_15FloatRoundStyleE2EEES2F_S2K_JEEENS4_5SM1004TMEM4LOAD26SM100_TMEM_LOAD_32dp32b16xES1J_NS1L_INS1M_ILi1ELi4ELi3EEENS1O_ILi16EEENSN_INS5_IJSB_SU_EEENS5_IJSU_SC_EEEEEEENS4_39AutoVectorizingCopyWithAssumedAlignmentILi128EEENS4_14SM90_TMA_STOREES31_S33_S33_EEEvvEEEEvNT_6ParamsE:
        .type           _ZN7cutlass13device_kernelINS_4gemm6kernel13GemmUniversalIN4cute5tupleIJiiiiEEENS1_10collective13CollectiveMmaINS1_46MainloopSm100TmaUmmaWarpSpecializedBlockScaledILi8ELi2ELi2ENS5_IJNS4_1CILi8EEENSA_ILi1EEESC_EEEEENS5_IJNSA_ILi128EEENSA_ILi64EEENSA_ILi256EEEEEENS5_IJNS_12float_e2m1_tENS_13float_ue8m0_tEEEENS5_IJNS5_IJlSC_lEEENS4_6LayoutINS5_IJNS5_IJNS5_IJNSA_ILi32EEENSA_ILi4EEEEEEiEEESR_NS5_IJSC_iEEEEEENS5_IJNS5_IJNS5_IJNSA_ILi16EEESP_EEEiEEENS5_IJNS5_IJNSA_ILi0EEESC_EEENSA_ILi512EEEEEENS5_IJSX_iEEEEEEEEEEESL_S14_NS4_8TiledMMAINS4_8MMA_AtomIJNS4_17SM100_MMA_MXF4_SSISJ_SJ_fSK_Li128ELi64ELi32ELNS4_4UMMA5MajorE0ELS19_0ELNS18_7ScaleInE0ELS1A_0EEEEEENSN_INS5_IJSC_SC_SC_EEENS5_IJSX_SX_SX_EEEEENS5_IJNS4_10UnderscoreES1G_S1G_EEEEENS5_IJNS4_13SM90_TMA_LOADES1J_EEENS5_IJNS4_14ComposedLayoutINS4_7SwizzleILi3ELi4ELi3EEENS4_18smem_ptr_flag_bitsILi4EEENSN_INS5_IJSB_SH_EEENS5_IJSH_SC_EEEEEEENSN_INS5_IJNS5_IJNS5_IJSQ_SC_EEENS5_IJSO_NSA_ILi2EEEEEEEEESC_NS5_IJS1V_S1V_EEEEEENS5_IJNS5_IJNS5_IJSV_SZ_EEESY_EEESX_NS5_IJS1V_SZ_EEEEEEEEEEEvNS4_8identityENS5_IJNS4_23SM90_TMA_LOAD_MULTICASTES27_EEES25_vS26_EENS_8epilogue10collective18CollectiveEpilogueINS2A_23Sm100TmaWarpSpecializedILi3ELi2ELi16ELb1ELb0EEEJNS5_IJSG_SG_SH_EEENS5_IJNSN_ISG_SC_EENSN_INS5_IJSU_S1V_EEENS5_IJSC_SO_EEEEEEEENS_10bfloat16_tESM_S2L_SM_NS2A_6fusion15FusionCallbacksIS2E_NS2M_17LinearCombinationIS2L_fS2L_fLNS_15FloatRoundStyleE2EEES2F_S2K_JEEENS4_5SM1004TMEM4LOAD26SM100_TMEM_LOAD_32dp32b16xES1J_NS1L_INS1M_ILi1ELi4ELi3EEENS1O_ILi16EEENSN_INS5_IJSB_SU_EEENS5_IJSU_SC_EEEEEEENS4_39AutoVectorizingCopyWithAssumedAlignmentILi128EEENS4_14SM90_TMA_STOREES31_S33_S33_EEEvvEEEEvNT_6ParamsE,@function
        .size           _ZN7cutlass13device_kernelINS_4gemm6kernel13GemmUniversalIN4cute5tupleIJiiiiEEENS1_10collective13CollectiveMmaINS1_46MainloopSm100TmaUmmaWarpSpecializedBlockScaledILi8ELi2ELi2ENS5_IJNS4_1CILi8EEENSA_ILi1EEESC_EEEEENS5_IJNSA_ILi128EEENSA_ILi64EEENSA_ILi256EEEEEENS5_IJNS_12float_e2m1_tENS_13float_ue8m0_tEEEENS5_IJNS5_IJlSC_lEEENS4_6LayoutINS5_IJNS5_IJNS5_IJNSA_ILi32EEENSA_ILi4EEEEEEiEEESR_NS5_IJSC_iEEEEEENS5_IJNS5_IJNS5_IJNSA_ILi16EEESP_EEEiEEENS5_IJNS5_IJNSA_ILi0EEESC_EEENSA_ILi512EEEEEENS5_IJSX_iEEEEEEEEEEESL_S14_NS4_8TiledMMAINS4_8MMA_AtomIJNS4_17SM100_MMA_MXF4_SSISJ_SJ_fSK_Li128ELi64ELi32ELNS4_4UMMA5MajorE0ELS19_0ELNS18_7ScaleInE0ELS1A_0EEEEEENSN_INS5_IJSC_SC_SC_EEENS5_IJSX_SX_SX_EEEEENS5_IJNS4_10UnderscoreES1G_S1G_EEEEENS5_IJNS4_13SM90_TMA_LOADES1J_EEENS5_IJNS4_14ComposedLayoutINS4_7SwizzleILi3ELi4ELi3EEENS4_18smem_ptr_flag_bitsILi4EEENSN_INS5_IJSB_SH_EEENS5_IJSH_SC_EEEEEEENSN_INS5_IJNS5_IJNS5_IJSQ_SC_EEENS5_IJSO_NSA_ILi2EEEEEEEEESC_NS5_IJS1V_S1V_EEEEEENS5_IJNS5_IJNS5_IJSV_SZ_EEESY_EEESX_NS5_IJS1V_SZ_EEEEEEEEEEEvNS4_8identityENS5_IJNS4_23SM90_TMA_LOAD_MULTICASTES27_EEES25_vS26_EENS_8epilogue10collective18CollectiveEpilogueINS2A_23Sm100TmaWarpSpecializedILi3ELi2ELi16ELb1ELb0EEEJNS5_IJSG_SG_SH_EEENS5_IJNSN_ISG_SC_EENSN_INS5_IJSU_S1V_EEENS5_IJSC_SO_EEEEEEEENS_10bfloat16_tESM_S2L_SM_NS2A_6fusion15FusionCallbacksIS2E_NS2M_17LinearCombinationIS2L_fS2L_fLNS_15FloatRoundStyleE2EEES2F_S2K_JEEENS4_5SM1004TMEM4LOAD26SM100_TMEM_LOAD_32dp32b16xES1J_NS1L_INS1M_ILi1ELi4ELi3EEENS1O_ILi16EEENSN_INS5_IJSB_SU_EEENS5_IJSU_SC_EEEEEEENS4_39AutoVectorizingCopyWithAssumedAlignmentILi128EEENS4_14SM90_TMA_STOREES31_S33_S33_EEEvvEEEEvNT_6ParamsE,(.L_x_208 - _ZN7cutlass13device_kernelINS_4gemm6kernel13GemmUniversalIN4cute5tupleIJiiiiEEENS1_10collective13CollectiveMmaINS1_46MainloopSm100TmaUmmaWarpSpecializedBlockScaledILi8ELi2ELi2ENS5_IJNS4_1CILi8EEENSA_ILi1EEESC_EEEEENS5_IJNSA_ILi128EEENSA_ILi64EEENSA_ILi256EEEEEENS5_IJNS_12float_e2m1_tENS_13float_ue8m0_tEEEENS5_IJNS5_IJlSC_lEEENS4_6LayoutINS5_IJNS5_IJNS5_IJNSA_ILi32EEENSA_ILi4EEEEEEiEEESR_NS5_IJSC_iEEEEEENS5_IJNS5_IJNS5_IJNSA_ILi16EEESP_EEEiEEENS5_IJNS5_IJNSA_ILi0EEESC_EEENSA_ILi512EEEEEENS5_IJSX_iEEEEEEEEEEESL_S14_NS4_8TiledMMAINS4_8MMA_AtomIJNS4_17SM100_MMA_MXF4_SSISJ_SJ_fSK_Li128ELi64ELi32ELNS4_4UMMA5MajorE0ELS19_0ELNS18_7ScaleInE0ELS1A_0EEEEEENSN_INS5_IJSC_SC_SC_EEENS5_IJSX_SX_SX_EEEEENS5_IJNS4_10UnderscoreES1G_S1G_EEEEENS5_IJNS4_13SM90_TMA_LOADES1J_EEENS5_IJNS4_14ComposedLayoutINS4_7SwizzleILi3ELi4ELi3EEENS4_18smem_ptr_flag_bitsILi4EEENSN_INS5_IJSB_SH_EEENS5_IJSH_SC_EEEEEEENSN_INS5_IJNS5_IJNS5_IJSQ_SC_EEENS5_IJSO_NSA_ILi2EEEEEEEEESC_NS5_IJS1V_S1V_EEEEEENS5_IJNS5_IJNS5_IJSV_SZ_EEESY_EEESX_NS5_IJS1V_SZ_EEEEEEEEEEEvNS4_8identityENS5_IJNS4_23SM90_TMA_LOAD_MULTICASTES27_EEES25_vS26_EENS_8epilogue10collective18CollectiveEpilogueINS2A_23Sm100TmaWarpSpecializedILi3ELi2ELi16ELb1ELb0EEEJNS5_IJSG_SG_SH_EEENS5_IJNSN_ISG_SC_EENSN_INS5_IJSU_S1V_EEENS5_IJSC_SO_EEEEEEEENS_10bfloat16_tESM_S2L_SM_NS2A_6fusion15FusionCallbacksIS2E_NS2M_17LinearCombinationIS2L_fS2L_fLNS_15FloatRoundStyleE2EEES2F_S2K_JEEENS4_5SM1004TMEM4LOAD26SM100_TMEM_LOAD_32dp32b16xES1J_NS1L_INS1M_ILi1ELi4ELi3EEENS1O_ILi16EEENSN_INS5_IJSB_SU_EEENS5_IJSU_SC_EEEEEEENS4_39AutoVectorizingCopyWithAssumedAlignmentILi128EEENS4_14SM90_TMA_STOREES31_S33_S33_EEEvvEEEEvNT_6ParamsE)
        .other          _ZN7cutlass13device_kernelINS_4gemm6kernel13GemmUniversalIN4cute5tupleIJiiiiEEENS1_10collective13CollectiveMmaINS1_46MainloopSm100TmaUmmaWarpSpecializedBlockScaledILi8ELi2ELi2ENS5_IJNS4_1CILi8EEENSA_ILi1EEESC_EEEEENS5_IJNSA_ILi128EEENSA_ILi64EEENSA_ILi256EEEEEENS5_IJNS_12float_e2m1_tENS_13float_ue8m0_tEEEENS5_IJNS5_IJlSC_lEEENS4_6LayoutINS5_IJNS5_IJNS5_IJNSA_ILi32EEENSA_ILi4EEEEEEiEEESR_NS5_IJSC_iEEEEEENS5_IJNS5_IJNS5_IJNSA_ILi16EEESP_EEEiEEENS5_IJNS5_IJNSA_ILi0EEESC_EEENSA_ILi512EEEEEENS5_IJSX_iEEEEEEEEEEESL_S14_NS4_8TiledMMAINS4_8MMA_AtomIJNS4_17SM100_MMA_MXF4_SSISJ_SJ_fSK_Li128ELi64ELi32ELNS4_4UMMA5MajorE0ELS19_0ELNS18_7ScaleInE0ELS1A_0EEEEEENSN_INS5_IJSC_SC_SC_EEENS5_IJSX_SX_SX_EEEEENS5_IJNS4_10UnderscoreES1G_S1G_EEEEENS5_IJNS4_13SM90_TMA_LOADES1J_EEENS5_IJNS4_14ComposedLayoutINS4_7SwizzleILi3ELi4ELi3EEENS4_18smem_ptr_flag_bitsILi4EEENSN_INS5_IJSB_SH_EEENS5_IJSH_SC_EEEEEEENSN_INS5_IJNS5_IJNS5_IJSQ_SC_EEENS5_IJSO_NSA_ILi2EEEEEEEEESC_NS5_IJS1V_S1V_EEEEEENS5_IJNS5_IJNS5_IJSV_SZ_EEESY_EEESX_NS5_IJS1V_SZ_EEEEEEEEEEEvNS4_8identityENS5_IJNS4_23SM90_TMA_LOAD_MULTICASTES27_EEES25_vS26_EENS_8epilogue10collective18CollectiveEpilogueINS2A_23Sm100TmaWarpSpecializedILi3ELi2ELi16ELb1ELb0EEEJNS5_IJSG_SG_SH_EEENS5_IJNSN_ISG_SC_EENSN_INS5_IJSU_S1V_EEENS5_IJSC_SO_EEEEEEEENS_10bfloat16_tESM_S2L_SM_NS2A_6fusion15FusionCallbacksIS2E_NS2M_17LinearCombinationIS2L_fS2L_fLNS_15FloatRoundStyleE2EEES2F_S2K_JEEENS4_5SM1004TMEM4LOAD26SM100_TMEM_LOAD_32dp32b16xES1J_NS1L_INS1M_ILi1ELi4ELi3EEENS1O_ILi16EEENSN_INS5_IJSB_SU_EEENS5_IJSU_SC_EEEEEEENS4_39AutoVectorizingCopyWithAssumedAlignmentILi128EEENS4_14SM90_TMA_STOREES31_S33_S33_EEEvvEEEEvNT_6ParamsE,@"STO_CUDA_ENTRY STV_DEFAULT"
_ZN7cutlass13device_kernelINS_4gemm6kernel13GemmUniversalIN4cute5tupleIJiiiiEEENS1_10collective13CollectiveMmaINS1_46MainloopSm100TmaUmmaWarpSpecializedBlockScaledILi8ELi2ELi2ENS5_IJNS4_1CILi8EEENSA_ILi1EEESC_EEEEENS5_IJNSA_ILi128EEENSA_ILi64EEENSA_ILi256EEEEEENS5_IJNS_12float_e2m1_tENS_13float_ue8m0_tEEEENS5_IJNS5_IJlSC_lEEENS4_6LayoutINS5_IJNS5_IJNS5_IJNSA_ILi32EEENSA_ILi4EEEEEEiEEESR_NS5_IJSC_iEEEEEENS5_IJNS5_IJNS5_IJNSA_ILi16EEESP_EEEiEEENS5_IJNS5_IJNSA_ILi0EEESC_EEENSA_ILi512EEEEEENS5_IJSX_iEEEEEEEEEEESL_S14_NS4_8TiledMMAINS4_8MMA_AtomIJNS4_17SM100_MMA_MXF4_SSISJ_SJ_fSK_Li128ELi64ELi32ELNS4_4UMMA5MajorE0ELS19_0ELNS18_7ScaleInE0ELS1A_0EEEEEENSN_INS5_IJSC_SC_SC_EEENS5_IJSX_SX_SX_EEEEENS5_IJNS4_10UnderscoreES1G_S1G_EEEEENS5_IJNS4_13SM90_TMA_LOADES1J_EEENS5_IJNS4_14ComposedLayoutINS4_7SwizzleILi3ELi4ELi3EEENS4_18smem_ptr_flag_bitsILi4EEENSN_INS5_IJSB_SH_EEENS5_IJSH_SC_EEEEEEENSN_INS5_IJNS5_IJNS5_IJSQ_SC_EEENS5_IJSO_NSA_ILi2EEEEEEEEESC_NS5_IJS1V_S1V_EEEEEENS5_IJNS5_IJNS5_IJSV_SZ_EEESY_EEESX_NS5_IJS1V_SZ_EEEEEEEEEEEvNS4_8identityENS5_IJNS4_23SM90_TMA_LOAD_MULTICASTES27_EEES25_vS26_EENS_8epilogue10collective18CollectiveEpilogueINS2A_23Sm100TmaWarpSpecializedILi3ELi2ELi16ELb1ELb0EEEJNS5_IJSG_SG_SH_EEENS5_IJNSN_ISG_SC_EENSN_INS5_IJSU_S1V_EEENS5_IJSC_SO_EEEEEEEENS_10bfloat16_tESM_S2L_SM_NS2A_6fusion15FusionCallbacksIS2E_NS2M_17LinearCombinationIS2L_fS2L_fLNS_15FloatRoundStyleE2EEES2F_S2K_JEEENS4_5SM1004TMEM4LOAD26SM100_TMEM_LOAD_32dp32b16xES1J_NS1L_INS1M_ILi1ELi4ELi3EEENS1O_ILi16EEENSN_INS5_IJSB_SU_EEENS5_IJSU_SC_EEEEEEENS4_39AutoVectorizingCopyWithAssumedAlignmentILi128EEENS4_14SM90_TMA_STOREES31_S33_S33_EEEvvEEEEvNT_6ParamsE:
[----:B------:R-:W1:Y:S01]  /*0000*/  LDC R1, c[0x0][0x37c] ;  /* 0x0000df00ff017b82 */ /* 0x000e620000000800 */
[----:B------:R-:W2:Y:S01]  /*0010*/  S2R R81, SR_TID.X ;  /* 0x0000000000517919 */ /* 0x000ea20000002100 */
[----:B------:R-:W3:Y:S01]  /*0020*/  LDCU.64 UR12, c[0x0][0xc90] ;  /* 0x00019200ff0c77ac */ /* 0x000ee20008000a00 */
[----:B------:R-:W-:Y:S02]  /*0030*/  PRMT R85, RZ, 0x7610, R85 ;  /* 0x00007610ff557816 */ /* 0x000fe40000000055 */
[----:B------:R-:W-:Y:S01]  /*0040*/  ELECT P4, URZ, PT ;  /* 0x0000000000ff782f */ /* 0x000fe20003880000 */
[----:B---3--:R-:W-:-:S04]  /*0050*/  UISETP.NE.U32.AND UP0, UPT, UR12, URZ, UPT ;  /* 0x000000ff0c00728c */ /* 0x008fc8000bf05070 */
[----:B------:R-:W-:Y:S01]  /*0060*/  UISETP.NE.AND.EX UP0, UPT, UR13, URZ, UPT, UP0 ;  /* 0x000000ff0d00728c */ /* 0x000fe2000bf05300 */
[----:B--2---:R-:W-:-:S05]  /*0070*/  SHF.R.U32.HI R86, RZ, 0x5, R81 ;  /* 0x00000005ff567819 */ /* 0x004fca0000011651 */
[----:B------:R-:W2:Y:S02]  /*0080*/  SHFL.IDX PT, R0, R86, RZ, 0x1f ;  /* 0x00001fff56007589 */ /* 0x000ea400000e0000 */
[----:B--2---:R-:W-:Y:S01]  /*0090*/  R2UR UR21, R0 ;  /* 0x00000000001572ca */ /* 0x004fe200000e0000 */
[----:B-1----:R-:W-:-:S14]  /*00a0*/  BRA.U UP0, `(.L_x_0) ;  /* 0x0000000100307547 */ /* 0x002fdc000b800000 */
[----:B------:R-:W1:Y:S02]  /*00b0*/  LDCU.64 UR4, c[0x0][0xc88] ;  /* 0x00019100ff0477ac */ /* 0x000e640008000a00 */
[----:B-1----:R-:W-:-:S04]  /*00c0*/  UISETP.NE.U32.AND UP0, UPT, UR4, URZ, UPT ;  /* 0x000000ff0400728c */ /* 0x002fc8000bf05070 */
[----:B------:R-:W-:-:S09]  /*00d0*/  UISETP.NE.AND.EX UP0, UPT, UR5, URZ, UPT, UP0 ;  /* 0x000000ff0500728c */ /* 0x000fd2000bf05300 */
[----:B------:R-:W-:Y:S05]  /*00e0*/  BRA.U !UP0, `(.L_x_1) ;  /* 0x0000000108147547 */ /* 0x000fea000b800000 */
[----:B------:R-:W1:Y:S01]  /*00f0*/  LDC.64 R2, c[0x0][0xc88] ;  /* 0x00032200ff027b82 */ /* 0x000e620000000a00 */
[----:B------:R-:W1:Y:S02]  /*0100*/  LDCU.64 UR4, c[0x0][0x358] ;  /* 0x00006b00ff0477ac */ /* 0x000e640008000a00 */
[----:B-1----:R1:W5:Y:S01]  /*0110*/  LDG.E R45, desc[UR4][R2.64] ;  /* 0x00000004022d7981 */ /* 0x002362000c1e1900 */
[----:B------:R-:W-:Y:S01]  /*0120*/  HFMA2 R85, -RZ, RZ, 0, 5.9604644775390625e-08 ;  /* 0x00000001ff557431 */ /* 0x000fe200000001ff */
[----:B------:R-:W-:Y:S05]  /*0130*/  BRA `(.L_x_0) ;  /* 0x00000000000c7947 */ /* 0x000fea0003800000 */
.L_x_1:
[----:B------:R-:W1:Y:S01]  /*0140*/  LDCU UR4, c[0x0][0xc80] ;  /* 0x00019000ff0477ac */ /* 0x000e620008000800 */
[----:B------:R-:W-:Y:S01]  /*0150*/  HFMA2 R85, -RZ, RZ, 0, 5.9604644775390625e-08 ;  /* 0x00000001ff557431 */ /* 0x000fe200000001ff */
[----:B-1----:R-:W-:-:S07]  /*0160*/  MOV R45, UR4 ;  /* 0x00000004002d7c02 */ /* 0x002fce0008000f00 */
.L_x_0:
[----:B------:R-:W2:Y:S02]  /*0170*/  LDCU.64 UR4, c[0x0][0xcb0] ;  /* 0x00019600ff0477ac */ /* 0x000ea40008000a00 */
[----:B--2---:R-:W-:-:S04]  /*0180*/  UISETP.NE.U32.AND UP0, UPT, UR4, URZ, UPT ;  /* 0x000000ff0400728c */ /* 0x004fc8000bf05070 */
[----:B------:R-:W-:-:S09]  /*0190*/  UISETP.NE.AND.EX UP0, UPT, UR5, URZ, UPT, UP0 ;  /* 0x000000ff0500728c */ /* 0x000fd2000bf05300 */
[----:B------:R-:W-:Y:S05]  /*01a0*/  BRA.U UP0, `(.L_x_2) ;  /* 0x0000000100287547 */ /* 0x000fea000b800000 */
[----:B------:R-:W2:Y:S02]  /*01b0*/  LDCU.64 UR4, c[0x0][0xca8] ;  /* 0x00019500ff0477ac */ /* 0x000ea40008000a00 */
[----:B--2---:R-:W-:-:S04]  /*01c0*/  UISETP.NE.U32.AND UP0, UPT, UR4, URZ, UPT ;  /* 0x000000ff0400728c */ /* 0x004fc8000bf05070 */
[----:B------:R-:W-:-:S09]  /*01d0*/  UISETP.NE.AND.EX UP0, UPT, UR5, URZ, UPT, UP0 ;  /* 0x000000ff0500728c */ /* 0x000fd2000bf05300 */
[----:B------:R-:W-:Y:S05]  /*01e0*/  BRA.U !UP0, `(.L_x_3) ;  /* 0x0000000108107547 */ /* 0x000fea000b800000 */
[----:B-1----:R-:W1:Y:S01]  /*01f0*/  LDC.64 R2, c[0x0][0xca8] ;  /* 0x00032a00ff027b82 */ /* 0x002e620000000a00 */
[----:B------:R-:W1:Y:S02]  /*0200*/  LDCU.64 UR4, c[0x0][0x358] ;  /* 0x00006b00ff0477ac */ /* 0x000e640008000a00 */
[----:B-1----:R2:W5:Y:S01]  /*0210*/  LDG.E R43, desc[UR4][R2.64] ;  /* 0x00000004022b7981 */ /* 0x002562000c1e1900 */
[----:B------:R-:W-:Y:S05]  /*0220*/  BRA `(.L_x_2) ;  /* 0x0000000000087947 */ /* 0x000fea0003800000 */
.L_x_3:
[----:B------:R-:W2:Y:S02]  /*0230*/  LDCU UR4, c[0x0][0xca0] ;  /* 0x00019400ff0477ac */ /* 0x000ea40008000800 */
[----:B--2---:R-:W-:Y:S02]  /*0240*/  MOV R43, UR4 ;  /* 0x00000004002b7c02 */ /* 0x004fe40008000f00 */
.L_x_2:
[----:B------:R-:W-:Y:S01]  /*0250*/  IMAD.U32 R0, RZ, RZ, UR21 ;  /* 0x00000015ff007e24 */ /* 0x000fe2000f8e00ff */
[----:B------:R-:W-:Y:S04]  /*0260*/  BSSY.RECONVERGENT B0, `(.L_x_4) ;  /* 0x0000012000007945 */ /* 0x000fe80003800200 */
[C---:B------:R-:W-:Y:S02]  /*0270*/  ISETP.NE.OR P1, PT, R0.reuse, 0x1, !P4 ;  /* 0x000000010000780c */ /* 0x040fe40006725670 */
[----:B------:R-:W-:-:S11]  /*0280*/  ISETP.NE.OR P0, PT, R0, 0x3, !P4 ;  /* 0x000000030000780c */ /* 0x000fd60006705670 */
[----:B------:R-:W-:Y:S05]  /*0290*/  @P1 BRA `(.L_x_5) ;  /* 0x0000000000381947 */ /* 0x000fea0003800000 */
[----:B------:R-:W3:Y:S02]  /*02a0*/  LDCU.64 UR4, c[0x0][0x348] ;  /* 0x00006900ff0477ac */ /* 0x000ee40008000a00 */
[----:B---3--:R-:W-:Y:S02]  /*02b0*/  UIADD3 UR10, UP3, UPT, UR4, 0x80, URZ ;  /* 0x00000080040a7890 */ /* 0x008fe4000ff7e0ff */
[----:B------:R-:W-:Y:S02]  /*02c0*/  UIADD3 UR8, UP2, UPT, UR4, 0x180, URZ ;  /* 0x0000018004087890 */ /* 0x000fe4000ff5e0ff */
[----:B------:R-:W-:Y:S02]  /*02d0*/  UIADD3 UR6, UP1, UPT, UR4, 0x280, URZ ;  /* 0x0000028004067890 */ /* 0x000fe4000ff3e0ff */
[----:B------:R-:W-:Y:S02]  /*02e0*/  UIADD3 UR4, UP0, UPT, UR4, 0x380, URZ ;  /* 0x0000038004047890 */ /* 0x000fe4000ff1e0ff */
[----:B------:R-:W-:-:S02]  /*02f0*/  UIADD3.X UR11, UPT, UPT, URZ, UR5, URZ, UP3, !UPT ;  /* 0x00000005ff0b7290 */ /* 0x000fc40009ffe4ff */
[----:B------:R-:W-:Y:S02]  /*0300*/  UIADD3.X UR9, UPT, UPT, URZ, UR5, URZ, UP2, !UPT ;  /* 0x00000005ff097290 */ /* 0x000fe400097fe4ff */
[----:B------:R-:W-:Y:S02]  /*0310*/  UIADD3.X UR7, UPT, UPT, URZ, UR5, URZ, UP1, !UPT ;  /* 0x00000005ff077290 */ /* 0x000fe40008ffe4ff */
[----:B------:R-:W-:-:S03]  /*0320*/  UIADD3.X UR5, UPT, UPT, URZ, UR5, URZ, UP0, !UPT ;  /* 0x00000005ff057290 */ /* 0x000fc600087fe4ff */
[----:B------:R3:W-:Y:S02]  /*0330*/  UTMACCTL.PF [UR10] ;  /* 0x000000000a0079b9 */ /* 0x0007e40008040000 */
[----:B------:R3:W-:Y:S02]  /*0340*/  UTMACCTL.PF [UR8] ;  /* 0x00000000080079b9 */ /* 0x0007e40008040000 */
[----:B------:R3:W-:Y:S02]  /*0350*/  UTMACCTL.PF [UR6] ;  /* 0x00000000060079b9 */ /* 0x0007e40008040000 */
[----:B------:R3:W-:Y:S02]  /*0360*/  UTMACCTL.PF [UR4] ;  /* 0x00000000040079b9 */ /* 0x0007e40008040000 */
[----:B---3--:R-:W-:Y:S01]  /*0370*/  NOP ;  /* 0x0000000000007918 */ /* 0x008fe20000000000 */
.L_x_5:
[----:B------:R-:W-:Y:S05]  /*0380*/  BSYNC.RECONVERGENT B0 ;  /* 0x0000000000007941 */ /* 0x000fea0003800200 */
.L_x_4:
[----:B------:R-:W-:Y:S04]  /*0390*/  BSSY.RECONVERGENT B0, `(.L_x_6) ;  /* 0x000000a000007945 */ /* 0x000fe80003800200 */
[----:B------:R-:W-:Y:S05]  /*03a0*/  @P0 BRA `(.L_x_7) ;  /* 0x0000000000200947 */ /* 0x000fea0003800000 */
[----:B------:R-:W3:Y:S02]  /*03b0*/  LDCU.64 UR4, c[0x0][0x348] ;  /* 0x00006900ff0477ac */ /* 0x000ee40008000a00 */
[----:B---3--:R-:W-:Y:S02]  /*03c0*/  UIADD3 UR6, UP1, UPT, UR4, 0x980, URZ ;  /* 0x0000098004067890 */ /* 0x008fe4000ff3e0ff */
[----:B------:R-:W-:Y:S02]  /*03d0*/  UIADD3 UR4, UP0, UPT, UR4, 0xa80, URZ ;  /* 0x00000a8004047890 */ /* 0x000fe4000ff1e0ff */
[----:B------:R-:W-:Y:S02]  /*03e0*/  UIADD3.X UR7, UPT, UPT, URZ, UR5, URZ, UP1, !UPT ;  /* 0x00000005ff077290 */ /* 0x000fe40008ffe4ff */
[----:B------:R-:W-:-:S07]  /*03f0*/  UIADD3.X UR5, UPT, UPT, URZ, UR5, URZ, UP0, !UPT ;  /* 0x00000005ff057290 */ /* 0x000fce00087fe4ff */
[----:B------:R3:W-:Y:S02]  /*0400*/  UTMACCTL.PF [UR6] ;  /* 0x00000000060079b9 */ /* 0x0007e40008040000 */
[----:B------:R3:W-:Y:S02]  /*0410*/  UTMACCTL.PF [UR4] ;  /* 0x00000000040079b9 */ /* 0x0007e40008040000 */
[----:B---3--:R-:W-:Y:S01]  /*0420*/  NOP ;  /* 0x0000000000007918 */ /* 0x008fe20000000000 */
.L_x_7:
[----:B------:R-:W-:Y:S05]  /*0430*/  BSYNC.RECONVERGENT B0 ;  /* 0x0000000000007941 */ /* 0x000fea0003800200 */
.L_x_6:
[----:B------:R-:W3:Y:S01]  /*0440*/  LDCU.64 UR4, c[0x0][0xc88] ;  /* 0x00019100ff0477ac */ /* 0x000ee20008000a00 */
[----:B------:R-:W-:Y:S02]  /*0450*/  UISETP.EQ.U32.AND UP2, UPT, UR12, URZ, UPT ;  /* 0x000000ff0c00728c */ /* 0x000fe4000bf42070 */
[----:B------:R-:W-:Y:S02]  /*0460*/  UPLOP3.LUT UP3, UPT, UPT, UPT, UPT, 0x80, 0x8 ;  /* 0x000000000008789c */ /* 0x000fe40003f6f070 */
[----:B---3--:R-:W-:-:S04]  /*0470*/  UISETP.NE.U32.AND UP0, UPT, UR4, URZ, UPT ;  /* 0x000000ff0400728c */ /* 0x008fc8000bf05070 */
[----:B------:R-:W-:-:S04]  /*0480*/  UISETP.NE.AND.EX UP1, UPT, UR5, URZ, UPT, UP0 ;  /* 0x000000ff0500728c */ /* 0x000fc8000bf25300 */
[----:B------:R-:W-:-:S04]  /*0490*/  UISETP.EQ.OR.EX UP4, UPT, UR13, URZ, !UP1, UP2 ;  /* 0x000000ff0d00728c */ /* 0x000fc8000cf82720 */
[----:B------:R-:W-:-:S06]  /*04a0*/  UP2UR UR4, UPR, URZ, 0x10 ;  /* 0x00000010ff047883 */ /* 0x000fcc0008000000 */
[----:B------:R-:W-:Y:S01]  /*04b0*/  MOV R96, UR4 ;  /* 0x0000000400607c02 */ /* 0x000fe20008000f00 */
[----:B------:R-:W-:Y:S06]  /*04c0*/  BRA.U !UP4, `(.L_x_8) ;  /* 0x000000010c207547 */ /* 0x000fec000b800000 */
[----:B------:R-:W-:Y:S01]  /*04d0*/  UISETP.NE.U32.AND UP0, UPT, UR12, URZ, UPT ;  /* 0x000000ff0c00728c */ /* 0x000fe2000bf05070 */
[----:B-----5:R-:W-:Y:S01]  /*04e0*/  FSETP.NEU.AND P0, PT, R45, RZ, PT ;  /* 0x000000ff2d00720b */ /* 0x020fe20003f0d000 */
[----:B------:R-:W-:Y:S02]  /*04f0*/  USEL UR4, URZ, 0xffffffff, UP1 ;  /* 0xffffffffff047887 */ /* 0x000fe40008800000 */
[----:B------:R-:W-:-:S10]  /*0500*/  UISETP.NE.AND.EX UP2, UPT, UR13, URZ, UPT, UP0 ;  /* 0x000000ff0d00728c */ /* 0x000fd4000bf45300 */
[----:B------:R-:W-:Y:S01]  /*0510*/  VOTEU.ANY UP0, P0 ;  /* 0x0000000000ff7886 */ /* 0x000fe20000000100 */
[----:B------:R-:W-:-:S04]  /*0520*/  @!UP2 USEL UR4, URZ, 0xffffffff, UP0 ;  /* 0xffffffffff04a887 */ /* 0x000fc80008000000 */
[----:B------:R-:W-:-:S04]  /*0530*/  ULOP3.LUT UR4, UR4, 0x1, URZ, 0xc0, !UPT ;  /* 0x0000000104047892 */ /* 0x000fc8000f8ec0ff */
[----:B------:R-:W-:-:S11]  /*0540*/  UISETP.NE.U32.AND UP3, UPT, UR4, 0x1, UPT ;  /* 0x000000010400788c */ /* 0x000fd6000bf65070 */
.L_x_8:
[----:B-12---:R-:W1:Y:S02]  /*0550*/  SHFL.IDX PT, R2, R86, RZ, 0x1f ;  /* 0x00001fff56027589 */ /* 0x006e6400000e0000 */
[----:B-1----:R-:W-:-:S13]  /*0560*/  ISETP.NE.AND P0, PT, R2, RZ, PT ;  /* 0x000000ff0200720c */ /* 0x002fda0003f05270 */
[----:B------:R-:W-:Y:S05]  /*0570*/  @P0 BRA `(.L_x_9) ;  /* 0x0000000000840947 */ /* 0x000fea0003800000 */
[----:B------:R-:W-:Y:S01]  /*0580*/  ELECT P0, URZ, PT ;  /* 0x0000000000ff782f */ /* 0x000fe20003800000 */
[----:B------:R-:W-:-:S12]  /*0590*/  BSSY.RECONVERGENT B0, `(.L_x_9) ;  /* 0x000001f000007945 */ /* 0x000fd80003800200 */
[----:B------:R-:W-:Y:S05]  /*05a0*/  @!P0 BRA `(.L_x_10) ;  /* 0x0000000000748947 */ /* 0x000fea0003800000 */
[----:B------:R-:W1:Y:S01]  /*05b0*/  S2UR UR4, SR_CgaCtaId ;  /* 0x00000000000479c3 */ /* 0x000e620000008800 */
[----:B------:R-:W-:Y:S01]  /*05c0*/  UMOV UR5, 0x400 ;  /* 0x0000040000057882 */ /* 0x000fe20000000000 */
[----:B------:R-:W-:Y:S01]  /*05d0*/  UMOV UR8, 0x1 ;  /* 0x0000000100087882 */ /* 0x000fe20000000000 */
[----:B------:R-:W-:Y:S01]  /*05e0*/  UMOV UR6, 0x8 ;  /* 0x0000000800067882 */ /* 0x000fe20000000000 */
[----:B------:R-:W-:-:S04]  /*05f0*/  UIADD3 UR8, UPT, UPT, -UR8, 0x100000, URZ ;  /* 0x0010000008087890 */ /* 0x000fc8000fffe1ff */
[----:B------:R-:W-:Y:S02]  /*0600*/  USHF.L.U32 UR9, UR8, 0xb, URZ ;  /* 0x0000000b08097899 */ /* 0x000fe400080006ff */
[----:B------:R-:W-:Y:S02]  /*0610*/  USHF.L.U32 UR8, UR8, 0x1, URZ ;  /* 0x0000000108087899 */ /* 0x000fe400080006ff */
[----:B------:R-:W-:-:S04]  /*0620*/  UIADD3 UR6, UPT, UPT, -UR6, 0x100000, URZ ;  /* 0x0010000006067890 */ /* 0x000fc8000fffe1ff */
[----:B------:R-:W-:Y:S02]  /*0630*/  USHF.L.U32 UR7, UR6, 0xb, URZ ;  /* 0x0000000b06077899 */ /* 0x000fe400080006ff */
[----:B------:R-:W-:Y:S02]  /*0640*/  USHF.L.U32 UR6, UR6, 0x1, URZ ;  /* 0x0000000106067899 */ /* 0x000fe400080006ff */
[----:B-1----:R-:W-:Y:S01]  /*0650*/  ULEA UR4, UR4, UR5, 0x18 ;  /* 0x0000000504047291 */ /* 0x002fe2000f8ec0ff */
[----:B------:R-:W1:Y:S11]  /*0660*/  FENCE.VIEW.ASYNC.S ;  /* 0x00000000000073c6 */ /* 0x000e760000000000 */
[----:B-1----:R1:W2:Y:S01]  /*0670*/  SYNCS.EXCH.64 URZ, [UR4], UR8 ;  /* 0x0000000804ff75b2 */ /* 0x0022a20008000100 */
[----:B------:R1:W3:Y:S01]  /*0680*/  SYNCS.EXCH.64 URZ, [UR4+0x40], UR6 ;  /* 0x0000400604ff75b2 */ /* 0x0002e20008000100 */
[----:B------:R1:W4:Y:S01]  /*0690*/  SYNCS.EXCH.64 URZ, [UR4+0x8], UR8 ;  /* 0x0000080804ff75b2 */ /* 0x0003220008000100 */
[----:B------:R1:W1:Y:S01]  /*06a0*/  SYNCS.EXCH.64 URZ, [UR4+0x48], UR6 ;  /* 0x0000480604ff75b2 */ /* 0x0002620008000100 */
        /* <DEDUP_REMOVED lines=12> */
[----:B------:R-:W-:Y:S01]  /*0770*/  NOP ;  /* 0x0000000000007918 */ /* 0x000fe20000000000 */
.L_x_10:
[----:B-1----:R-:W-:Y:S05]  /*0780*/  BSYNC.RECONVERGENT B0 ;  /* 0x0000000000007941 */ /* 0x002fea0003800200 */
.L_x_9:
[----:B------:R-:W1:Y:S01]  /*0790*/  SHFL.IDX PT, R2, R86, RZ, 0x1f ;  /* 0x00001fff56027589 */ /* 0x000e6200000e0000 */
[----:B------:R-:W-:Y:S01]  /*07a0*/  NOP ;  /* 0x0000000000007918 */ /* 0x000fe20000000000 */
[----:B-1----:R-:W-:-:S13]  /*07b0*/  ISETP.NE.AND P0, PT, R2, 0x1, PT ;  /* 0x000000010200780c */ /* 0x002fda0003f05270 */
[----:B------:R-:W-:Y:S05]  /*07c0*/  @P0 BRA `(.L_x_11) ;  /* 0x0000000000500947 */ /* 0x000fea0003800000 */
        /* <DEDUP_REMOVED lines=9> */
[----:B------:R-:W-:Y:S01]  /*0860*/  USHF.L.U32 UR6, UR6, 0x1, URZ ;  /* 0x0000000106067899 */ /* 0x000fe200080006ff */
[----:B------:R-:W-:Y:S01]  /*0870*/  ELECT P0, URZ, PT ;  /* 0x0000000000ff782f */ /* 0x000fe20003800000 */
[----:B-1----:R-:W-:Y:S01]  /*0880*/  ULEA UR4, UR4, UR5, 0x18 ;  /* 0x0000000504047291 */ /* 0x002fe2000f8ec0ff */
[----:B------:R-:W1:Y:S11]  /*0890*/  FENCE.VIEW.ASYNC.S ;  /* 0x00000000000073c6 */ /* 0x000e760000000000 */
[----:B-1----:R1:W1:Y:S01]  /*08a0*/  SYNCS.EXCH.64 URZ, [UR4+0x80], UR8 ;  /* 0x0000800804ff75b2 */ /* 0x0022620008000100 */
[----:B------:R1:W1:Y:S01]  /*08b0*/  SYNCS.EXCH.64 URZ, [UR4+0x98], UR6 ;  /* 0x0000980604ff75b2 */ /* 0x0002620008000100 */
[----:B------:R1:W1:Y:S01]  /*08c0*/  SYNCS.EXCH.64 URZ, [UR4+0x88], UR8 ;  /* 0x0000880804ff75b2 */ /* 0x0002620008000100 */
[----:B------:R1:W1:Y:S01]  /*08d0*/  SYNCS.EXCH.64 URZ, [UR4+0xa0], UR6 ;  /* 0x0000a00604ff75b2 */ /* 0x0002620008000100 */
[----:B------:R1:W1:Y:S01]  /*08e0*/  SYNCS.EXCH.64 URZ, [UR4+0x90], UR8 ;  /* 0x0000900804ff75b2 */ /* 0x0002620008000100 */
[----:B------:R1:W1:Y:S01]  /*08f0*/  SYNCS.EXCH.64 URZ, [UR4+0xa8], UR6 ;  /* 0x0000a80604ff75b2 */ /* 0x0002620008000100 */
[----:B------:R-:W-:Y:S01]  /*0900*/  NOP ;  /* 0x0000000000007918 */ /* 0x000fe20000000000 */
.L_x_11:
[----:B------:R-:W2:Y:S01]  /*0910*/  SHFL.IDX PT, R2, R86, RZ, 0x1f ;  /* 0x00001fff56027589 */ /* 0x000ea200000e0000 */
[----:B------:R-:W-:Y:S01]  /*0920*/  NOP ;  /* 0x0000000000007918 */ /* 0x000fe20000000000 */
[----:B--2---:R-:W-:-:S13]  /*0930*/  ISETP.NE.AND P0, PT, R2, 0x3, PT ;  /* 0x000000030200780c */ /* 0x004fda0003f05270 */
[----:B------:R-:W-:Y:S05]  /*0940*/  @P0 BRA `(.L_x_12) ;  /* 0x0000000000300947 */ /* 0x000fea0003800000 */
[----:B-1----:R-:W1:Y:S01]  /*0950*/  S2UR UR4, SR_CgaCtaId ;  /* 0x00000000000479c3 */ /* 0x002e620000008800 */
[----:B------:R-:W-:Y:S01]  /*0960*/  UMOV UR6, 0x400 ;  /* 0x0000040000067882 */ /* 0x000fe20000000000 */
[----:B------:R-:W-:Y:S01]  /*0970*/  UMOV UR5, 0x20 ;  /* 0x0000002000057882 */ /* 0x000fe20000000000 */
[----:B------:R-:W-:Y:S01]  /*0980*/  ELECT P0, URZ, PT ;  /* 0x0000000000ff782f */ /* 0x000fe20003800000 */
[----:B-1----:R-:W-:Y:S02]  /*0990*/  ULEA UR6, UR4, UR6, 0x18 ;  /* 0x0000000604067291 */ /* 0x002fe4000f8ec0ff */
[----:B------:R-:W-:-:S04]  /*09a0*/  UIADD3 UR4, UPT, UPT, -UR5, 0x100000, URZ ;  /* 0x0010000005047890 */ /* 0x000fc8000fffe1ff */
[----:B------:R-:W-:Y:S02]  /*09b0*/  USHF.L.U32 UR5, UR4, 0xb, URZ ;  /* 0x0000000b04057899 */ /* 0x000fe400080006ff */
[----:B------:R-:W-:Y:S01]  /*09c0*/  USHF.L.U32 UR4, UR4, 0x1, URZ ;  /* 0x0000000104047899 */ /* 0x000fe200080006ff */
[----:B------:R-:W1:Y:S11]  /*09d0*/  FENCE.VIEW.ASYNC.S ;  /* 0x00000000000073c6 */ /* 0x000e760000000000 */
[----:B-1----:R2:W1:Y:S01]  /*09e0*/  SYNCS.EXCH.64 URZ, [UR6+0xb0], UR4 ;  /* 0x0000b00406ff75b2 */ /* 0x0024620008000100 */
[----:B------:R2:W1:Y:S02]  /*09f0*/  SYNCS.EXCH.64 URZ, [UR6+0xb8], UR4 ;  /* 0x0000b80406ff75b2 */ /* 0x0004640008000100 */
[----:B--2---:R-:W-:Y:S01]  /*0a00*/  NOP ;  /* 0x0000000000007918 */ /* 0x004fe20000000000 */
.L_x_12:
[----:B------:R-:W2:Y:S01]  /*0a10*/  SHFL.IDX PT, R2, R86, RZ, 0x1f ;  /* 0x00001fff56027589 */ /* 0x000ea200000e0000 */
[----:B------:R-:W-:Y:S01]  /*0a20*/  NOP ;  /* 0x0000000000007918 */ /* 0x000fe20000000000 */
[----:B--2---:R-:W-:-:S13]  /*0a30*/  ISETP.NE.AND P0, PT, R2, 0x4, PT ;  /* 0x000000040200780c */ /* 0x004fda0003f05270 */
[----:B------:R-:W-:Y:S05]  /*0a40*/  @P0 BRA `(.L_x_13) ;  /* 0x00000000004c0947 */ /* 0x000fea0003800000 */
[----:B-1----:R-:W1:Y:S01]  /*0a50*/  S2UR UR6, SR_CgaCtaId ;  /* 0x00000000000679c3 */ /* 0x002e620000008800 */
[----:B------:R-:W-:Y:S01]  /*0a60*/  UMOV UR4, 0x720 ;  /* 0x0000072000047882 */ /* 0x000fe20000000000 */
[----:B------:R-:W-:Y:S01]  /*0a70*/  UMOV UR5, 0x400 ;  /* 0x0000040000057882 */ /* 0x000fe20000000000 */
[----:B------:R-:W-:Y:S01]  /*0a80*/  USEL UR4, UR4, 0x620, UP3 ;  /* 0x0000062004047887 */ /* 0x000fe20009800000 */
[----:B------:R-:W-:Y:S01]  /*0a90*/  UMOV UR8, 0x1 ;  /* 0x0000000100087882 */ /* 0x000fe20000000000 */
[----:B------:R-:W-:Y:S01]  /*0aa0*/  ELECT P0, URZ, PT ;  /* 0x0000000000ff782f */ /* 0x000fe20003800000 */
[----:B------:R-:W-:-:S04]  /*0ab0*/  UIADD3 UR8, UPT, UPT, -UR8, 0x100000, URZ ;  /* 0x0010000008087890 */ /* 0x000fc8000fffe1ff */
[----:B------:R-:W-:Y:S02]  /*0ac0*/  USHF.L.U32 UR9, UR8, 0xb, URZ ;  /* 0x0000000b08097899 */ /* 0x000fe400080006ff */
[----:B------:R-:W-:Y:S02]  /*0ad0*/  USHF.L.U32 UR8, UR8, 0x1, URZ ;  /* 0x0000000108087899 */ /* 0x000fe400080006ff */
[----:B-1----:R-:W-:Y:S02]  /*0ae0*/  ULEA UR6, UR6, UR5, 0x18 ;  /* 0x0000000506067291 */ /* 0x002fe4000f8ec0ff */
[----:B------:R-:W-:-:S04]  /*0af0*/  UIADD3 UR4, UPT, UPT, -UR4, 0x100000, URZ ;  /* 0x0010000004047890 */ /* 0x000fc8000fffe1ff */
[----:B------:R-:W-:Y:S02]  /*0b00*/  USHF.L.U32 UR5, UR4, 0xb, URZ ;  /* 0x0000000b04057899 */ /* 0x000fe400080006ff */
[----:B------:R-:W-:Y:S01]  /*0b10*/  USHF.L.U32 UR4, UR4, 0x1, URZ ;  /* 0x0000000104047899 */ /* 0x000fe200080006ff */
[----:B------:R-:W1:Y:S03]  /*0b20*/  FENCE.VIEW.ASYNC.S ;  /* 0x00000000000073c6 */ /* 0x000e660000000000 */
[----:B-1----:R2:W1:Y:S08]  /*0b30*/  SYNCS.EXCH.64 URZ, [UR6+0xc0], UR8 ;  /* 0x0000c00806ff75b2 */ /* 0x0024700008000100 */
[----:B------:R2:W1:Y:S01]  /*0b40*/  SYNCS.EXCH.64 URZ, [UR6+0xd0], UR4 ;  /* 0x0000d00406ff75b2 */ /* 0x0004620008000100 */
[----:B------:R2:W1:Y:S01]  /*0b50*/  SYNCS.EXCH.64 URZ, [UR6+0xc8], UR8 ;  /* 0x0000c80806ff75b2 */ /* 0x0004620008000100 */
[----:B------:R2:W1:Y:S02]  /*0b60*/  SYNCS.EXCH.64 URZ, [UR6+0xd8], UR4 ;  /* 0x0000d80406ff75b2 */ /* 0x0004640008000100 */
[----:B--2---:R-:W-:Y:S01]  /*0b70*/  NOP ;  /* 0x0000000000007918 */ /* 0x004fe20000000000 */
.L_x_13:
[----:B------:R-:W2:Y:S01]  /*0b80*/  SHFL.IDX PT, R2, R86, RZ, 0x1f ;  /* 0x00001fff56027589 */ /* 0x000ea200000e0000 */
[----:B------:R-:W-:Y:S01]  /*0b90*/  NOP ;  /* 0x0000000000007918 */ /* 0x000fe20000000000 */
[----:B--2---:R-:W-:-:S13]  /*0ba0*/  ISETP.NE.AND P0, PT, R2, 0x5, PT ;  /* 0x000000050200780c */ /* 0x004fda0003f05270 */
[----:B------:R-:W-:Y:S05]  /*0bb0*/  @P0 BRA `(.L_x_14) ;  /* 0x0000000000480947 */ /* 0x000fea0003800000 */
[----:B-1----:R-:W1:Y:S01]  /*0bc0*/  S2UR UR4, SR_CgaCtaId ;  /* 0x00000000000479c3 */ /* 0x002e620000008800 */
        /* <DEDUP_REMOVED lines=15> */
[----:B------:R2:W1:Y:S02]  /*0cc0*/  SYNCS.EXCH.64 URZ, [UR4+0xf8], UR6 ;  /* 0x0000f80604ff75b2 */ /* 0x0004640008000100 */
[----:B--2---:R-:W-:Y:S01]  /*0cd0*/  NOP ;  /* 0x0000000000007918 */ /* 0x004fe20000000000 */
.L_x_14:
[----:B------:R-:W2:Y:S01]  /*0ce0*/  SHFL.IDX PT, R2, R86, RZ, 0x1f ;  /* 0x00001fff56027589 */ /* 0x000ea200000e0000 */
[----:B------:R-:W1:Y:S01]  /*0cf0*/  S2UR UR52, SR_CgaCtaId ;  /* 0x00000000003479c3 */ /* 0x000e620000008800 */
[----:B------:R-:W-:Y:S01]  /*0d00*/  NOP ;  /* 0x0000000000007918 */ /* 0x000fe20000000000 */
[----:B--2---:R-:W-:-:S13]  /*0d10*/  ISETP.NE.AND P0, PT, R2, 0x3, PT ;  /* 0x000000030200780c */ /* 0x004fda0003f05270 */
[----:B-1----:R-:W-:Y:S05]  /*0d20*/  @P0 BRA `(.L_x_15) ;  /* 0x0000000000340947 */ /* 0x002fea0003800000 */
[----:B------:R-:W-:Y:S01]  /*0d30*/  UMOV UR4, 0x400 ;  /* 0x0000040000047882 */ /* 0x000fe20000000000 */
[----:B------:R-:W-:Y:S01]  /*0d40*/  UMOV UR6, 0x20 ;  /* 0x0000002000067882 */ /* 0x000fe20000000000 */
[----:B------:R-:W-:Y:S02]  /*0d50*/  ULEA UR4, UR52, UR4, 0x18 ;  /* 0x0000000434047291 */ /* 0x000fe4000f8ec0ff */
[----:B------:R-:W-:-:S04]  /*0d60*/  UIADD3 UR6, UPT, UPT, -UR6, 0x100000, URZ ;  /* 0x0010000006067890 */ /* 0x000fc8000fffe1ff */
[----:B------:R-:W-:Y:S02]  /*0d70*/  USHF.L.U32 UR7, UR6, 0xb, URZ ;  /* 0x0000000b06077899 */ /* 0x000fe400080006ff */
[----:B------:R-:W-:Y:S01]  /*0d80*/  USHF.L.U32 UR6, UR6, 0x1, URZ ;  /* 0x0000000106067899 */ /* 0x000fe200080006ff */
[----:B------:R-:W-:Y:S01]  /*0d90*/  ELECT P0, URZ, PT ;  /* 0x0000000000ff782f */ /* 0x000fe20003800000 */
[----:B------:R-:W1:Y:S10]  /*0da0*/  FENCE.VIEW.ASYNC.S ;  /* 0x00000000000073c6 */ /* 0x000e740000000000 */
[----:B-1----:R1:W2:Y:S01]  /*0db0*/  SYNCS.EXCH.64 URZ, [UR4+0x100], UR6 ;  /* 0x0001000604ff75b2 */ /* 0x0022a20008000100 */
[----:B------:R1:W1:Y:S01]  /*0dc0*/  SYNCS.EXCH.64 URZ, [UR4+0x110], UR6 ;  /* 0x0001100604ff75b2 */ /* 0x0002620008000100 */
[----:B------:R1:W1:Y:S01]  /*0dd0*/  SYNCS.EXCH.64 URZ, [UR4+0x108], UR6 ;  /* 0x0001080604ff75b2 */ /* 0x0002620008000100 */
[----:B------:R1:W1:Y:S01]  /*0de0*/  SYNCS.EXCH.64 URZ, [UR4+0x118], UR6 ;  /* 0x0001180604ff75b2 */ /* 0x0002620008000100 */
[----:B------:R-:W-:Y:S01]  /*0df0*/  NOP ;  /* 0x0000000000007918 */ /* 0x000fe20000000000 */
.L_x_15:
[----:B-1----:R-:W1:Y:S01]  /*0e00*/  LDCU UR4, c[0x0][0x36c] ;  /* 0x00006d80ff0477ac */ /* 0x002e620008000800 */
[----:B------:R-:W-:Y:S01]  /*0e10*/  ISETP.NE.OR P4, PT, R0, 0x2, !P4 ;  /* 0x000000020000780c */ /* 0x000fe20006785670 */
[----:B------:R-:W-:Y:S01]  /*0e20*/  NOP ;  /* 0x0000000000007918 */ /* 0x000fe20000000000 */
[----:B------:R-:W-:Y:S01]  /*0e30*/  LOP3.LUT R0, R81, 0x1f, RZ, 0xc0, !PT ;  /* 0x0000001f51007812 */ /* 0x000fe200078ec0ff */
[----:B------:R-:W-:Y:S02]  /*0e40*/  UISETP.NE.AND UP4, UPT, UR21, 0x2, UPT ;  /* 0x000000021500788c */ /* 0x000fe4000bf85270 */
[----:B------:R-:W-:Y:S02]  /*0e50*/  UISETP.NE.AND UP5, UPT, UR21, URZ, UPT ;  /* 0x000000ff1500728c */ /* 0x000fe4000bfa5270 */
[----:B-1----:R-:W-:-:S09]  /*0e60*/  UISETP.EQ.U32.AND UP6, UPT, UR4, 0x1, UPT ;  /* 0x000000010400788c */ /* 0x002fd2000bfc2070 */
[----:B------:R-:W-:Y:S05]  /*0e70*/  BRA.U !UP6, `(.L_x_16) ;  /* 0x000000010e087547 */ /* 0x000fea000b800000 */
[----:B--234-:R-:W-:Y:S01]  /*0e80*/  UCGABAR_ARV ;  /* 0x00000000000079c7 */ /* 0x01cfe20008000000 */
[----:B------:R-:W-:Y:S05]  /*0e90*/  BRA `(.L_x_17) ;  /* 0x0000000000047947 */ /* 0x000fea0003800000 */
.L_x_16:
[----:B--234-:R-:W-:Y:S01]  /*0ea0*/  NOP ;  /* 0x0000000000007918 */ /* 0x01cfe20000000000 */
.L_x_17:
[----:B------:R-:W1:Y:S01]  /*0eb0*/  S2UR UR20, SR_CTAID.X ;  /* 0x00000000001479c3 */ /* 0x000e620000002500 */
[----:B------:R-:W-:-:S05]  /*0ec0*/  CS2R.32 R92, SR_CgaSize ;  /* 0x00000000005c7805 */ /* 0x000fca0000008a00 */
[----:B------:R-:W-:-:S05]  /*0ed0*/  IMAD R92, R92, -0xa0, RZ ;  /* 0xffffff605c5c7824 */ /* 0x000fca00078e02ff */
[----:B------:R-:W-:-:S14]  /*0ee0*/  R2UR UR5, R92 ;  /* 0x000000005c0572ca */ /* 0x000fdc00000e0000 */
[----:B------:R-:W2:Y:S01]  /*0ef0*/  LDCU UR5, c[0x0][UR5+0x2b0] ;  /* 0x00005600050577ac */ /* 0x000ea20008000800 */
[----:B------:R-:W-:-:S05]  /*0f00*/  CS2R.32 R92, SR_CgaSize ;  /* 0x00000000005c7805 */ /* 0x000fca0000008a00 */
[----:B------:R-:W-:-:S05]  /*0f10*/  IMAD R92, R92, -0xa0, RZ ;  /* 0xffffff605c5c7824 */ /* 0x000fca00078e02ff */
[----:B------:R-:W-:-:S14]  /*0f20*/  R2UR UR4, R92 ;  /* 0x000000005c0472ca */ /* 0x000fdc00000e0000 */
[----:B------:R-:W3:Y:S01]  /*0f30*/  LDCU UR4, c[0x0][UR4+0x2b4] ;  /* 0x00005680040477ac */ /* 0x000ee20008000800 */
[----:B------:R-:W4:Y:S01]  /*0f40*/  S2UR UR26, SR_CTAID.Y ;  /* 0x00000000001a79c3 */ /* 0x000f220000002600 */
[----:B------:R-:W-:-:S05]  /*0f50*/  CS2R.32 R92, SR_CgaSize ;  /* 0x00000000005c7805 */ /* 0x000fca0000008a00 */
[----:B------:R-:W-:-:S05]  /*0f60*/  IMAD R92, R92, -0xa0, RZ ;  /* 0xffffff605c5c7824 */ /* 0x000fca00078e02ff */
[----:B------:R-:W-:-:S14]  /*0f70*/  R2UR UR6, R92 ;  /* 0x000000005c0672ca */ /* 0x000fdc00000e0000 */
[----:B------:R-:W3:Y:S01]  /*0f80*/  LDCU UR6, c[0x0][UR6+0x2a0] ;  /* 0x00005400060677ac */ /* 0x000ee20008000800 */
[----:B------:R-:W-:-:S05]  /*0f90*/  CS2R.32 R92, SR_CgaSize ;  /* 0x00000000005c7805 */ /* 0x000fca0000008a00 */
[----:B------:R-:W-:-:S05]  /*0fa0*/  IMAD R92, R92, -0xa0, RZ ;  /* 0xffffff605c5c7824 */ /* 0x000fca00078e02ff */
[----:B------:R-:W-:-:S14]  /*0fb0*/  R2UR UR7, R92 ;  /* 0x000000005c0772ca */ /* 0x000fdc00000e0000 */
[----:B------:R-:W3:Y:S01]  /*0fc0*/  LDCU UR7, c[0x0][UR7+0x2a4] ;  /* 0x00005480070777ac */ /* 0x000ee20008000800 */
[----:B------:R-:W-:Y:S02]  /*0fd0*/  USHF.L.U32 UR37, UR52, 0xa, URZ ;  /* 0x0000000a34257899 */ /* 0x000fe400080006ff */
[----:B------:R-:W-:Y:S02]  /*0fe0*/  USHF.L.U32 UR29, UR52, 0x7, URZ ;  /* 0x00000007341d7899 */ /* 0x000fe400080006ff */
[----:B------:R-:W-:Y:S01]  /*0ff0*/  USHF.L.U32 UR10, UR52, 0x6, URZ ;  /* 0x00000006340a7899 */ /* 0x000fe200080006ff */
[----:B------:R-:W3:Y:S01]  /*1000*/  LDCU UR22, c[0x0][0xf24] ;  /* 0x0001e480ff1677ac */ /* 0x000ee20008000800 */
[----:B-1----:R-:W-:Y:S01]  /*1010*/  I2FP.F32.U32 R3, UR20 ;  /* 0x0000001400037c45 */ /* 0x002fe20008201000 */
[----:B------:R-:W1:Y:S04]  /*1020*/  LDCU UR42, c[0x0][0xf24] ;  /* 0x0001e480ff2a77ac */ /* 0x000e680008000800 */
[----:B--2---:R-:W-:Y:S01]  /*1030*/  FMUL R3, R3, UR5 ;  /* 0x0000000503037c20 */ /* 0x004fe20008400000 */
[----:B------:R-:W2:Y:S01]  /*1040*/  LDCU UR24, c[0x0][0xf30] ;  /* 0x0001e600ff1877ac */ /* 0x000ea20008000800 */
[----:B----4-:R-:W-:-:S04]  /*1050*/  I2FP.F32.U32 R2, UR26 ;  /* 0x0000001a00027c45 */ /* 0x010fc80008201000 */
[----:B------:R-:W4:Y:S01]  /*1060*/  F2I.U32.TRUNC.NTZ R3, R3 ;  /* 0x0000000300037305 */ /* 0x000f22000020f000 */
[----:B------:R-:W-:Y:S01]  /*1070*/  ULOP3.LUT UR37, UR37, 0x1c00, URZ, 0xc0, !UPT ;  /* 0x00001c0025257892 */ /* 0x000fe2000f8ec0ff */
[----:B---3--:R-:W-:Y:S01]  /*1080*/  FMUL R2, R2, UR4 ;  /* 0x0000000402027c20 */ /* 0x008fe20008400000 */
[----:B------:R-:W-:Y:S02]  /*1090*/  ULOP3.LUT UR29, UR29, 0x380, URZ, 0xc0, !UPT ;  /* 0x000003801d1d7892 */ /* 0x000fe4000f8ec0ff */
[----:B------:R-:W-:-:S03]  /*10a0*/  ULOP3.LUT UR10, UR10, 0xc0, URZ, 0xc0, !UPT ;  /* 0x000000c00a0a7892 */ /* 0x000fc6000f8ec0ff */
[----:B------:R-:W3:Y:S01]  /*10b0*/  F2I.U32.TRUNC.NTZ R2, R2 ;  /* 0x0000000200027305 */ /* 0x000ee2000020f000 */
[----:B----4-:R-:W-:Y:S02]  /*10c0*/  R2UR UR5, R3 ;  /* 0x00000000030572ca */ /* 0x010fe400000e0000 */
[----:B---3--:R-:W-:Y:S02]  /*10d0*/  R2UR UR4, R2 ;  /* 0x00000000020472ca */ /* 0x008fe400000e0000 */
[----:B------:R-:W-:-:S09]  /*10e0*/  PRMT R2, RZ, 0x7610, R2 ;  /* 0x00007610ff027816 */ /* 0x000fd20000000002 */
[----:B------:R-:W-:-:S04]  /*10f0*/  UIADD3 UR5, UPT, UPT, -UR5, URZ, URZ ;  /* 0x000000ff05057290 */ /* 0x000fc8000fffe1ff */
[----:B------:R-:W-:Y:S02]  /*1100*/  UIMAD UR5, UR6, UR5, UR20 ;  /* 0x00000005060572a4 */ /* 0x000fe4000f8e0214 */
[----:B------:R-:W-:-:S04]  /*1110*/  UIADD3 UR4, UPT, UPT, -UR4, URZ, URZ ;  /* 0x000000ff04047290 */ /* 0x000fc8000fffe1ff */
[----:B------:R-:W-:Y:S01]  /*1120*/  IMAD.U32 R92, RZ, RZ, UR5 ;  /* 0x00000005ff5c7e24 */ /* 0x000fe2000f8e00ff */
[----:B------:R-:W-:-:S06]  /*1130*/  UIMAD UR4, UR7, UR4, UR26 ;  /* 0x00000004070472a4 */ /* 0x000fcc000f8e021a */
[----:B------:R-:W-:Y:S01]  /*1140*/  IMAD.U32 R91, RZ, RZ, UR4 ;  /* 0x00000004ff5b7e24 */ /* 0x000fe2000f8e00ff */
[----:B-12---:R-:W-:Y:S06]  /*1150*/  BRA.U UP5, `(.L_x_18) ;  /* 0x0000000105807547 */ /* 0x006fec000b800000 */
[----:B------:R-:W-:Y:S02]  /*1160*/  R2UR UR9, R91 ;  /* 0x000000005b0972ca */ /* 0x000fe400000e0000 */
[----:B------:R-:W-:-:S11]  /*1170*/  R2UR UR15, R92 ;  /* 0x000000005c0f72ca */ /* 0x000fd600000e0000 */
[----:B------:R-:W-:-:S04]  /*1180*/  UISETP.NE.AND UP0, UPT, UR9, URZ, UPT ;  /* 0x000000ff0900728c */ /* 0x000fc8000bf05270 */
[----:B------:R-:W-:Y:S02]  /*1190*/  USEL UR5, URZ, 0x2, UP0 ;  /* 0x00000002ff057887 */ /* 0x000fe40008000000 */
[----:B------:R-:W-:Y:S02]  /*11a0*/  USEL UR4, URZ, 0x4, UP0 ;  /* 0x00000004ff047887 */ /* 0x000fe40008000000 */
[----:B------:R-:W-:Y:S02]  /*11b0*/  USEL UR7, URZ, 0x8, UP0 ;  /* 0x00000008ff077887 */ /* 0x000fe40008000000 */
[----:B------:R-:W-:Y:S02]  /*11c0*/  USEL UR6, URZ, 0x10, UP0 ;  /* 0x00000010ff067887 */ /* 0x000fe40008000000 */
[----:B------:R-:W-:Y:S02]  /*11d0*/  USEL UR8, URZ, 0x20, UP0 ;  /* 0x00000020ff087887 */ /* 0x000fe40008000000 */
[----:B------:R-:W-:-:S02]  /*11e0*/  USEL UR13, URZ, 0x40, UP0 ;  /* 0x00000040ff0d7887 */ /* 0x000fc40008000000 */
[----:B------:R-:W-:Y:S02]  /*11f0*/  USEL UR14, URZ, 0x80, UP0 ;  /* 0x00000080ff0e7887 */ /* 0x000fe40008000000 */
[----:B------:R-:W-:-:S04]  /*1200*/  UISETP.NE.AND UP0, UPT, UR9, URZ, UPT ;  /* 0x000000ff0900728c */ /* 0x000fc8000bf05270 */
[----:B------:R-:W-:-:S04]  /*1210*/  UISETP.EQ.OR UP0, UPT, UR15, URZ, !UP0 ;  /* 0x000000ff0f00728c */ /* 0x000fc8000c702670 */
[----:B------:R-:W-:Y:S02]  /*1220*/  USEL UR12, URZ, 0x1, !UP0 ;  /* 0x00000001ff0c7887 */ /* 0x000fe4000c000000 */
[----:B------:R-:W-:-:S04]  /*1230*/  UISETP.NE.AND UP0, UPT, UR15, 0x1, UPT ;  /* 0x000000010f00788c */ /* 0x000fc8000bf05270 */
[----:B------:R-:W-:Y:S02]  /*1240*/  USEL UR11, UR5, 0x2, UP0 ;  /* 0x00000002050b7887 */ /* 0x000fe40008000000 */
[----:B------:R-:W-:-:S04]  /*1250*/  UISETP.NE.AND UP0, UPT, UR15, 0x2, UPT ;  /* 0x000000020f00788c */ /* 0x000fc8000bf05270 */
[----:B------:R-:W-:Y:S02]  /*1260*/  USEL UR4, UR4, 0x4, UP0 ;  /* 0x0000000404047887 */ /* 0x000fe40008000000 */
[----:B------:R-:W-:Y:S02]  /*1270*/  UISETP.NE.AND UP0, UPT, UR15, 0x3, UPT ;  /* 0x000000030f00788c */ /* 0x000fe4000bf05270 */
[----:B------:R-:W-:Y:S02]  /*1280*/  UIADD3 UR4, UPT, UPT, UR4, UR11, UR12 ;  /* 0x0000000b04047290 */ /* 0x000fe4000fffe00c */
        /* <DEDUP_REMOVED lines=10> */
[----:B------:R-:W-:-:S04]  /*1330*/  USEL UR5, UR14, 0x80, UP0 ;  /* 0x000000800e057887 */ /* 0x000fc80008000000 */
[----:B------:R-:W-:-:S06]  /*1340*/  UIADD3 UR4, UPT, UPT, UR4, UR5, URZ ;  /* 0x0000000504047290 */ /* 0x000fcc000fffe0ff */
[----:B------:R-:W-:-:S07]  /*1350*/  IMAD.U32 R2, RZ, RZ, UR4 ;  /* 0x00000004ff027e24 */ /* 0x000fce000f8e00ff */
.L_x_18:
[----:B------:R-:W1:Y:S01]  /*1360*/  S2UR UR36, SR_CTAID.Z ;  /* 0x00000000002479c3 */ /* 0x000e620000002700 */
[----:B------:R-:W-:-:S09]  /*1370*/  UISETP.GE.AND UP0, UPT, UR22, 0x1, UPT ;  /* 0x000000011600788c */ /* 0x000fd2000bf06270 */
[----:B------:R-:W-:Y:S05]  /*1380*/  BRA.U !UP0, `(.L_x_19) ;  /* 0x0000000108d07547 */ /* 0x000fea000b800000 */
[----:B------:R-:W2:Y:S01]  /*1390*/  LDCU UR23, c[0x0][0xf0c] ;  /* 0x0001e180ff1777ac */ /* 0x000ea20008000800 */
[----:B------:R-:W3:Y:S01]  /*13a0*/  LDCU.128 UR12, c[0x0][0xf10] ;  /* 0x0001e200ff0c77ac */ /* 0x000ee20008000c00 */
[----:B------:R-:W4:Y:S01]  /*13b0*/  LDCU UR6, c[0x0][0x370] ;  /* 0x00006e00ff0677ac */ /* 0x000f220008000800 */
[----:B------:R-:W1:Y:S01]  /*13c0*/  LDCU UR7, c[0x0][0x374] ;  /* 0x00006e80ff0777ac */ /* 0x000e620008000800 */
[----:B------:R-:W1:Y:S01]  /*13d0*/  LDCU UR11, c[0x0][0xf20] ;  /* 0x0001e400ff0b77ac */ /* 0x000e620008000800 */
[----:B--2---:R-:W-:Y:S02]  /*13e0*/  UISETP.NE.AND UP0, UPT, UR23, 0x1, UPT ;  /* 0x000000011700788c */ /* 0x004fe4000bf05270 */
[----:B---3--:R-:W-:Y:S01]  /*13f0*/  UIMAD.WIDE.U32 UR4, UR20, UR12, URZ ;  /* 0x0000000c140472a5 */ /* 0x008fe2000f8e00ff */
[----:B------:R-:W2:Y:S01]  /*1400*/  LDCU.64 UR8, c[0x0][0xf28] ;  /* 0x0001e500ff0877ac */ /* 0x000ea20008000a00 */
[----:B----4-:R-:W-:Y:S02]  /*1410*/  UIMAD.WIDE.U32 UR18, UR6, UR12, URZ ;  /* 0x0000000c061272a5 */ /* 0x010fe4000f8e00ff */
[----:B------:R-:W-:-:S02]  /*1420*/  USHF.R.U32.HI UR5, URZ, UR13, UR5 ;  /* 0x0000000dff057299 */ /* 0x000fc40008011605 */
[----:B------:R-:W-:Y:S02]  /*1430*/  UIMAD.WIDE.U32 UR16, UR26, UR15, URZ ;  /* 0x0000000f1a1072a5 */ /* 0x000fe4000f8e00ff */
[----:B------:R-:W-:Y:S01]  /*1440*/  USEL UR5, UR20, UR5, !UP0 ;  /* 0x0000000514057287 */ /* 0x000fe2000c000000 */
[----:B------:R-:W-:Y:S01]  /*1450*/  UMOV UR18, UR19 ;  /* 0x0000001300127c82 */ /* 0x000fe20008000000 */
[----:B------:R-:W-:Y:S02]  /*1460*/  UISETP.NE.AND UP2, UPT, UR22, 0x1, UPT ;  /* 0x000000011600788c */ /* 0x000fe4000bf45270 */
[----:B------:R-:W-:Y:S02]  /*1470*/  @UP0 USHF.R.U32.HI UR6, URZ, UR13, UR18 ;  /* 0x0000000dff060299 */ /* 0x000fe40008011612 */
[----:B------:R-:W-:Y:S02]  /*1480*/  UISETP.NE.AND UP0, UPT, UR14, 0x1, UPT ;  /* 0x000000010e00788c */ /* 0x000fe4000bf05270 */
[----:B-1----:R-:W-:Y:S01]  /*1490*/  UIMAD.WIDE.U32 UR12, UR7, UR15, URZ ;  /* 0x0000000f070c72a5 */ /* 0x002fe2000f8e00ff */
[----:B------:R-:W-:Y:S01]  /*14a0*/  UMOV UR4, UR17 ;  /* 0x0000001100047c82 */ /* 0x000fe20008000000 */
[----:B--2---:R-:W-:-:S02]  /*14b0*/  UIMAD.WIDE.U32 UR16, UR6, UR8, URZ ;  /* 0x00000008061072a5 */ /* 0x004fc4000f8e00ff */
[----:B------:R-:W-:-:S03]  /*14c0*/  USHF.R.U32.HI UR4, URZ, UR11, UR4 ;  /* 0x0000000bff047299 */ /* 0x000fc60008011604 */
[----:B------:R-:W-:Y:S02]  /*14d0*/  UMOV UR12, UR13 ;  /* 0x0000000d000c7c82 */ /* 0x000fe40008000000 */
[----:B------:R-:W-:Y:S01]  /*14e0*/  @UP0 USHF.R.U32.HI UR7, URZ, UR11, UR12 ;  /* 0x0000000bff070299 */ /* 0x000fe2000801160c */
[----:B------:R-:W-:Y:S01]  /*14f0*/  UMOV UR16, UR17 ;  /* 0x0000001100107c82 */ /* 0x000fe20008000000 */
[----:B------:R-:W-:Y:S02]  /*1500*/  USEL UR4, UR26, UR4, !UP0 ;  /* 0x000000041a047287 */ /* 0x000fe4000c000000 */
[----:B------:R-:W-:Y:S02]  /*1510*/  UIMAD.WIDE.U32 UR12, UR7, UR8, URZ ;  /* 0x00000008070c72a5 */ /* 0x000fe4000f8e00ff */
[----:B------:R-:W-:Y:S02]  /*1520*/  @UP2 USHF.R.U32.HI UR6, URZ, UR9, UR16 ;  /* 0x00000009ff062299 */ /* 0x000fe40008011610 */
[----:B------:R-:W-:-:S02]  /*1530*/  UIMAD.WIDE.U32 UR16, UR4, UR8, URZ ;  /* 0x00000008041072a5 */ /* 0x000fc4000f8e00ff */
[----:B------:R-:W-:Y:S01]  /*1540*/  UIMAD UR11, UR6, UR22, URZ ;  /* 0x00000016060b72a4 */ /* 0x000fe2000f8e02ff */
[----:B------:R-:W-:Y:S02]  /*1550*/  UMOV UR12, UR13 ;  /* 0x0000000d000c7c82 */ /* 0x000fe40008000000 */
[----:B------:R-:W-:Y:S02]  /*1560*/  @UP2 USHF.R.U32.HI UR7, URZ, UR9, UR12 ;  /* 0x00000009ff072299 */ /* 0x000fe4000801160c */
[----:B------:R-:W-:Y:S02]  /*1570*/  UIMAD.WIDE.U32 UR12, UR5, UR8, URZ ;  /* 0x00000008050c72a5 */ /* 0x000fe4000f8e00ff */
[----:B------:R-:W-:Y:S02]  /*1580*/  UIMAD UR7, UR7, UR22, URZ ;  /* 0x00000016070772a4 */ /* 0x000fe4000f8e02ff */
[----:B------:R-:W-:Y:S02]  /*1590*/  UIADD3 UR12, UPT, UPT, -UR5, URZ, URZ ;  /* 0x000000ff050c7290 */ /* 0x000fe4000fffe1ff */
[----:B------:R-:W-:-:S02]  /*15a0*/  UISETP.GE.AND UP0, UPT, UR4, UR7, UPT ;  /* 0x000000070400728c */ /* 0x000fc4000bf06270 */
[----:B------:R-:W-:Y:S02]  /*15b0*/  UIMAD UR20, UR23, UR12, UR20 ;  /* 0x0000000c171472a4 */ /* 0x000fe4000f8e0214 */
[----:B------:R-:W-:Y:S01]  /*15c0*/  UISETP.GE.OR UP0, UPT, UR5, UR11, UP0 ;  /* 0x0000000b0500728c */ /* 0x000fe20008706670 */
[----:B------:R-:W-:Y:S01]  /*15d0*/  UMOV UR7, UR17 ;  /* 0x0000001100077c82 */ /* 0x000fe20008000000 */
[----:B------:R-:W-:Y:S02]  /*15e0*/  UIADD3 UR11, UPT, UPT, -UR4, URZ, URZ ;  /* 0x000000ff040b7290 */ /* 0x000fe4000fffe1ff */
[----:B------:R-:W-:Y:S02]  /*15f0*/  USHF.R.U32.HI UR7, URZ, UR9, UR7 ;  /* 0x00000009ff077299 */ /* 0x000fe40008011607 */
[----:B------:R-:W-:Y:S02]  /*1600*/  UIMAD UR11, UR14, UR11, UR26 ;  /* 0x0000000b0e0b72a4 */ /* 0x000fe4000f8e021a */
[----:B------:R-:W-:-:S03]  /*1610*/  USEL UR7, UR4, UR7, !UP2 ;  /* 0x0000000704077287 */ /* 0x000fc6000d000000 */
[----:B------:R-:W-:Y:S02]  /*1620*/  @!UP0 UMOV UR8, UR13 ;  /* 0x0000000d00088c82 */ /* 0x000fe40008000000 */
[----:B------:R-:W-:Y:S02]  /*1630*/  @!UP0 USHF.R.U32.HI UR8, URZ, UR9, UR8 ;  /* 0x00000009ff088299 */ /* 0x000fe40008011608 */
[----:B------:R-:W-:Y:S02]  /*1640*/  UIADD3 UR9, UPT, UPT, -UR7, URZ, URZ ;  /* 0x000000ff07097290 */ /* 0x000fe4000fffe1ff */
[----:B------:R-:W-:Y:S02]  /*1650*/  @!UP0 USEL UR8, UR5, UR8, !UP2 ;  /* 0x0000000805088287 */ /* 0x000fe4000d000000 */
[----:B------:R-:W-:Y:S02]  /*1660*/  UIMAD UR9, UR22, UR9, UR4 ;  /* 0x00000009160972a4 */ /* 0x000fe4000f8e0204 */
[----:B------:R-:W-:-:S02]  /*1670*/  @!UP0 UIADD3 UR7, UPT, UPT, UR7, -UR8, URZ ;  /* 0x8000000807078290 */ /* 0x000fc4000fffe0ff */
[----:B------:R-:W-:Y:S02]  /*1680*/  @!UP0 UIMAD UR6, UR9, UR6, UR8 ;  /* 0x00000006090682a4 */ /* 0x000fe4000f8e0208 */
[----:B------:R-:W-:-:S04]  /*1690*/  @!UP0 UIMAD UR4, UR7, UR22, UR5 ;  /* 0x00000016070482a4 */ /* 0x000fc8000f8e0205 */
[----:B------:R-:W-:Y:S01]  /*16a0*/  UIMAD UR26, UR4, UR14, UR11 ;  /* 0x0000000e041a72a4 */ /* 0x000fe2000f8e020b */
[----:B------:R-:W-:Y:S02]  /*16b0*/  @!UP0 UMOV UR5, UR6 ;  /* 0x0000000600058c82 */ /* 0x000fe40008000000 */
[----:B------:R-:W-:-:S12]  /*16c0*/  UIMAD UR20, UR5, UR23, UR20 ;  /* 0x00000017051472a4 */ /* 0x000fd8000f8e0214 */
.L_x_19:
[----:B------:R-:W-:-:S09]  /*16d0*/  UISETP.NE.AND UP0, UPT, UR24, 0x1, UPT ;  /* 0x000000011800788c */ /* 0x000fd2000bf05270 */
[----:B------:R-:W-:Y:S05]  /*16e0*/  BRA.U UP0, `(.L_x_20) ;  /* 0x0000000100407547 */ /* 0x000fea000b800000 */
[----:B------:R-:W2:Y:S01]  /*16f0*/  LDCU.128 UR12, c[0x0][0xf10] ;  /* 0x0001e200ff0c77ac */ /* 0x000ea20008000c00 */
[----:B------:R-:W3:Y:S01]  /*1700*/  LDCU UR8, c[0x0][0xf0c] ;  /* 0x0001e180ff0877ac */ /* 0x000ee20008000800 */
[----:B------:R-:W4:Y:S01]  /*1710*/  LDCU UR9, c[0x0][0xf20] ;  /* 0x0001e400ff0977ac */ /* 0x000f220008000800 */
[----:B--2---:R-:W-:Y:S02]  /*1720*/  UIMAD.WIDE.U32 UR4, UR20, UR12, URZ ;  /* 0x0000000c140472a5 */ /* 0x004fe4000f8e00ff */
[----:B------:R-:W-:Y:S02]  /*1730*/  UIMAD.WIDE.U32 UR6, UR26, UR15, URZ ;  /* 0x0000000f1a0672a5 */ /* 0x000fe4000f8e00ff */
[----:B---3--:R-:W-:Y:S02]  /*1740*/  UISETP.NE.AND UP0, UPT, UR8, 0x1, UPT ;  /* 0x000000010800788c */ /* 0x008fe4000bf05270 */
[----:B------:R-:W-:-:S03]  /*1750*/  USHF.R.U32.HI UR5, URZ, UR13, UR5 ;  /* 0x0000000dff057299 */ /* 0x000fc60008011605 */
[----:B------:R-:W-:Y:S01]  /*1760*/  UMOV UR4, UR7 ;  /* 0x0000000700047c82 */ /* 0x000fe20008000000 */
[----:B------:R-:W-:Y:S02]  /*1770*/  USEL UR5, UR20, UR5, !UP0 ;  /* 0x0000000514057287 */ /* 0x000fe4000c000000 */
[----:B------:R-:W-:Y:S02]  /*1780*/  UISETP.NE.AND UP0, UPT, UR14, 0x1, UPT ;  /* 0x000000010e00788c */ /* 0x000fe4000bf05270 */
[----:B----4-:R-:W-:-:S04]  /*1790*/  USHF.R.U32.HI UR4, URZ, UR9, UR4 ;  /* 0x00000009ff047299 */ /* 0x010fc80008011604 */
[----:B------:R-:W-:-:S04]  /*17a0*/  USEL UR4, UR26, UR4, !UP0 ;  /* 0x000000041a047287 */ /* 0x000fc8000c000000 */
[----:B------:R-:W-:Y:S02]  /*17b0*/  UIADD3 UR6, UPT, UPT, UR5, -UR4, URZ ;  /* 0x8000000405067290 */ /* 0x000fe4000fffe0ff */
[----:B------:R-:W-:Y:S02]  /*17c0*/  UIADD3 UR4, UPT, UPT, -UR5, UR4, URZ ;  /* 0x0000000405047290 */ /* 0x000fe4000fffe1ff */
[----:B------:R-:W-:Y:S02]  /*17d0*/  UIMAD UR26, UR6, UR14, UR26 ;  /* 0x0000000e061a72a4 */ /* 0x000fe4000f8e021a */
[----:B------:R-:W-:-:S12]  /*17e0*/  UIMAD UR20, UR4, UR8, UR20 ;  /* 0x00000008041472a4 */ /* 0x000fd8000f8e0214 */
.L_x_20:
[----:B------:R-:W-:Y:S01]  /*17f0*/  UISETP.NE.AND UP0, UPT, UR21, 0x2, UPT ;  /* 0x000000021500788c */ /* 0x000fe2000bf05270 */
[----:B------:R-:W-:Y:S09]  /*1800*/  BRA.U !UP6, `(.L_x_21) ;  /* 0x000000010e0c7547 */ /* 0x000ff2000b800000 */
[----:B------:R-:W-:Y:S01]  /*1810*/  UCGABAR_WAIT ;  /* 0x0000000000007dc7 */ /* 0x000fe20008000000 */
[----:B------:R-:W-:Y:S01]  /*1820*/  CCTL.IVALL ;  /* 0x00000000ff00798f */ /* 0x000fe20002000000 */
[----:B------:R-:W-:Y:S05]  /*1830*/  BRA `(.L_x_22) ;  /* 0x0000000000047947 */ /* 0x000fea0003800000 */
.L_x_21:
[----:B------:R-:W-:Y:S06]  /*1840*/  BAR.SYNC.DEFER_BLOCKING 0x0 ;  /* 0x0000000000007b1d */ /* 0x000fec0000010000 */
.L_x_22:
[----:B------:R-:W-:Y:S05]  /*1850*/  BRA.U UP0, `(.L_x_23) ;  /* 0x00000019000c7547 */ /* 0x000fea000b800000 */
[----:B------:R-:W2:Y:S01]  /*1860*/  LDCU UR6, c[0x0][0x38c] ;  /* 0x00007180ff0677ac */ /* 0x000ea20008000800 */
[----:B------:R-:W-:Y:S01]  /*1870*/  PLOP3.LUT P2, PT, PT, PT, UP3, 0x80, 0x8 ;  /* 0x000000000008781c */ /* 0x000fe20003f4f038 */
[----:B------:R-:W-:Y:S01]  /*1880*/  IMAD.MOV.U32 R12, RZ, RZ, 0x1 ;  /* 0x00000001ff0c7424 */ /* 0x000fe200078e00ff */
[----:B------:R-:W-:Y:S01]  /*1890*/  ISETP.EQ.OR P3, PT, R0, RZ, P4 ;  /* 0x000000ff0000720c */ /* 0x000fe20002762670 */
[----:B------:R-:W-:Y:S01]  /*18a0*/  UISETP.NE.AND UP1, UPT, UR21, URZ, UPT ;  /* 0x000000ff1500728c */ /* 0x000fe2000bf25270 */
[----:B------:R-:W-:Y:S01]  /*18b0*/  PLOP3.LUT P2, PT, P2, PT, PT, 0x8, 0x80 ;  /* 0x000000000080781c */ /* 0x000fe2000174e170 */
[----:B------:R-:W-:Y:S01]  /*18c0*/  USEL UR46, URZ, 0x1, UP4 ;  /* 0x00000001ff2e7887 */ /* 0x000fe2000a000000 */
[----:B------:R-:W-:Y:S01]  /*18d0*/  CS2R R10, SRZ ;  /* 0x00000000000a7805 */ /* 0x000fe2000001ff00 */
[----:B------:R-:W-:Y:S01]  /*18e0*/  IMAD.MOV.U32 R9, RZ, RZ, RZ ;  /* 0x000000ffff097224 */ /* 0x000fe200078e00ff */
[----:B------:R-:W3:Y:S01]  /*18f0*/  LDCU UR54, c[0x0][0x370] ;  /* 0x00006e00ff3677ac */ /* 0x000ee20008000800 */
[----:B------:R-:W-:Y:S01]  /*1900*/  IMAD.MOV.U32 R8, RZ, RZ, 0x1 ;  /* 0x00000001ff087424 */ /* 0x000fe200078e00ff */
[----:B------:R-:W4:Y:S01]  /*1910*/  LDCU.64 UR44, c[0x0][0x348] ;  /* 0x00006900ff2c77ac */ /* 0x000f220008000a00 */
[----:B------:R-:W1:Y:S01]  /*1920*/  LDCU UR53, c[0x0][0x374] ;  /* 0x00006e80ff3577ac */ /* 0x000e620008000800 */
[----:B--2---:R-:W-:-:S02]  /*1930*/  UIADD3 UR5, UPT, UPT, UR6, 0xff, URZ ;  /* 0x000000ff06057890 */ /* 0x004fc4000fffe0ff */
[----:B------:R-:W-:Y:S02]  /*1940*/  UIADD3 UR59, UPT, UPT, UR6, 0x1fe, URZ ;  /* 0x000001fe063b7890 */ /* 0x000fe4000fffe0ff */
[----:B------:R-:W-:Y:S02]  /*1950*/  USHF.R.S32.HI UR4, URZ, 0x1f, UR5 ;  /* 0x0000001fff047899 */ /* 0x000fe40008011405 */
[----:B------:R-:W-:Y:S02]  /*1960*/  USEL UR46, UR46, 0x2, UP1 ;  /* 0x000000022e2e7887 */ /* 0x000fe40008800000 */
[----:B------:R-:W-:Y:S02]  /*1970*/  ULEA.HI UR4, UR4, UR5, URZ, 0x8 ;  /* 0x0000000504047291 */ /* 0x000fe4000f8f40ff */
[----:B------:R-:W-:Y:S02]  /*1980*/  USHF.L.U32 UR5, UR52, 0x3, URZ ;  /* 0x0000000334057899 */ /* 0x000fe400080006ff */
[----:B------:R-:W-:-:S02]  /*1990*/  USHF.R.S32.HI UR56, URZ, 0x8, UR4 ;  /* 0x00000008ff387899 */ /* 0x000fc40008011404 */
[----:B------:R-:W-:Y:S02]  /*19a0*/  UIADD3 UR4, UPT, UPT, UR6, -0x1, URZ ;  /* 0xffffffff06047890 */ /* 0x000fe4000fffe0ff */
[----:B------:R-:W-:Y:S02]  /*19b0*/  UISETP.LT.U32.AND UP0, UPT, UR56, 0x8, UPT ;  /* 0x000000083800788c */ /* 0x000fe4000bf01070 */
[----:B------:R-:W-:Y:S02]  /*19c0*/  UISETP.GE.U32.AND UP2, UPT, UR4, -0x1ff, UPT ;  /* 0xfffffe010400788c */ /* 0x000fe4000bf46070 */
[----:B------:R-:W-:Y:S02]  /*19d0*/  USEL UR55, UR56, 0x8, UP0 ;  /* 0x0000000838377887 */ /* 0x000fe40008000000 */
[----:B------:R-:W-:Y:S02]  /*19e0*/  ULOP3.LUT UR58, UR5, 0x38, URZ, 0xe2, !UPT ;  /* 0x00000038053a7892 */ /* 0x000fe4000f8ee2ff */
[----:B------:R-:W-:-:S02]  /*19f0*/  UIADD3 UR43, UPT, UPT, UR55, -0x1, URZ ;  /* 0xffffffff372b7890 */ /* 0x000fc4000fffe0ff */
[----:B------:R-:W-:Y:S01]  /*1a00*/  UIADD3 UR57, UPT, UPT, UR56, -UR55, URZ ;  /* 0x8000003738397290 */ /* 0x000fe2000fffe0ff */
[----:B------:R-:W-:Y:S02]  /*1a10*/  UMOV UR15, URZ ;  /* 0x000000ff000f7c82 */ /* 0x000fe40008000000 */
[----:B------:R-:W-:-:S04]  /*1a20*/  @UP2 UIADD3 UR43, UPT, UPT, UR55, URZ, URZ ;  /* 0x000000ff372b2290 */ /* 0x000fc8000fffe0ff */
[----:B-1-34-:R-:W-:-:S12]  /*1a30*/  UIADD3 UR43, UPT, UPT, UR43, 0x1, URZ ;  /* 0x000000012b2b7890 */ /* 0x01afd8000fffe0ff */
.L_x_47:
[----:B------:R-:W-:Y:S01]  /*1a40*/  UISETP.NE.AND UP0, UPT, UR52, URZ, UPT ;  /* 0x000000ff3400728c */ /* 0x000fe2000bf05270 */
[----:B------:R-:W1:Y:S08]  /*1a50*/  S2UR UR52, SR_CgaCtaId ;  /* 0x00000000003479c3 */ /* 0x000e700000008800 */
[----:B---3--:R-:W-:Y:S05]  /*1a60*/  BRA.U UP0, `(.L_x_24) ;  /* 0x0000000100347547 */ /* 0x008fea000b800000 */
[----:B------:R-:W2:Y:S01]  /*1a70*/  S2R R0, SR_CgaCtaId ;  /* 0x0000000000007919 */ /* 0x000ea20000008800 */
[----:B------:R-:W-:-:S04]  /*1a80*/  MOV R2, 0x400 ;  /* 0x0000040000027802 */ /* 0x000fc80000000f00 */
[----:B--2---:R-:W-:Y:S02]  /*1a90*/  LEA R0, R0, R2, 0x18 ;  /* 0x0000000200007211 */ /* 0x004fe400078ec0ff */
[----:B------:R-:W-:-:S03]  /*1aa0*/  SHF.L.U32 R2, R8, 0x1f, RZ ;  /* 0x0000001f08027819 */ /* 0x000fc600000006ff */
[----:B------:R-:W-:-:S04]  /*1ab0*/  IMAD R0, R9, 0x8, R0 ;  /* 0x0000000809007824 */ /* 0x000fc800078e0200 */
[----:B------:R-:W2:Y:S02]  /*1ac0*/  SYNCS.PHASECHK.TRANS64.TRYWAIT P0, [R0+URZ+0x110], R2 ;  /* 0x00011002000075a7 */ /* 0x000ea400080011ff */
[----:B--2---:R-:W-:Y:S05]  /*1ad0*/  @!P0 BRA `(.L_x_25) ;  /* 0x0000009c00148947 */ /* 0x004fea0003800000 */
.L_x_161:
[----:B------:R-:W-:Y:S01]  /*1ae0*/  VIADD R9, R9, 0x1 ;  /* 0x0000000109097836 */ /* 0x000fe20000000000 */
[----:B------:R2:W-:Y:S04]  /*1af0*/  SYNCS.ARRIVE.TRANS64.A1T0 RZ, [R0+URZ+0x100], RZ ;  /* 0x000100ff00ff79a7 */ /* 0x0005e800081000ff */
[----:B------:R-:W-:-:S04]  /*1b00*/  ISETP.NE.AND P0, PT, R9, 0x2, PT ;  /* 0x000000020900780c */ /* 0x000fc80003f05270 */
[----:B------:R-:W-:Y:S02]  /*1b10*/  SEL R9, R9, RZ, P0 ;  /* 0x000000ff09097207 */ /* 0x000fe40000000000 */
[----:B--2---:R-:W-:-:S04]  /*1b20*/  SEL R0, RZ, 0x1, P0 ;  /* 0x00000001ff007807 */ /* 0x004fc80000000000 */
[----:B------:R-:W-:-:S07]  /*1b30*/  LOP3.LUT R8, R8, R0, RZ, 0x3c, !PT ;  /* 0x0000000008087212 */ /* 0x000fce00078e3cff */
.L_x_24:
[----:B------:R-:W-:Y:S01]  /*1b40*/  UMOV UR6, 0x400 ;  /* 0x0000040000067882 */ /* 0x000fe20000000000 */
[----:B------:R-:W-:Y:S01]  /*1b50*/  SHF.L.U32 R0, R12, 0x1f, RZ ;  /* 0x0000001f0c007819 */ /* 0x000fe200000006ff */
[----:B-1----:R-:W-:Y:S02]  /*1b60*/  ULEA UR6, UR52, UR6, 0x18 ;  /* 0x0000000634067291 */ /* 0x002fe4000f8ec0ff */
[----:B------:R-:W-:Y:S02]  /*1b70*/  UISETP.GE.U32.AND UP0, UPT, UR59, 0x1ff, UPT ;  /* 0x000001ff3b00788c */ /* 0x000fe4000bf06070 */
[----:B------:R-:W-:Y:S02]  /*1b80*/  ULEA UR4, UR15, UR6, 0x3 ;  /* 0x000000060f047291 */ /* 0x000fe4000f8e18ff */
[----:B------:R-:W-:Y:S02]  /*1b90*/  ULEA.HI UR12, UR26, UR26, URZ, 0x1 ;  /* 0x0000001a1a0c7291 */ /* 0x000fe4000f8f08ff */
[----:B------:R-:W-:-:S02]  /*1ba0*/  USHF.L.U32 UR35, UR20, 0x7, URZ ;  /* 0x0000000714237899 */ /* 0x000fc400080006ff */
[----:B------:R-:W-:Y:S02]  /*1bb0*/  ULEA UR27, UR26, UR58, 0x6 ;  /* 0x0000003a1a1b7291 */ /* 0x000fe4000f8e30ff */
[----:B------:R-:W-:Y:S01]  /*1bc0*/  USHF.R.S32.HI UR12, URZ, 0x1, UR12 ;  /* 0x00000001ff0c7899 */ /* 0x000fe2000801140c */
[----:B------:R1:W2:Y:S01]  /*1bd0*/  SYNCS.PHASECHK.TRANS64.TRYWAIT P1, [UR4+0x40], R0 ;  /* 0x00004000ff0075a7 */ /* 0x0002a20008021104 */
[----:B------:R-:W-:Y:S01]  /*1be0*/  UMOV UR14, URZ ;  /* 0x000000ff000e7c82 */ /* 0x000fe20008000000 */
[----:B------:R-:W-:Y:S09]  /*1bf0*/  BRA.U !UP0, `(.L_x_26) ;  /* 0x0000000508147547 */ /* 0x000ff2000b800000 */
[----:B------:R-:W-:Y:S01]  /*1c00*/  UMOV UR7, URZ ;  /* 0x000000ff00077c82 */ /* 0x000fe20008000000 */
[----:B------:R-:W-:-:S05]  /*1c10*/  UMOV UR4, UR15 ;  /* 0x0000000f00047c82 */ /* 0x000fca0008000000 */
.L_x_34:
[----:B------:R-:W-:Y:S01]  /*1c20*/  ULEA UR33, UR4, UR6, 0x3 ;  /* 0x0000000604217291 */ /* 0x000fe2000f8e18ff */
[----:B--2---:R-:W-:Y:S01]  /*1c30*/  @!P4 MOV R2, 0x6800 ;  /* 0x000068000002c802 */ /* 0x004fe20000000f00 */
[----:B--23--:R-:W-:Y:S10]  /*1c40*/  @P1 BRA `(.L_x_27) ;  /* 0x00000000000c1947 */ /* 0x00cff40003800000 */
[----:B------:R-:W-:-:S04]  /*1c50*/  SHF.L.U32 R3, R12, 0x1f, RZ ;  /* 0x0000001f0c037819 */ /* 0x000fc800000006ff */
[----:B------:R-:W2:Y:S02]  /*1c60*/  SYNCS.PHASECHK.TRANS64.TRYWAIT P0, [UR33+0x40], R3 ;  /* 0x00004003ff0075a7 */ /* 0x000ea40008001121 */
[----:B--2---:R-:W-:Y:S05]  /*1c70*/  @!P0 BRA `(.L_x_28) ;  /* 0x0000009800c08947 */ /* 0x004fea0003800000 */
.L_x_27:
[----:B------:R2:W-:Y:S01]  /*1c80*/  @!P4 SYNCS.ARRIVE.TRANS64 RZ, [UR33], R2 ;  /* 0x00000002ffffc9a7 */ /* 0x0005e20008000021 */
[----:B------:R-:W-:-:S04]  /*1c90*/  ULOP3.LUT UR5, UR46, 0x2, URZ, 0xfc, !UPT ;  /* 0x000000022e057892 */ /* 0x000fc8000f8efcff */
[----:B------:R-:W-:-:S09]  /*1ca0*/  UISETP.NE.AND UP0, UPT, UR5, 0x2, UPT ;  /* 0x000000020500788c */ /* 0x000fd2000bf05270 */
[----:B------:R-:W-:Y:S05]  /*1cb0*/  BRA.U UP0, `(.L_x_29) ;  /* 0x0000000100047547 */ /* 0x000fea000b800000 */
[----:B------:R-:W-:Y:S05]  /*1cc0*/  BPT.TRAP 0x1 ;  /* 0x000000040000795c */ /* 0x000fea0000300000 */
.L_x_29:
[----:B------:R-:W-:Y:S04]  /*1cd0*/  BSSY.RECONVERGENT B0, `(.L_x_30) ;  /* 0x0000003000007945 */ /* 0x000fe80003800200 */
[----:B------:R-:W-:Y:S05]  /*1ce0*/  @P3 BRA `(.L_x_31) ;  /* 0x0000000000043947 */ /* 0x000fea0003800000 */
[----:B------:R-:W-:Y:S05]  /*1cf0*/  BPT.TRAP 0x1 ;  /* 0x000000040000795c */ /* 0x000fea0000300000 */
.L_x_31:
[----:B------:R-:W-:Y:S05]  /*1d00*/  BSYNC.RECONVERGENT B0 ;  /* 0x0000000000007941 */ /* 0x000fea0003800200 */
.L_x_30:
[----:B------:R-:W-:Y:S01]  /*1d10*/  UIADD3 UR5, UPT, UPT, UR4, 0x1, URZ ;  /* 0x0000000104057890 */ /* 0x000fe2000fffe0ff */
[----:B------:R-:W-:Y:S01]  /*1d20*/  BSSY.RECONVERGENT B0, `(.L_x_32) ;  /* 0x000002d000007945 */ /* 0x000fe20003800200 */
[----:B------:R-:W-:Y:S02]  /*1d30*/  ELECT P0, URZ, PT ;  /* 0x0000000000ff782f */ /* 0x000fe40003800000 */
[----:B------:R-:W-:-:S04]  /*1d40*/  UISETP.NE.AND UP0, UPT, UR5, 0x8, UPT ;  /* 0x000000080500788c */ /* 0x000fc8000bf05270 */
[----:B------:R-:W-:Y:S02]  /*1d50*/  USEL UR8, URZ, 0x1, UP0 ;  /* 0x00000001ff087887 */ /* 0x000fe40008000000 */
[----:B------:R-:W-:-:S04]  /*1d60*/  USEL UR15, UR5, URZ, UP0 ;  /* 0x000000ff050f7287 */ /* 0x000fc80008000000 */
[----:B------:R-:W-:Y:S01]  /*1d70*/  ULEA UR5, UR15, UR6, 0x3 ;  /* 0x000000060f057291 */ /* 0x000fe2000f8e18ff */
[----:B------:R-:W-:-:S04]  /*1d80*/  LOP3.LUT R12, R12, UR8, RZ, 0x3c, !PT ;  /* 0x000000080c0c7c12 */ /* 0x000fc8000f8e3cff */
[----:B-1----:R-:W-:-:S04]  /*1d90*/  SHF.L.U32 R0, R12, 0x1f, RZ ;  /* 0x0000001f0c007819 */ /* 0x002fc800000006ff */
[----:B------:R1:W3:Y:S01]  /*1da0*/  SYNCS.PHASECHK.TRANS64.TRYWAIT P1, [UR5+0x40], R0 ;  /* 0x00004000ff0075a7 */ /* 0x0002e20008021105 */
[----:B------:R-:W-:Y:S05]  /*1db0*/  @!P0 BRA `(.L_x_33) ;  /* 0x00000000008c8947 */ /* 0x000fea0003800000 */
[----:B------:R-:W-:Y:S02]  /*1dc0*/  USHF.L.U32 UR16, UR4, 0xa, URZ ;  /* 0x0000000a04107899 */ /* 0x000fe400080006ff */
[----:B------:R-:W-:Y:S02]  /*1dd0*/  ULEA UR32, UR4, UR6, 0xe ;  /* 0x0000000604207291 */ /* 0x000fe4000f8e70ff */
[----:B------:R-:W-:Y:S02]  /*1de0*/  UIADD3 UR40, UP3, UPT, UR44, 0x80, URZ ;  /* 0x000000802c287890 */ /* 0x000fe4000ff7e0ff */
[----:B------:R-:W-:Y:S02]  /*1df0*/  ULEA UR24, UR4, UR37, 0xd ;  /* 0x0000002504187291 */ /* 0x000fe4000f8e68ff */
[----:B------:R-:W-:Y:S02]  /*1e00*/  UIADD3 UR38, UP2, UPT, UR44, 0x180, URZ ;  /* 0x000001802c267890 */ /* 0x000fe4000ff5e0ff */
[----:B------:R-:W-:-:S02]  /*1e10*/  UIADD3 UR30, UP1, UPT, UR44, 0x280, URZ ;  /* 0x000002802c1e7890 */ /* 0x000fc4000ff3e0ff */
[----:B------:R-:W-:Y:S02]  /*1e20*/  UIADD3 UR22, UP0, UPT, UR44, 0x380, URZ ;  /* 0x000003802c167890 */ /* 0x000fe4000ff1e0ff */
[----:B------:R-:W-:Y:S02]  /*1e30*/  USHF.L.U32 UR19, UR7, 0x1, URZ ;  /* 0x0000000107137899 */ /* 0x000fe400080006ff */
[----:B------:R-:W-:Y:S02]  /*1e40*/  ULOP3.LUT UR8, UR16, UR29, URZ, 0xfc, !UPT ;  /* 0x0000001d10087292 */ /* 0x000fe4000f8efcff */
[----:B------:R-:W-:Y:S02]  /*1e50*/  USHF.L.U32 UR34, UR7, 0x8, URZ ;  /* 0x0000000807227899 */ /* 0x000fe400080006ff */
[----:B------:R-:W-:Y:S02]  /*1e60*/  UIADD3.X UR41, UPT, UPT, URZ, UR45, URZ, UP3, !UPT ;  /* 0x0000002dff297290 */ /* 0x000fe40009ffe4ff */
[----:B------:R-:W-:-:S02]  /*1e70*/  UIADD3 UR32, UPT, UPT, UR32, 0x3300, URZ ;  /* 0x0000330020207890 */ /* 0x000fc4000fffe0ff */
[----:B------:R-:W-:Y:S02]  /*1e80*/  UIADD3.X UR39, UPT, UPT, URZ, UR45, URZ, UP2, !UPT ;  /* 0x0000002dff277290 */ /* 0x000fe400097fe4ff */
[----:B------:R-:W-:Y:S02]  /*1e90*/  UIADD3 UR24, UPT, UPT, UR6, 0x23300, UR24 ;  /* 0x0002330006187890 */ /* 0x000fe4000fffe018 */
[----:B------:R-:W-:Y:S02]  /*1ea0*/  UIADD3.X UR31, UPT, UPT, URZ, UR45, URZ, UP1, !UPT ;  /* 0x0000002dff1f7290 */ /* 0x000fe40008ffe4ff */
[----:B------:R-:W-:Y:S02]  /*1eb0*/  UIADD3 UR16, UPT, UPT, UR6, 0x33300, UR16 ;  /* 0x0003330006107890 */ /* 0x000fe4000fffe010 */
[----:B------:R-:W-:Y:S02]  /*1ec0*/  UIADD3.X UR23, UPT, UPT, URZ, UR45, URZ, UP0, !UPT ;  /* 0x0000002dff177290 */ /* 0x000fe400087fe4ff */
[----:B------:R-:W-:-:S02]  /*1ed0*/  ULEA.HI UR11, UR29, UR19, URZ, 0x17 ;  /* 0x000000131d0b7291 */ /* 0x000fc4000f8fb8ff */
[----:B------:R-:W-:Y:S01]  /*1ee0*/  UIADD3 UR8, UPT, UPT, UR6, 0x35300, UR8 ;  /* 0x0003530006087890 */ /* 0x000fe2000fffe008 */
[----:B------:R-:W-:Y:S01]  /*1ef0*/  UMOV UR48, 0x0 ;  /* 0x0000000000307882 */ /* 0x000fe20000000000 */
[----:B------:R-:W-:Y:S01]  /*1f00*/  UMOV UR49, 0x10000000 ;  /* 0x1000000000317882 */ /* 0x000fe20000000000 */
[----:B------:R-:W-:Y:S01]  /*1f10*/  UMOV UR5, 0xff0000 ;  /* 0x00ff000000057882 */ /* 0x000fe20000000000 */
[----:B------:R-:W-:Y:S01]  /*1f20*/  UMOV UR25, UR33 ;  /* 0x0000002100197c82 */ /* 0x000fe20008000000 */
[----:B------:R-:W-:Y:S01]  /*1f30*/  UMOV UR28, UR36 ;  /* 0x00000024001c7c82 */ /* 0x000fe20008000000 */
[----:B------:R-:W-:Y:S01]  /*1f40*/  UMOV UR26, UR34 ;  /* 0x00000022001a7c82 */ /* 0x000fe20008000000 */
[----:B------:R-:W-:Y:S01]  /*1f50*/  UMOV UR18, URZ ;  /* 0x000000ff00127c82 */ /* 0x000fe20008000000 */
[----:B------:R-:W-:Y:S01]  /*1f60*/  UMOV UR17, UR33 ;  /* 0x0000002100117c82 */ /* 0x000fe20008000000 */
[----:B------:R-:W-:Y:S01]  /*1f70*/  UMOV UR21, UR36 ;  /* 0x0000002400157c82 */ /* 0x000fe20008000000 */
[----:B------:R4:W-:Y:S01]  /*1f80*/  UTMALDG.3D [UR32], [UR40], desc[UR48] ;  /* 0x00003020280075b4 */ /* 0x0009e20008011000 */
[----:B------:R-:W-:Y:S01]  /*1f90*/  UMOV UR9, UR33 ;  /* 0x0000002100097c82 */ /* 0x000fe20008000000 */
[----:B------:R-:W-:Y:S01]  /*1fa0*/  UMOV UR13, UR36 ;  /* 0x00000024000d7c82 */ /* 0x000fe20008000000 */
[----:B------:R4:W-:Y:S01]  /*1fb0*/  UTMALDG.3D.MULTICAST [UR24], [UR38], UR5, desc[UR48] ;  /* 0x00003018260073b4 */ /* 0x0009e20008011805 */
[----:B------:R4:W-:Y:S01]  /*1fc0*/  UTMALDG.4D [UR16], [UR30], desc[UR48] ;  /* 0x000030101e0075b4 */ /* 0x0009e20008019000 */
[----:B------:R4:W-:Y:S02]  /*1fd0*/  UTMALDG.4D.MULTICAST [UR8], [UR22], UR5, desc[UR48] ;  /* 0x00003008160073b4 */ /* 0x0009e40008019805 */
[----:B----4-:R-:W-:Y:S01]  /*1fe0*/  NOP ;  /* 0x0000000000007918 */ /* 0x010fe20000000000 */
.L_x_33:
[----:B------:R-:W-:Y:S05]  /*1ff0*/  BSYNC.RECONVERGENT B0 ;  /* 0x0000000000007941 */ /* 0x000fea0003800200 */
.L_x_32:
[----:B------:R-:W-:Y:S01]  /*2000*/  UIADD3 UR7, UPT, UPT, UR7, 0x1, URZ ;  /* 0x0000000107077890 */ /* 0x000fe2000fffe0ff */
[----:B------:R-:W-:Y:S01]  /*2010*/  UMOV UR4, UR15 ;  /* 0x0000000f00047c82 */ /* 0x000fe20008000000 */
[----:B------:R-:W-:Y:S02]  /*2020*/  UMOV UR14, UR43 ;  /* 0x0000002b000e7c82 */ /* 0x000fe40008000000 */
[----:B------:R-:W-:-:S09]  /*2030*/  UISETP.NE.AND UP0, UPT, UR7, UR43, UPT ;  /* 0x0000002b0700728c */ /* 0x000fd2000bf05270 */
[----:B------:R-:W-:Y:S05]  /*2040*/  BRA.U UP0, `(.L_x_34) ;  /* 0xfffffff900f47547 */ /* 0x000fea000b83ffff */
.L_x_26:
[----:B------:R-:W-:Y:S01]  /*2050*/  ULEA UR4, UR15, UR6, 0x3 ;  /* 0x000000060f047291 */ /* 0x000fe2000f8e18ff */
[----:B-1----:R-:W-:Y:S01]  /*2060*/  SHF.L.U32 R0, R12, 0x1f, RZ ;  /* 0x0000001f0c007819 */ /* 0x002fe200000006ff */
[----:B------:R-:W-:Y:S01]  /*2070*/  @!P2 SYNCS.ARRIVE.TRANS64.A1T0 RZ, [UR6+0xb8], RZ ;  /* 0x0000b8ffffffa9a7 */ /* 0x000fe20008100006 */
[----:B------:R-:W-:-:S06]  /*2080*/  UISETP.GT.AND UP0, UPT, UR56, UR55, UPT ;  /* 0x000000373800728c */ /* 0x000fcc000bf04270 */
[----:B--23--:R1:W2:Y:S03]  /*2090*/  SYNCS.PHASECHK.TRANS64.TRYWAIT P1, [UR4+0x40], R0 ;  /* 0x00004000ff0075a7 */ /* 0x00c2a60008021104 */
[----:B------:R-:W-:Y:S05]  /*20a0*/  BRA.U !UP0, `(.L_x_35) ;  /* 0x0000000508107547 */ /* 0x000fea000b800000 */
[----:B------:R-:W-:Y:S01]  /*20b0*/  UIADD3 UR47, UPT, UPT, UR57, UR14, URZ ;  /* 0x0000000e392f7290 */ /* 0x000fe2000fffe0ff */
[----:B------:R-:W-:-:S11]  /*20c0*/  UMOV UR5, UR15 ;  /* 0x0000000f00057c82 */ /* 0x000fd60008000000 */
.L_x_43:
[----:B------:R-:W-:Y:S01]  /*20d0*/  ULEA UR33, UR5, UR6, 0x3 ;  /* 0x0000000605217291 */ /* 0x000fe2000f8e18ff */
[----:B--2---:R-:W-:Y:S01]  /*20e0*/  @!P4 MOV R2, 0x6800 ;  /* 0x000068000002c802 */ /* 0x004fe20000000f00 */
[----:B--23--:R-:W-:Y:S10]  /*20f0*/  @P1 BRA `(.L_x_36) ;  /* 0x00000000000c1947 */ /* 0x00cff40003800000 */
[----:B------:R-:W-:-:S04]  /*2100*/  SHF.L.U32 R3, R12, 0x1f, RZ ;  /* 0x0000001f0c037819 */ /* 0x000fc800000006ff */
[----:B------:R-:W2:Y:S02]  /*2110*/  SYNCS.PHASECHK.TRANS64.TRYWAIT P0, [UR33+0x40], R3 ;  /* 0x00004003ff0075a7 */ /* 0x000ea40008001121 */
[----:B--2---:R-:W-:Y:S05]  /*2120*/  @!P0 BRA `(.L_x_37) ;  /* 0x0000009400ac8947 */ /* 0x004fea0003800000 */
.L_x_36:
[----:B------:R2:W-:Y:S01]  /*2130*/  @!P4 SYNCS.ARRIVE.TRANS64 RZ, [UR33], R2 ;  /* 0x00000002ffffc9a7 */ /* 0x0005e20008000021 */
[----:B------:R-:W-:-:S04]  /*2140*/  ULOP3.LUT UR4, UR46, 0x2, URZ, 0xfc, !UPT ;  /* 0x000000022e047892 */ /* 0x000fc8000f8efcff */
[----:B------:R-:W-:-:S09]  /*2150*/  UISETP.NE.AND UP0, UPT, UR4, 0x2, UPT ;  /* 0x000000020400788c */ /* 0x000fd2000bf05270 */
[----:B------:R-:W-:Y:S05]  /*2160*/  BRA.U UP0, `(.L_x_38) ;  /* 0x0000000100047547 */ /* 0x000fea000b800000 */
[----:B------:R-:W-:Y:S05]  /*2170*/  BPT.TRAP 0x1 ;  /* 0x000000040000795c */ /* 0x000fea0000300000 */
.L_x_38:
[----:B------:R-:W-:Y:S04]  /*2180*/  BSSY.RECONVERGENT B0, `(.L_x_39) ;  /* 0x0000003000007945 */ /* 0x000fe80003800200 */
[----:B------:R-:W-:Y:S05]  /*2190*/  @P3 BRA `(.L_x_40) ;  /* 0x0000000000043947 */ /* 0x000fea0003800000 */
[----:B------:R-:W-:Y:S05]  /*21a0*/  BPT.TRAP 0x1 ;  /* 0x000000040000795c */ /* 0x000fea0000300000 */
.L_x_40:
[----:B------:R-:W-:Y:S05]  /*21b0*/  BSYNC.RECONVERGENT B0 ;  /* 0x0000000000007941 */ /* 0x000fea0003800200 */
.L_x_39:
        /* <DEDUP_REMOVED lines=27> */
[----:B------:R-:W-:Y:S02]  /*2370*/  ULEA.HI UR11, UR29, UR19, URZ, 0x17 ;  /* 0x000000131d0b7291 */ /* 0x000fe4000f8fb8ff */
[----:B------:R-:W-:-:S02]  /*2380*/  UIADD3 UR8, UPT, UPT, UR6, 0x35300, UR8 ;  /* 0x0003530006087890 */ /* 0x000fc4000fffe008 */
[----:B------:R-:W-:Y:S01]  /*2390*/  UIADD3.X UR41, UPT, UPT, URZ, UR45, URZ, UP0, !UPT ;  /* 0x0000002dff297290 */ /* 0x000fe200087fe4ff */
        /* <DEDUP_REMOVED lines=16> */
.L_x_42:
[----:B------:R-:W-:Y:S05]  /*24a0*/  BSYNC.RECONVERGENT B0 ;  /* 0x0000000000007941 */ /* 0x000fea0003800200 */
.L_x_41:
[----:B------:R-:W-:Y:S01]  /*24b0*/  UIADD3 UR14, UPT, UPT, UR14, 0x1, URZ ;  /* 0x000000010e0e7890 */ /* 0x000fe2000fffe0ff */
[----:B------:R-:W-:-:S03]  /*24c0*/  UMOV UR5, UR15 ;  /* 0x0000000f00057c82 */ /* 0x000fc60008000000 */
[----:B------:R-:W-:-:S09]  /*24d0*/  UISETP.NE.AND UP0, UPT, UR14, UR47, UPT ;  /* 0x0000002f0e00728c */ /* 0x000fd2000bf05270 */
[----:B------:R-:W-:Y:S05]  /*24e0*/  BRA.U UP0, `(.L_x_43) ;  /* 0xfffffff900f87547 */ /* 0x000fea000b83ffff */
.L_x_35:
[C---:B------:R-:W-:Y:S01]  /*24f0*/  LEA R3, R11.reuse, UR6, 0x3 ;  /* 0x000000060b037c11 */ /* 0x040fe2000f8e18ff */
[----:B------:R-:W-:Y:S01]  /*2500*/  NOP ;  /* 0x0000000000007918 */ /* 0x000fe20000000000 */
[----:B-1----:R-:W-:Y:S02]  /*2510*/  SHF.L.U32 R0, R10, 0x1f, RZ ;  /* 0x0000001f0a007819 */ /* 0x002fe400000006ff */
[----:B------:R-:W-:Y:S02]  /*2520*/  LEA R4, R11, UR6, 0x4 ;  /* 0x000000060b047c11 */ /* 0x000fe4000f8e20ff */
[----:B------:R-:W1:Y:S02]  /*2530*/  SYNCS.PHASECHK.TRANS64.TRYWAIT P0, [R3+URZ+0xc0], R0 ;  /* 0x0000c000030075a7 */ /* 0x000e6400080011ff */
[----:B-1----:R-:W-:Y:S05]  /*2540*/  @!P0 BRA `(.L_x_44) ;  /* 0x0000009000bc8947 */ /* 0x002fea0003800000 */
.L_x_164:
[----:B------:R-:W4:Y:S01]  /*2550*/  LDS.128 R4, [R4+0x130] ;  /* 0x0001300004047984 */ /* 0x000f220000000c00 */
[----:B------:R-:W-:Y:S01]  /*2560*/  UISETP.GE.AND UP0, UPT, UR42, 0x1, UPT ;  /* 0x000000012a00788c */ /* 0x000fe2000bf06270 */
[----:B------:R-:W-:Y:S01]  /*2570*/  @!PT LDS RZ, [RZ] ;  /* 0x00000000fffff984 */ /* 0x000fe20000000800 */
[----:B------:R-:W-:Y:S01]  /*2580*/  @!PT LDS RZ, [RZ] ;  /* 0x00000000fffff984 */ /* 0x000fe20000000800 */
[----:B------:R-:W-:Y:S01]  /*2590*/  @!PT LDS RZ, [RZ] ;  /* 0x00000000fffff984 */ /* 0x000fe20000000800 */
[----:B------:R-:W-:Y:S01]  /*25a0*/  @!PT LDS RZ, [RZ] ;  /* 0x00000000fffff984 */ /* 0x000fe20000000800 */
[----:B------:R1:W-:Y:S06]  /*25b0*/  MEMBAR.ALL.CTA ;  /* 0x0000000000007992 */ /* 0x0003ec0000008000 */
[----:B-1----:R-:W1:Y:S01]  /*25c0*/  FENCE.VIEW.ASYNC.S ;  /* 0x00000000000073c6 */ /* 0x002e620000000000 */
[----:B----4-:R-:W-:-:S13]  /*25d0*/  LOP3.LUT P0, RZ, R6, 0x1, RZ, 0xc0, !PT ;  /* 0x0000000106ff7812 */ /* 0x010fda000780c0ff */
[----:B-1----:R-:W-:Y:S01]  /*25e0*/  VOTEU.ANY UP1, P0 ;  /* 0x0000000000ff7886 */ /* 0x002fe20000020100 */
[----:B------:R-:W-:-:S13]  /*25f0*/  PLOP3.LUT P0, PT, PT, PT, UP1, 0x80, 0x8 ;  /* 0x000000000008781c */ /* 0x000fda0003f0f018 */
[----:B------:R-:W-:Y:S02]  /*2600*/  @P0 LOP3.LUT R0, R5, 0xffff, RZ, 0xc0, !PT ;  /* 0x0000ffff05000812 */ /* 0x000fe400078ec0ff */
[----:B--2---:R-:W-:Y:S02]  /*2610*/  @P0 MOV R2, R4 ;  /* 0x0000000400020202 */ /* 0x004fe40000000f00 */
[----:B------:R-:W-:Y:S01]  /*2620*/  @P0 R2UR UR5, R0 ;  /* 0x00000000000502ca */ /* 0x000fe200000e0000 */
[----:B------:R-:W-:Y:S01]  /*2630*/  VIADD R0, R3, 0xd0 ;  /* 0x000000d003007836 */ /* 0x000fe20000000000 */
[----:B------:R-:W-:Y:S02]  /*2640*/  @P0 SHF.R.U32.HI R4, RZ, 0x10, R5 ;  /* 0x00000010ff040819 */ /* 0x000fe40000011605 */
[----:B------:R-:W-:Y:S02]  /*2650*/  @P0 R2UR UR7, R2 ;  /* 0x00000000020702ca */ /* 0x000fe400000e0000 */
[----:B------:R-:W-:-:S02]  /*2660*/  PRMT R0, RZ, 0x654, R0 ;  /* 0x00000654ff007816 */ /* 0x000fc40000000000 */
[----:B------:R-:W-:Y:S02]  /*2670*/  @P0 R2UR UR4, R4 ;  /* 0x00000000040402ca */ /* 0x000fe400000e0000 */
[----:B------:R1:W-:Y:S03]  /*2680*/  SYNCS.ARRIVE.TRANS64.RED.A1T0 RZ, [R0+URZ], RZ ;  /* 0x000000ff00ff79a7 */ /* 0x0003e600081004ff */
[----:B------:R-:W-:-:S04]  /*2690*/  @UP1 UMOV UR50, UR5 ;  /* 0x0000000500321c82 */ /* 0x000fc80008000000 */
[----:B------:R-:W-:-:S04]  /*26a0*/  @UP1 UMOV UR51, UR7 ;  /* 0x0000000700331c82 */ /* 0x000fc80008000000 */
[----:B------:R-:W-:Y:S01]  /*26b0*/  @UP1 UMOV UR36, UR4 ;  /* 0x0000000400241c82 */ /* 0x000fe20008000000 */
[----:B------:R-:W-:Y:S05]  /*26c0*/  BRA.U !UP0, `(.L_x_45) ;  /* 0x0000000108d47547 */ /* 0x000fea000b800000 */
[----:B------:R-:W2:Y:S01]  /*26d0*/  LDCU.128 UR16, c[0x0][0xf10] ;  /* 0x0001e200ff1077ac */ /* 0x000ea20008000c00 */
[----:B------:R-:W4:Y:S01]  /*26e0*/  LDCU UR11, c[0x0][0xf20] ;  /* 0x0001e400ff0b77ac */ /* 0x000f220008000800 */
[----:B------:R-:W3:Y:S01]  /*26f0*/  LDCU UR24, c[0x0][0xf0c] ;  /* 0x0001e180ff1877ac */ /* 0x000ee20008000800 */
[----:B------:R-:W1:Y:S01]  /*2700*/  LDCU.64 UR8, c[0x0][0xf28] ;  /* 0x0001e500ff0877ac */ /* 0x000e620008000a00 */
[----:B------:R-:W-:Y:S02]  /*2710*/  UISETP.NE.AND UP3, UPT, UR42, 0x1, UPT ;  /* 0x000000012a00788c */ /* 0x000fe4000bf65270 */
[----:B--2---:R-:W-:Y:S02]  /*2720*/  UIMAD.WIDE.U32 UR12, UR53, UR19, URZ ;  /* 0x00000013350c72a5 */ /* 0x004fe4000f8e00ff */
[----:B------:R-:W-:Y:S02]  /*2730*/  UIMAD.WIDE.U32 UR4, UR54, UR16, URZ ;  /* 0x00000010360472a5 */ /* 0x000fe4000f8e00ff */
[----:B------:R-:W-:-:S02]  /*2740*/  UISETP.NE.AND UP0, UPT, UR18, 0x1, UPT ;  /* 0x000000011200788c */ /* 0x000fc4000bf05270 */
[----:B------:R-:W-:Y:S01]  /*2750*/  UIMAD.WIDE.U32 UR22, UR50, UR19, URZ ;  /* 0x00000013321672a5 */ /* 0x000fe2000f8e00ff */
[----:B------:R-:W-:Y:S02]  /*2760*/  UMOV UR12, UR13 ;  /* 0x0000000d000c7c82 */ /* 0x000fe40008000000 */
[----:B------:R-:W-:Y:S01]  /*2770*/  UMOV UR4, UR5 ;  /* 0x0000000500047c82 */ /* 0x000fe20008000000 */
[----:B----4-:R-:W-:Y:S02]  /*2780*/  USHF.R.U32.HI UR12, URZ, UR11, UR12 ;  /* 0x0000000bff0c7299 */ /* 0x010fe4000801160c */
[----:B---3--:R-:W-:Y:S02]  /*2790*/  UISETP.NE.AND UP2, UPT, UR24, 0x1, UPT ;  /* 0x000000011800788c */ /* 0x008fe4000bf45270 */
[----:B------:R-:W-:Y:S02]  /*27a0*/  USHF.R.U32.HI UR4, URZ, UR17, UR4 ;  /* 0x00000011ff047299 */ /* 0x000fe40008011604 */
[----:B------:R-:W-:-:S02]  /*27b0*/  USEL UR5, UR53, UR12, !UP0 ;  /* 0x0000000c35057287 */ /* 0x000fc4000c000000 */
[----:B------:R-:W-:Y:S02]  /*27c0*/  USEL UR7, UR54, UR4, !UP2 ;  /* 0x0000000436077287 */ /* 0x000fe4000d000000 */
[----:B-1----:R-:W-:Y:S01]  /*27d0*/  UIMAD.WIDE.U32 UR12, UR5, UR8, URZ ;  /* 0x00000008050c72a5 */ /* 0x002fe2000f8e00ff */
[----:B------:R-:W-:Y:S01]  /*27e0*/  UMOV UR4, UR23 ;  /* 0x0000001700047c82 */ /* 0x000fe20008000000 */
[----:B------:R-:W-:Y:S02]  /*27f0*/  UIMAD.WIDE.U32 UR20, UR51, UR16, URZ ;  /* 0x00000010331472a5 */ /* 0x000fe4000f8e00ff */
[----:B------:R-:W-:-:S03]  /*2800*/  UIMAD.WIDE.U32 UR22, UR7, UR8, URZ ;  /* 0x00000008071672a5 */ /* 0x000fc6000f8e00ff */
[----:B------:R-:W-:Y:S01]  /*2810*/  UMOV UR12, UR13 ;  /* 0x0000000d000c7c82 */ /* 0x000fe20008000000 */
[----:B------:R-:W-:Y:S02]  /*2820*/  USHF.R.U32.HI UR4, URZ, UR11, UR4 ;  /* 0x0000000bff047299 */ /* 0x000fe40008011604 */
[----:B------:R-:W-:Y:S01]  /*2830*/  @UP3 USHF.R.U32.HI UR5, URZ, UR9, UR12 ;  /* 0x00000009ff053299 */ /* 0x000fe2000801160c */
[----:B------:R-:W-:Y:S01]  /*2840*/  UMOV UR20, UR21 ;  /* 0x0000001500147c82 */ /* 0x000fe20008000000 */
[----:B------:R-:W-:Y:S01]  /*2850*/  UMOV UR22, UR23 ;  /* 0x0000001700167c82 */ /* 0x000fe20008000000 */
[----:B------:R-:W-:Y:S02]  /*2860*/  USHF.R.U32.HI UR17, URZ, UR17, UR20 ;  /* 0x00000011ff117299 */ /* 0x000fe40008011614 */
[----:B------:R-:W-:Y:S02]  /*2870*/  USEL UR4, UR50, UR4, !UP0 ;  /* 0x0000000432047287 */ /* 0x000fe4000c000000 */
[----:B------:R-:W-:-:S02]  /*2880*/  @UP3 USHF.R.U32.HI UR7, URZ, UR9, UR22 ;  /* 0x00000009ff073299 */ /* 0x000fc40008011616 */
[----:B------:R-:W-:Y:S02]  /*2890*/  UIMAD UR11, UR42, UR5, URZ ;  /* 0x000000052a0b72a4 */ /* 0x000fe4000f8e02ff */
[----:B------:R-:W-:Y:S02]  /*28a0*/  USEL UR5, UR51, UR17, !UP2 ;  /* 0x0000001133057287 */ /* 0x000fe4000d000000 */
[----:B------:R-:W-:Y:S02]  /*28b0*/  UIMAD UR12, UR42, UR7, URZ ;  /* 0x000000072a0c72a4 */ /* 0x000fe4000f8e02ff */
[----:B------:R-:W-:Y:S02]  /*28c0*/  UISETP.GE.AND UP0, UPT, UR4, UR11, UPT ;  /* 0x0000000b0400728c */ /* 0x000fe4000bf06270 */
[----:B------:R-:W-:Y:S02]  /*28d0*/  UIMAD.WIDE.U32 UR16, UR4, UR8, URZ ;  /* 0x00000008041072a5 */ /* 0x000fe4000f8e00ff */
[----:B------:R-:W-:-:S02]  /*28e0*/  UISETP.GE.OR UP0, UPT, UR5, UR12, UP0 ;  /* 0x0000000c0500728c */ /* 0x000fc40008706670 */
[----:B------:R-:W-:Y:S02]  /*28f0*/  UIMAD.WIDE.U32 UR12, UR5, UR8, URZ ;  /* 0x00000008050c72a5 */ /* 0x000fe4000f8e00ff */
[----:B------:R-:W-:Y:S01]  /*2900*/  UIADD3 UR14, UPT, UPT, -UR4, URZ, URZ ;  /* 0x000000ff040e7290 */ /* 0x000fe2000fffe1ff */
[----:B------:R-:W-:Y:S01]  /*2910*/  UMOV UR11, UR17 ;  /* 0x00000011000b7c82 */ /* 0x000fe20008000000 */
[----:B------:R-:W-:Y:S02]  /*2920*/  UIADD3 UR12, UPT, UPT, -UR5, URZ, URZ ;  /* 0x000000ff050c7290 */ /* 0x000fe4000fffe1ff */
[----:B------:R-:W-:-:S03]  /*2930*/  USHF.R.U32.HI UR11, URZ, UR9, UR11 ;  /* 0x00000009ff0b7299 */ /* 0x000fc6000801160b */
[----:B------:R-:W-:Y:S01]  /*2940*/  @!UP0 UMOV UR8, UR13 ;  /* 0x0000000d00088c82 */ /* 0x000fe20008000000 */
[----:B------:R-:W-:Y:S02]  /*2950*/  UIMAD UR14, UR18, UR14, UR50 ;  /* 0x0000000e120e72a4 */ /* 0x000fe4000f8e0232 */
[----:B------:R-:W-:Y:S02]  /*2960*/  USEL UR11, UR4, UR11, !UP3 ;  /* 0x0000000b040b7287 */ /* 0x000fe4000d800000 */
[----:B------:R-:W-:Y:S02]  /*2970*/  @!UP0 USHF.R.U32.HI UR8, URZ, UR9, UR8 ;  /* 0x00000009ff088299 */ /* 0x000fe40008011608 */
[----:B------:R-:W-:Y:S02]  /*2980*/  UIADD3 UR9, UPT, UPT, -UR11, URZ, URZ ;  /* 0x000000ff0b097290 */ /* 0x000fe4000fffe1ff */
[----:B------:R-:W-:Y:S02]  /*2990*/  @!UP0 USEL UR8, UR5, UR8, !UP3 ;  /* 0x0000000805088287 */ /* 0x000fe4000d800000 */
[----:B------:R-:W-:-:S02]  /*29a0*/  UIMAD UR9, UR42, UR9, UR4 ;  /* 0x000000092a0972a4 */ /* 0x000fc4000f8e0204 */
[----:B------:R-:W-:Y:S02]  /*29b0*/  @!UP0 UIADD3 UR11, UPT, UPT, UR11, -UR8, URZ ;  /* 0x800000080b0b8290 */ /* 0x000fe4000fffe0ff */
[----:B------:R-:W-:Y:S02]  /*29c0*/  @!UP0 UIMAD UR8, UR9, UR7, UR8 ;  /* 0x00000007090882a4 */ /* 0x000fe4000f8e0208 */
[----:B------:R-:W-:Y:S02]  /*29d0*/  @!UP0 UIMAD UR4, UR42, UR11, UR5 ;  /* 0x0000000b2a0482a4 */ /* 0x000fe4000f8e0205 */
[----:B------:R-:W-:Y:S02]  /*29e0*/  UIMAD UR7, UR24, UR12, UR51 ;  /* 0x0000000c180772a4 */ /* 0x000fe4000f8e0233 */
[----:B------:R-:W-:Y:S01]  /*29f0*/  UIMAD UR50, UR4, UR18, UR14 ;  /* 0x00000012043272a4 */ /* 0x000fe2000f8e020e */
[----:B------:R-:W-:Y:S02]  /*2a00*/  @!UP0 UMOV UR5, UR8 ;  /* 0x0000000800058c82 */ /* 0x000fe40008000000 */
[----:B------:R-:W-:-:S12]  /*2a10*/  UIMAD UR51, UR5, UR24, UR7 ;  /* 0x00000018053372a4 */ /* 0x000fd8000f8e0207 */
.L_x_45:
[----:B------:R-:W2:Y:S02]  /*2a20*/  LDCU UR4, c[0x0][0xf30] ;  /* 0x0001e600ff0477ac */ /* 0x000ea40008000800 */
[----:B--2---:R-:W-:-:S09]  /*2a30*/  UISETP.NE.AND UP0, UPT, UR4, 0x1, UPT ;  /* 0x000000010400788c */ /* 0x004fd2000bf05270 */
[----:B------:R-:W-:Y:S05]  /*2a40*/  BRA.U UP0, `(.L_x_46) ;  /* 0x0000000100447547 */ /* 0x000fea000b800000 */
[----:B------:R-:W2:Y:S01]  /*2a50*/  LDCU.128 UR16, c[0x0][0xf10] ;  /* 0x0001e200ff1077ac */ /* 0x000ea20008000c00 */
[----:B------:R-:W4:Y:S01]  /*2a60*/  LDCU UR11, c[0x0][0xf0c] ;  /* 0x0001e180ff0b77ac */ /* 0x000f220008000800 */
[----:B------:R-:W1:Y:S01]  /*2a70*/  LDCU UR7, c[0x0][0xf20] ;  /* 0x0001e400ff0777ac */ /* 0x000e620008000800 */
[----:B--2---:R-:W-:Y:S02]  /*2a80*/  UIMAD.WIDE.U32 UR8, UR51, UR16, URZ ;  /* 0x00000010330872a5 */ /* 0x004fe4000f8e00ff */
[----:B------:R-:W-:Y:S02]  /*2a90*/  UIMAD.WIDE.U32 UR4, UR50, UR19, URZ ;  /* 0x00000013320472a5 */ /* 0x000fe4000f8e00ff */
[----:B----4-:R-:W-:Y:S02]  /*2aa0*/  UISETP.NE.AND UP2, UPT, UR11, 0x1, UPT ;  /* 0x000000010b00788c */ /* 0x010fe4000bf45270 */
[----:B------:R-:W-:Y:S01]  /*2ab0*/  UISETP.NE.AND UP0, UPT, UR18, 0x1, UPT ;  /* 0x000000011200788c */ /* 0x000fe2000bf05270 */
[----:B------:R-:W-:-:S02]  /*2ac0*/  UMOV UR8, UR9 ;  /* 0x0000000900087c82 */ /* 0x000fc40008000000 */
[----:B------:R-:W-:Y:S01]  /*2ad0*/  UMOV UR4, UR5 ;  /* 0x0000000500047c82 */ /* 0x000fe20008000000 */
[----:B------:R-:W-:Y:S02]  /*2ae0*/  USHF.R.U32.HI UR17, URZ, UR17, UR8 ;  /* 0x00000011ff117299 */ /* 0x000fe40008011608 */
[----:B-1----:R-:W-:Y:S02]  /*2af0*/  USHF.R.U32.HI UR4, URZ, UR7, UR4 ;  /* 0x00000007ff047299 */ /* 0x002fe40008011604 */
[----:B------:R-:W-:Y:S02]  /*2b00*/  USEL UR5, UR51, UR17, !UP2 ;  /* 0x0000001133057287 */ /* 0x000fe4000d000000 */
[----:B------:R-:W-:-:S04]  /*2b10*/  USEL UR4, UR50, UR4, !UP0 ;  /* 0x0000000432047287 */ /* 0x000fc8000c000000 */
[----:B------:R-:W-:Y:S02]  /*2b20*/  UIADD3 UR7, UPT, UPT, UR5, -UR4, URZ ;  /* 0x8000000405077290 */ /* 0x000fe4000fffe0ff */
[----:B------:R-:W-:Y:S02]  /*2b30*/  UIADD3 UR4, UPT, UPT, -UR5, UR4, URZ ;  /* 0x0000000405047290 */ /* 0x000fe4000fffe1ff */
[----:B------:R-:W-:Y:S02]  /*2b40*/  UIMAD UR50, UR7, UR18, UR50 ;  /* 0x00000012073272a4 */ /* 0x000fe4000f8e0232 */
[----:B------:R-:W-:-:S12]  /*2b50*/  UIMAD UR51, UR4, UR11, UR51 ;  /* 0x0000000b043372a4 */ /* 0x000fd8000f8e0233 */
.L_x_46:
[----:B------:R-:W-:Y:S01]  /*2b60*/  VIADD R11, R11, 0x1 ;  /* 0x000000010b0b7836 */ /* 0x000fe20000000000 */
[----:B------:R-:W-:Y:S02]  /*2b70*/  R2UR UR5, R91 ;  /* 0x000000005b0572ca */ /* 0x000fe400000e0000 */
[----:B------:R-:W-:Y:S02]  /*2b80*/  R2UR UR4, R92 ;  /* 0x000000005c0472ca */ /* 0x000fe400000e0000 */
[C---:B------:R-:W-:Y:S02]  /*2b90*/  ISETP.NE.AND P0, PT, R11.reuse, 0x2, PT ;  /* 0x000000020b00780c */ /* 0x040fe40003f05270 */
[----:B------:R-:W-:Y:S02]  /*2ba0*/  PLOP3.LUT P2, PT, PT, PT, PT, 0x80, 0x8 ;  /* 0x000000000008781c */ /* 0x000fe40003f4f070 */
[----:B-1----:R-:W-:Y:S02]  /*2bb0*/  SEL R0, RZ, 0x1, P0 ;  /* 0x00000001ff007807 */ /* 0x002fe40000000000 */
[----:B------:R-:W-:-:S02]  /*2bc0*/  SEL R11, R11, RZ, P0 ;  /* 0x000000ff0b0b7207 */ /* 0x000fc40000000000 */
[----:B------:R-:W-:Y:S01]  /*2bd0*/  LOP3.LUT R10, R10, R0, RZ, 0x3c, !PT ;  /* 0x000000000a0a7212 */ /* 0x000fe200078e3cff */
[----:B------:R-:W-:Y:S02]  /*2be0*/  UIADD3 UR26, UPT, UPT, UR50, UR5, URZ ;  /* 0x00000005321a7290 */ /* 0x000fe4000fffe0ff */
[----:B------:R-:W-:Y:S01]  /*2bf0*/  UIADD3 UR20, UPT, UPT, UR51, UR4, URZ ;  /* 0x0000000433147290 */ /* 0x000fe2000fffe0ff */
[----:B------:R-:W-:Y:S11]  /*2c00*/  BRA.U UP1, `(.L_x_47) ;  /* 0xffffffed018c7547 */ /* 0x000ff6000b83ffff */
[----:B------:R-:W-:Y:S01]  /*2c10*/  UIADD3 UR7, UPT, UPT, UR6, 0x40, URZ ;  /* 0x0000004006077890 */ /* 0x000fe2000fffe0ff */
[----:B------:R-:W-:-:S03]  /*2c20*/  SHF.L.U32 R2, R12, 0x1f, RZ ;  /* 0x0000001f0c027819 */ /* 0x000fc600000006ff */
[----:B------:R-:W-:-:S09]  /*2c30*/  ULEA UR4, UR15, UR7, 0x3 ;  /* 0x000000070f047291 */ /* 0x000fd2000f8e18ff */
[----:B------:R-:W1:Y:S02]  /*2c40*/  SYNCS.PHASECHK.TRANS64.TRYWAIT P0, [UR4], R2 ;  /* 0x00000002ff0075a7 */ /* 0x000e640008001104 */
[----:B-1----:R-:W-:Y:S05]  /*2c50*/  @!P0 BRA `(.L_x_48) ;  /* 0x0000008c000c8947 */ /* 0x002fea0003800000 */
.L_x_166:
[----:B------:R-:W-:-:S04]  /*2c60*/  UIADD3 UR4, UPT, UPT, UR15, 0x1, URZ ;  /* 0x000000010f047890 */ /* 0x000fc8000fffe0ff */
[----:B------:R-:W-:-:S04]  /*2c70*/  UISETP.NE.AND UP0, UPT, UR4, 0x8, UPT ;  /* 0x000000080400788c */ /* 0x000fc8000bf05270 */
[----:B------:R-:W-:Y:S02]  /*2c80*/  USEL UR6, URZ, 0x1, UP0 ;  /* 0x00000001ff067887 */ /* 0x000fe40008000000 */
[----:B------:R-:W-:-:S04]  /*2c90*/  USEL UR4, UR4, URZ, UP0 ;  /* 0x000000ff04047287 */ /* 0x000fc80008000000 */
[----:B------:R-:W-:Y:S01]  /*2ca0*/  ULEA UR5, UR4, UR7, 0x3 ;  /* 0x0000000704057291 */ /* 0x000fe2000f8e18ff */
[----:B-1----:R-:W-:-:S04]  /*2cb0*/  LOP3.LUT R2, R12, UR6, RZ, 0x3c, !PT ;  /* 0x000000060c027c12 */ /* 0x002fc8000f8e3cff */
[----:B------:R-:W-:-:S04]  /*2cc0*/  SHF.L.U32 R3, R2, 0x1f, RZ ;  /* 0x0000001f02037819 */ /* 0x000fc800000006ff */
[----:B------:R-:W1:Y:S02]  /*2cd0*/  SYNCS.PHASECHK.TRANS64.TRYWAIT P0, [UR5], R3 ;  /* 0x00000003ff0075a7 */ /* 0x000e640008001105 */
[----:B-1----:R-:W-:Y:S05]  /*2ce0*/  @!P0 BRA `(.L_x_49) ;  /* 0x0000008c00008947 */ /* 0x002fea0003800000 */
.L_x_168:
[----:B------:R-:W-:-:S04]  /*2cf0*/  UIADD3 UR4, UPT, UPT, UR4, 0x1, URZ ;  /* 0x0000000104047890 */ /* 0x000fc8000fffe0ff */
[----:B------:R-:W-:-:S04]  /*2d00*/  UISETP.NE.AND UP0, UPT, UR4, 0x8, UPT ;  /* 0x000000080400788c */ /* 0x000fc8000bf05270 */
[----:B------:R-:W-:Y:S02]  /*2d10*/  USEL UR6, URZ, 0x1, UP0 ;  /* 0x00000001ff067887 */ /* 0x000fe40008000000 */
[----:B------:R-:W-:-:S04]  /*2d20*/  USEL UR4, UR4, URZ, UP0 ;  /* 0x000000ff04047287 */ /* 0x000fc80008000000 */
[----:B------:R-:W-:Y:S01]  /*2d30*/  ULEA UR5, UR4, UR7, 0x3 ;  /* 0x0000000704057291 */ /* 0x000fe2000f8e18ff */
[----:B------:R-:W-:-:S04]  /*2d40*/  LOP3.LUT R2, R2, UR6, RZ, 0x3c, !PT ;  /* 0x0000000602027c12 */ /* 0x000fc8000f8e3cff */
[----:B-1----:R-:W-:-:S04]  /*2d50*/  SHF.L.U32 R3, R2, 0x1f, RZ ;  /* 0x0000001f02037819 */ /* 0x002fc800000006ff */
[----:B------:R-:W1:Y:S02]  /*2d60*/  SYNCS.PHASECHK.TRANS64.TRYWAIT P0, [UR5], R3 ;  /* 0x00000003ff0075a7 */ /* 0x000e640008001105 */
[----:B-1----:R-:W-:Y:S05]  /*2d70*/  @!P0 BRA `(.L_x_50) ;  /* 0x0000008800f48947 */ /* 0x002fea0003800000 */
.L_x_170:
        /* <DEDUP_REMOVED lines=9> */
.L_x_172:
        /* <DEDUP_REMOVED lines=9> */
.L_x_174:
        /* <DEDUP_REMOVED lines=9> */
.L_x_176:
        /* <DEDUP_REMOVED lines=9> */
.L_x_178:
[----:B------:R-:W-:-:S04]  /*2fc0*/  UIADD3 UR4, UPT, UPT, UR4, 0x1, URZ ;  /* 0x0000000104047890 */ /* 0x000fc8000fffe0ff */
[----:B------:R-:W-:-:S04]  /*2fd0*/  UISETP.NE.AND UP0, UPT, UR4, 0x8, UPT ;  /* 0x000000080400788c */ /* 0x000fc8000bf05270 */
[----:B------:R-:W-:Y:S02]  /*2fe0*/  USEL UR5, URZ, 0x1, UP0 ;  /* 0x00000001ff057887 */ /* 0x000fe40008000000 */
[----:B------:R-:W-:-:S04]  /*2ff0*/  USEL UR4, UR4, URZ, UP0 ;  /* 0x000000ff04047287 */ /* 0x000fc80008000000 */
[----:B------:R-:W-:Y:S01]  /*3000*/  ULEA UR4, UR4, UR7, 0x3 ;  /* 0x0000000704047291 */ /* 0x000fe2000f8e18ff */
[----:B------:R-:W-:-:S04]  /*3010*/  LOP3.LUT R2, R2, UR5, RZ, 0x3c, !PT ;  /* 0x0000000502027c12 */ /* 0x000fc8000f8e3cff */
[----:B------:R-:W-:Y:S01]  /*3020*/  SHF.L.U32 R2, R2, 0x1f, RZ ;  /* 0x0000001f02027819 */ /* 0x000fe200000006ff */
[----:B-1----:R-:W-:-:S07]  /*3030*/  IMAD.U32 R0, RZ, RZ, UR4 ;  /* 0x00000004ff007e24 */ /* 0x002fce000f8e00ff */
.L_x_55:
[----:B-1----:R1:W2:Y:S02]  /*3040*/  SYNCS.PHASECHK.TRANS64.TRYWAIT P0, [R0+URZ], R2 ;  /* 0x00000002000075a7 */ /* 0x0022a400080011ff */
[----:B--2---:R-:W-:Y:S05]  /*3050*/  @!P0 NANOSLEEP.SYNCS 0x989680 ;  /* 0x009896800000895d */ /* 0x004fea0003900000 */
[----:B------:R-:W2:Y:S02]  /*3060*/  @!P0 SYNCS.PHASECHK.TRANS64 P0, [R0+URZ], R2 ;  /* 0x00000002000085a7 */ /* 0x000ea400080010ff */
[----:B--2---:R-:W-:Y:S05]  /*3070*/  @P0 EXIT ;  /* 0x000000000000094d */ /* 0x004fea0003800000 */
[----:B------:R-:W-:Y:S05]  /*3080*/  BRA `(.L_x_55) ;  /* 0xfffffffc00ec7947 */ /* 0x000fea000383ffff */
.L_x_23:
[----:B------:R-:W-:-:S04]  /*3090*/  UISETP.NE.AND UP0, UPT, UR52, URZ, UPT ;  /* 0x000000ff3400728c */ /* 0x000fc8000bf05270 */
[----:B------:R-:W-:-:S09]  /*30a0*/  UISETP.NE.OR UP0, UPT, UR21, 0x1, UP0 ;  /* 0x000000011500788c */ /* 0x000fd20008705670 */
[----:B------:R-:W-:Y:S05]  /*30b0*/  BRA.U UP0, `(.L_x_56) ;  /* 0x0000000500487547 */ /* 0x000fea000b800000 */
[----:B------:R-:W-:Y:S01]  /*30c0*/  ISETP.GE.U32.AND P2, PT, R0, 0x8, PT ;  /* 0x000000080000780c */ /* 0x000fe20003f46070 */
[----:B------:R-:W-:Y:S01]  /*30d0*/  IMAD.MOV.U32 R12, RZ, RZ, 0x1 ;  /* 0x00000001ff0c7424 */ /* 0x000fe200078e00ff */
[----:B------:R-:W-:Y:S02]  /*30e0*/  CS2R R10, SRZ ;  /* 0x00000000000a7805 */ /* 0x000fe4000001ff00 */
[----:B------:R-:W-:Y:S01]  /*30f0*/  CS2R R8, SRZ ;  /* 0x0000000000087805 */ /* 0x000fe2000001ff00 */
[----:B------:R-:W-:Y:S01]  /*3100*/  UMOV UR6, 0x400 ;  /* 0x0000040000067882 */ /* 0x000fe20000000000 */
[----:B------:R-:W-:Y:S01]  /*3110*/  UMOV UR5, URZ ;  /* 0x000000ff00057c82 */ /* 0x000fe20008000000 */
[----:B------:R-:W-:-:S12]  /*3120*/  ULEA UR6, UR52, UR6, 0x18 ;  /* 0x0000000634067291 */ /* 0x000fd8000f8ec0ff */
.L_x_60:
[----:B------:R-:W-:Y:S02]  /*3130*/  LEA R2, R8, UR6, 0x3 ;  /* 0x0000000608027c11 */ /* 0x000fe4000f8e18ff */
[----:B------:R-:W-:-:S03]  /*3140*/  SHF.L.U32 R4, R9, 0x1f, RZ ;  /* 0x0000001f09047819 */ /* 0x000fc600000006ff */
[----:B------:R-:W-:Y:S01]  /*3150*/  VIADD R5, R2, 0x110 ;  /* 0x0000011002057836 */ /* 0x000fe20000000000 */
[----:B------:R-:W2:Y:S02]  /*3160*/  SYNCS.PHASECHK.TRANS64.TRYWAIT P0, [R2+URZ+0x100], R4 ;  /* 0x00010004020075a7 */ /* 0x000ea400080011ff */
[----:B--2---:R-:W-:Y:S05]  /*3170*/  @!P0 BRA `(.L_x_57) ;  /* 0x00000088006c8947 */ /* 0x004fea0003800000 */
.L_x_179:
[----:B------:R-:W-:Y:S01]  /*3180*/  ULEA UR4, UR5, UR6, 0x3 ;  /* 0x0000000605047291 */ /* 0x000fe2000f8e18ff */
[----:B--2---:R-:W-:Y:S01]  /*3190*/  PRMT R2, RZ, 0x654, R5 ;  /* 0x00000654ff027816 */ /* 0x004fe20000000005 */
[----:B------:R-:W-:Y:S01]  /*31a0*/  @!P2 IMAD.MOV.U32 R4, RZ, RZ, 0x10 ;  /* 0x00000010ff04a424 */ /* 0x000fe200078e00ff */
[----:B------:R-:W-:Y:S01]  /*31b0*/  SHF.L.U32 R5, R12, 0x1f, RZ ;  /* 0x0000001f0c057819 */ /* 0x000fe200000006ff */
[----:B------:R-:W-:Y:S01]  /*31c0*/  UIADD3 UR7, UPT, UPT, UR4, 0xc0, URZ ;  /* 0x000000c004077890 */ /* 0x000fe2000fffe0ff */
[----:B------:R2:W-:Y:S05]  /*31d0*/  SYNCS.ARRIVE.TRANS64.RED.A1T0 RZ, [R2+URZ], RZ ;  /* 0x000000ff02ff79a7 */ /* 0x0005ea00081004ff */
[----:B------:R-:W-:Y:S01]  /*31e0*/  IMAD.U32 R6, RZ, RZ, UR7 ;  /* 0x00000007ff067e24 */ /* 0x000fe2000f8e00ff */
[----:B------:R-:W3:Y:S04]  /*31f0*/  SYNCS.PHASECHK.TRANS64.TRYWAIT P0, [UR4+0xd0], R5 ;  /* 0x0000d005ff0075a7 */ /* 0x000ee80008001104 */
[----:B------:R-:W-:Y:S01]  /*3200*/  PRMT R6, R0, 0x654, R6 ;  /* 0x0000065400067816 */ /* 0x000fe20000000006 */
[----:B--23--:R-:W-:Y:S06]  /*3210*/  @!P0 BRA `(.L_x_58) ;  /* 0x0000008800588947 */ /* 0x00cfec0003800000 */
.L_x_181:
[----:B------:R-:W-:Y:S01]  /*3220*/  ULEA UR8, UR5, UR6, 0x4 ;  /* 0x0000000605087291 */ /* 0x000fe2000f8e20ff */
[----:B------:R-:W-:Y:S01]  /*3230*/  SEL R3, R6, R3, !P2 ;  /* 0x0000000306037207 */ /* 0x000fe20005000000 */
[----:B------:R-:W-:Y:S01]  /*3240*/  UIADD3 UR9, UPT, UPT, UR4, 0xc0, URZ ;  /* 0x000000c004097890 */ /* 0x000fe2000fffe0ff */
[----:B--2---:R-:W-:Y:S01]  /*3250*/  LEA R2, R11, UR6, 0x3 ;  /* 0x000000060b027c11 */ /* 0x004fe2000f8e18ff */
[----:B------:R-:W-:Y:S01]  /*3260*/  UIADD3 UR8, UPT, UPT, UR8, 0x130, URZ ;  /* 0x0000013008087890 */ /* 0x000fe2000fffe0ff */
[----:B------:R2:W-:Y:S01]  /*3270*/  @!P2 SYNCS.ARRIVE.TRANS64.RED RZ, [R3+URZ], R4 ;  /* 0x0000000403ffa9a7 */ /* 0x0005e200080004ff */
[----:B------:R-:W-:Y:S01]  /*3280*/  UIADD3 UR4, UPT, UPT, UR5, 0x1, URZ ;  /* 0x0000000105047890 */ /* 0x000fe2000fffe0ff */
[----:B------:R-:W-:-:S03]  /*3290*/  VIADD R8, R8, 0x1 ;  /* 0x0000000108087836 */ /* 0x000fc60000000000 */
[----:B------:R-:W-:Y:S02]  /*32a0*/  UISETP.NE.AND UP0, UPT, UR4, 0x2, UPT ;  /* 0x000000020400788c */ /* 0x000fe4000bf05270 */
[----:B------:R-:W-:Y:S01]  /*32b0*/  ISETP.NE.AND P0, PT, R8, 0x2, PT ;  /* 0x000000020800780c */ /* 0x000fe20003f05270 */
[----:B------:R-:W-:Y:S06]  /*32c0*/  UGETNEXTWORKID.BROADCAST [UR8], [UR9] ;  /* 0x00000000080073ca */ /* 0x000fec0008000100 */
[----:B------:R-:W-:Y:S02]  /*32d0*/  USEL UR7, URZ, 0x1, UP0 ;  /* 0x00000001ff077887 */ /* 0x000fe40008000000 */
[----:B------:R-:W-:-:S04]  /*32e0*/  USEL UR5, UR4, URZ, UP0 ;  /* 0x000000ff04057287 */ /* 0x000fc80008000000 */
[----:B------:R-:W-:Y:S02]  /*32f0*/  LOP3.LUT R12, R12, UR7, RZ, 0x3c, !PT ;  /* 0x000000070c0c7c12 */ /* 0x000fe4000f8e3cff */
[----:B--2---:R-:W-:-:S04]  /*3300*/  SHF.L.U32 R4, R10, 0x1f, RZ ;  /* 0x0000001f0a047819 */ /* 0x004fc800000006ff */
[----:B------:R-:W2:Y:S02]  /*3310*/  SYNCS.PHASECHK.TRANS64.TRYWAIT P1, [R2+URZ+0xc0], R4 ;  /* 0x0000c004020075a7 */ /* 0x000ea400080211ff */
[----:B--2---:R-:W-:Y:S05]  /*3320*/  @!P1 BRA `(.L_x_59) ;  /* 0x00000088002c9947 */ /* 0x004fea0003800000 */
.L_x_182:
[C---:B--2---:R-:W-:Y:S01]  /*3330*/  LEA R4, R11.reuse, UR6, 0x4 ;  /* 0x000000060b047c11 */ /* 0x044fe2000f8e20ff */
[----:B------:R-:W-:Y:S01]  /*3340*/  VIADD R2, R2, 0xd0 ;  /* 0x000000d002027836 */ /* 0x000fe20000000000 */
[----:B------:R-:W-:Y:S01]  /*3350*/  SEL R8, R8, RZ, P0 ;  /* 0x000000ff08087207 */ /* 0x000fe20000000000 */
[----:B------:R-:W-:-:S03]  /*3360*/  VIADD R11, R11, 0x1 ;  /* 0x000000010b0b7836 */ /* 0x000fc60000000000 */
[----:B------:R-:W2:Y:S01]  /*3370*/  LDS.128 R4, [R4+0x130] ;  /* 0x0001300004047984 */ /* 0x000ea20000000c00 */
[----:B------:R-:W-:Y:S02]  /*3380*/  PRMT R2, RZ, 0x654, R2 ;  /* 0x00000654ff027816 */ /* 0x000fe40000000002 */
[C---:B------:R-:W-:Y:S01]  /*3390*/  ISETP.NE.AND P1, PT, R11.reuse, 0x2, PT ;  /* 0x000000020b00780c */ /* 0x040fe20003f25270 */
[----:B------:R-:W-:Y:S01]  /*33a0*/  @!PT LDS RZ, [RZ] ;  /* 0x00000000fffff984 */ /* 0x000fe20000000800 */
[----:B------:R-:W-:Y:S01]  /*33b0*/  @!PT LDS RZ, [RZ] ;  /* 0x00000000fffff984 */ /* 0x000fe20000000800 */
[----:B------:R-:W-:Y:S01]  /*33c0*/  @!PT LDS RZ, [RZ] ;  /* 0x00000000fffff984 */ /* 0x000fe20000000800 */
[----:B------:R-:W-:Y:S01]  /*33d0*/  @!PT LDS RZ, [RZ] ;  /* 0x00000000fffff984 */ /* 0x000fe20000000800 */
[----:B------:R3:W-:Y:S06]  /*33e0*/  MEMBAR.ALL.CTA ;  /* 0x0000000000007992 */ /* 0x0007ec0000008000 */
[----:B---3--:R-:W3:Y:S01]  /*33f0*/  FENCE.VIEW.ASYNC.S ;  /* 0x00000000000073c6 */ /* 0x008ee20000000000 */
[----:B------:R-:W-:Y:S01]  /*3400*/  SEL R11, R11, RZ, P1 ;  /* 0x000000ff0b0b7207 */ /* 0x000fe20000800000 */
[----:B---3--:R3:W-:Y:S01]  /*3410*/  SYNCS.ARRIVE.TRANS64.RED.A1T0 RZ, [R2+URZ], RZ ;  /* 0x000000ff02ff79a7 */ /* 0x0087e200081004ff */
[----:B--2---:R-:W-:-:S02]  /*3420*/  LOP3.LUT P3, RZ, R6, 0x1, RZ, 0xc0, !PT ;  /* 0x0000000106ff7812 */ /* 0x004fc4000786c0ff */
[----:B------:R-:W-:-:S04]  /*3430*/  SEL R4, RZ, 0x1, P1 ;  /* 0x00000001ff047807 */ /* 0x000fc80000800000 */
[----:B------:R-:W-:Y:S02]  /*3440*/  LOP3.LUT R10, R10, R4, RZ, 0x3c, !PT ;  /* 0x000000040a0a7212 */ /* 0x000fe400078e3cff */
[----:B---3--:R-:W-:-:S04]  /*3450*/  SEL R2, RZ, 0x1, P0 ;  /* 0x00000001ff027807 */ /* 0x008fc80000000000 */
[----:B------:R-:W-:Y:S01]  /*3460*/  LOP3.LUT R9, R9, R2, RZ, 0x3c, !PT ;  /* 0x0000000209097212 */ /* 0x000fe200078e3cff */
[----:B------:R-:W-:Y:S06]  /*3470*/  @P3 BRA `(.L_x_60) ;  /* 0xfffffffc002c3947 */ /* 0x000fec000383ffff */
[----:B------:R-:W-:Y:S01]  /*3480*/  ULEA UR4, UR5, UR6, 0x3 ;  /* 0x0000000605047291 */ /* 0x000fe2000f8e18ff */
[----:B------:R-:W-:-:S08]  /*3490*/  SHF.L.U32 R2, R12, 0x1f, RZ ;  /* 0x0000001f0c027819 */ /* 0x000fd000000006ff */
[----:B------:R-:W2:Y:S02]  /*34a0*/  SYNCS.PHASECHK.TRANS64 P0, [UR4+0xd0], R2 ;  /* 0x0000d002ff0075a7 */ /* 0x000ea40008001004 */
[----:B--2---:R-:W-:Y:S05]  /*34b0*/  @P0 BRA `(.L_x_61) ;  /* 0x0000000000080947 */ /* 0x004fea0003800000 */
[----:B------:R-:W2:Y:S02]  /*34c0*/  SYNCS.PHASECHK.TRANS64.TRYWAIT P0, [UR4+0xd0], R2 ;  /* 0x0000d002ff0075a7 */ /* 0x000ea40008001104 */
[----:B--2---:R-:W-:Y:S05]  /*34d0*/  @!P0 BRA `(.L_x_62) ;  /* 0x0000008400d48947 */ /* 0x004fea0003800000 */
.L_x_61:
[----:B------:R-:W-:-:S04]  /*34e0*/  UIADD3 UR7, UPT, UPT, UR5, 0x1, URZ ;  /* 0x0000000105077890 */ /* 0x000fc8000fffe0ff */
[----:B------:R-:W-:-:S04]  /*34f0*/  UISETP.NE.AND UP0, UPT, UR7, 0x2, UPT ;  /* 0x000000020700788c */ /* 0x000fc8000bf05270 */
[----:B------:R-:W-:Y:S02]  /*3500*/  USEL UR8, URZ, 0x1, UP0 ;  /* 0x00000001ff087887 */ /* 0x000fe40008000000 */
[----:B------:R-:W-:-:S04]  /*3510*/  USEL UR7, UR7, URZ, UP0 ;  /* 0x000000ff07077287 */ /* 0x000fc80008000000 */
[----:B------:R-:W-:Y:S01]  /*3520*/  ULEA UR7, UR7, UR6, 0x3 ;  /* 0x0000000607077291 */ /* 0x000fe2000f8e18ff */
[----:B--2---:R-:W-:-:S04]  /*3530*/  LOP3.LUT R2, R12, UR8, RZ, 0x3c, !PT ;  /* 0x000000080c027c12 */ /* 0x004fc8000f8e3cff */
[----:B------:R-:W-:-:S04]  /*3540*/  SHF.L.U32 R0, R2, 0x1f, RZ ;  /* 0x0000001f02007819 */ /* 0x000fc800000006ff */
[----:B------:R-:W2:Y:S02]  /*3550*/  SYNCS.PHASECHK.TRANS64 P0, [UR7+0xd0], R0 ;  /* 0x0000d000ff0075a7 */ /* 0x000ea40008001007 */
[----:B-12---:R-:W-:Y:S05]  /*3560*/  @P0 EXIT ;  /* 0x000000000000094d */ /* 0x006fea0003800000 */
[----:B------:R-:W-:Y:S02]  /*3570*/  SHF.L.U32 R2, R2, 0x1f, RZ ;  /* 0x0000001f02027819 */ /* 0x000fe400000006ff */
[----:B------:R-:W-:-:S07]  /*3580*/  MOV R0, UR7 ;  /* 0x0000000700007c02 */ /* 0x000fce0008000f00 */
.L_x_63:
[----:B-1----:R1:W2:Y:S02]  /*3590*/  SYNCS.PHASECHK.TRANS64.TRYWAIT P0, [R0+URZ+0xd0], R2 ;  /* 0x0000d002000075a7 */ /* 0x0022a400080011ff */
[----:B--2---:R-:W-:Y:S05]  /*35a0*/  @!P0 NANOSLEEP.SYNCS 0x989680 ;  /* 0x009896800000895d */ /* 0x004fea0003900000 */
[----:B------:R-:W2:Y:S02]  /*35b0*/  @!P0 SYNCS.PHASECHK.TRANS64 P0, [R0+URZ+0xd0], R2 ;  /* 0x0000d002000085a7 */ /* 0x000ea400080010ff */
[----:B--2---:R-:W-:Y:S05]  /*35c0*/  @P0 EXIT ;  /* 0x000000000000094d */ /* 0x004fea0003800000 */
[----:B------:R-:W-:Y:S05]  /*35d0*/  BRA `(.L_x_63) ;  /* 0xfffffffc00ec7947 */ /* 0x000fea000383ffff */
.L_x_56:
[----:B------:R-:W-:Y:S05]  /*35e0*/  BRA.U UP5, `(.L_x_64) ;  /* 0x0000001505ac7547 */ /* 0x000fea000b800000 */
[----:B------:R-:W-:Y:S01]  /*35f0*/  UMOV UR5, 0x40 ;  /* 0x0000004000057882 */ /* 0x000fe20000000000 */
[----:B------:R-:W-:Y:S01]  /*3600*/  NOP ;  /* 0x0000000000007918 */ /* 0x000fe20000000000 */
[----:B------:R-:W-:Y:S01]  /*3610*/  ULEA UR5, UR52, UR5, 0x18 ;  /* 0x0000000534057291 */ /* 0x000fe2000f8ec0ff */
[----:B------:R-:W-:Y:S02]  /*3620*/  UMOV UR6, 0x400 ;  /* 0x0000040000067882 */ /* 0x000fe40000000000 */
[----:B------:R-:W-:-:S06]  /*3630*/  ULEA UR6, UR52, UR6, 0x18 ;  /* 0x0000000634067291 */ /* 0x000fcc000f8ec0ff */
[----:B------:R-:W2:Y:S02]  /*3640*/  LDS.U8 R0, [UR5+0x1c] ;  /* 0x00001c05ff007984 */ /* 0x000ea40008000000 */
[----:B--2---:R-:W-:-:S13]  /*3650*/  ISETP.NE.AND P0, PT, R0, RZ, PT ;  /* 0x000000ff0000720c */ /* 0x004fda0003f05270 */
[----:B------:R-:W-:Y:S05]  /*3660*/  @P0 BRA `(.L_x_65) ;  /* 0x0000000000580947 */ /* 0x000fea0003800000 */
[----:B------:R-:W-:-:S13]  /*3670*/  ELECT P0, URZ, PT ;  /* 0x0000000000ff782f */ /* 0x000fda0003800000 */
[----:B------:R-:W-:Y:S05]  /*3680*/  @!P0 BRA `(.L_x_66) ;  /* 0x0000000000608947 */ /* 0x000fea0003800000 */
[----:B------:R-:W-:Y:S01]  /*3690*/  UMOV UR4, 0x10 ;  /* 0x0000001000047882 */ /* 0x000fe20000000000 */
[----:B------:R-:W-:Y:S01]  /*36a0*/  HFMA2 R0, -RZ, RZ, 0, 5.9604644775390625e-08 ;  /* 0x00000001ff007431 */ /* 0x000fe200000001ff */
[----:B------:R-:W-:-:S03]  /*36b0*/  MOV R3, 0xffff ;  /* 0x0000ffff00037802 */ /* 0x000fc60000000f00 */
[----:B------:R-:W-:Y:S04]  /*36c0*/  DEPBAR.LE SB2, 0x36 ;  /* 0x0000ad800000791a */ /* 0x000fe80000000000 */
[----:B------:R-:W2:Y:S02]  /*36d0*/  UTCATOMSWS.FIND_AND_SET.ALIGN UP0, UR4, UR4 ;  /* 0x00000004000475e3 */ /* 0x000ea40008000800 */
[----:B--2---:R-:W-:Y:S01]  /*36e0*/  MOV R4, UR4 ;  /* 0x0000000400047c02 */ /* 0x004fe20008000f00 */
[----:B------:R-:W-:Y:S06]  /*36f0*/  BRA.U UP0, `(.L_x_67) ;  /* 0x0000000100187547 */ /* 0x000fec000b800000 */
.L_x_68:
[----:B------:R-:W-:Y:S05]  /*3700*/  NANOSLEEP 0x64 ;  /* 0x000000640000795d */ /* 0x000fea0003800000 */
[----:B------:R-:W-:-:S05]  /*3710*/  UMOV UR4, 0x10 ;  /* 0x0000001000047882 */ /* 0x000fca0000000000 */
[----:B------:R-:W-:Y:S04]  /*3720*/  DEPBAR.LE SB2, 0x36 ;  /* 0x0000ad800000791a */ /* 0x000fe80000000000 */
[----:B------:R-:W2:Y:S02]  /*3730*/  UTCATOMSWS.FIND_AND_SET.ALIGN UP0, UR4, UR4 ;  /* 0x00000004000475e3 */ /* 0x000ea40008000800 */
[----:B--2---:R-:W-:Y:S01]  /*3740*/  MOV R4, UR4 ;  /* 0x0000000400047c02 */ /* 0x004fe20008000f00 */
[----:B------:R-:W-:Y:S05]  /*3750*/  BRA.U !UP0, `(.L_x_68) ;  /* 0xfffffffd08e87547 */ /* 0x000fea000b83ffff */
.L_x_67:
[-C--:B------:R-:W-:Y:S02]  /*3760*/  SHF.L.U32 R3, R3, R4.reuse, RZ ;  /* 0x0000000403037219 */ /* 0x080fe400000006ff */
[----:B------:R-:W-:Y:S01]  /*3770*/  SHF.L.U32 R0, R0, R4, RZ ;  /* 0x0000000400007219 */ /* 0x000fe200000006ff */
[----:B------:R-:W-:Y:S02]  /*3780*/  IMAD.SHL.U32 R4, R4, 0x20, RZ ;  /* 0x0000002004047824 */ /* 0x000fe400078e00ff */
[----:B------:R2:W-:Y:S04]  /*3790*/  ATOMS.OR RZ, [UR5+0x14], R3 ;  /* 0x00001403ffff798c */ /* 0x0005e8000b000005 */
[----:B------:R2:W-:Y:S04]  /*37a0*/  ATOMS.OR RZ, [UR5+0x18], R0 ;  /* 0x00001800ffff798c */ /* 0x0005e8000b000005 */
[----:B------:R2:W-:Y:S01]  /*37b0*/  STS [UR6+0x150], R4 ;  /* 0x00015004ff007988 */ /* 0x0005e20008000806 */
[----:B------:R-:W-:Y:S05]  /*37c0*/  BRA `(.L_x_66) ;  /* 0x0000000000107947 */ /* 0x000fea0003800000 */
.L_x_65:
[----:B------:R-:W-:Y:S02]  /*37d0*/  MOV R0, 0xffffffff ;  /* 0xffffffff00007802 */ /* 0x000fe40000000f00 */
[----:B------:R-:W-:-:S03]  /*37e0*/  MOV R4, 0x3810 ;  /* 0x0000381000047802 */ /* 0x000fc60000000f00 */
[----:B------:R2:W-:Y:S04]  /*37f0*/  STS [UR6+0x150], R0 ;  /* 0x00015000ff007988 */ /* 0x0005e80008000806 */
[----:B-12--5:R-:W-:Y:S05]  /*3800*/  CALL.REL.NOINC `($__internal_1_$__cuda_sm10x_tcgen05_guardrail_trap_phase_invalid_during_alloc) ;  /* 0x0000008800d47944 */ /* 0x026fea0003c00000 */
.L_x_66:
[----:B------:R-:W-:Y:S05]  /*3810*/  WARPSYNC.ALL ;  /* 0x0000000000007948 */ /* 0x000fea0003800000 */
[----:B------:R-:W3:Y:S01]  /*3820*/  S2UR UR35, SR_CgaCtaId ;  /* 0x00000000002379c3 */ /* 0x000ee20000008800 */
[----:B------:R-:W-:Y:S01]  /*3830*/  UMOV UR4, 0x400 ;  /* 0x0000040000047882 */ /* 0x000fe20000000000 */
[----:B------:R-:W-:-:S06]  /*3840*/  NOP ;  /* 0x0000000000007918 */ /* 0x000fcc0000000000 */
[----:B------:R-:W-:Y:S06]  /*3850*/  BAR.ARV 0x6, 0xa0 ;  /* 0x0182800000007b1d */ /* 0x000fec0000002000 */
[----:B------:R-:W4:Y:S01]  /*3860*/  LDCU UR11, c[0x0][0x38c] ;  /* 0x00007180ff0b77ac */ /* 0x000f220008000800 */
[----:B------:R-:W-:Y:S01]  /*3870*/  LOP3.LUT R2, R2, 0xffff, RZ, 0xc0, !PT ;  /* 0x0000ffff02027812 */ /* 0x000fe200078ec0ff */
[----:B------:R-:W-:Y:S01]  /*3880*/  IMAD.MOV.U32 R10, RZ, RZ, 0x1 ;  /* 0x00000001ff0a7424 */ /* 0x000fe200078e00ff */
[----:B------:R-:W-:Y:S01]  /*3890*/  CS2R R8, SRZ ;  /* 0x0000000000087805 */ /* 0x000fe2000001ff00 */
[----:B--2---:R-:W-:Y:S01]  /*38a0*/  IMAD.MOV.U32 R3, RZ, RZ, RZ ;  /* 0x000000ffff037224 */ /* 0x004fe200078e00ff */
[----:B------:R-:W-:Y:S01]  /*38b0*/  R2UR UR43, R2 ;  /* 0x00000000022b72ca */ /* 0x000fe200000e0000 */
[----:B------:R-:W2:Y:S01]  /*38c0*/  LDCU UR63, c[0x0][0x370] ;  /* 0x00006e00ff3f77ac */ /* 0x000ea20008000800 */
[----:B---3--:R-:W-:-:S02]  /*38d0*/  ULEA UR35, UR35, UR4, 0x18 ;  /* 0x0000000423237291 */ /* 0x008fc4000f8ec0ff */
[----:B------:R-:W-:Y:S02]  /*38e0*/  UISETP.GE.AND UP5, UPT, UR42, 0x1, UPT ;  /* 0x000000012a00788c */ /* 0x000fe4000bfa6270 */
[----:B------:R-:W-:Y:S02]  /*38f0*/  UIADD3 UR6, UPT, UPT, UR35, 0x3300, URZ ;  /* 0x0000330023067890 */ /* 0x000fe4000fffe0ff */
[----:B------:R-:W-:Y:S02]  /*3900*/  UIADD3 UR5, UPT, UPT, UR35, 0x23300, URZ ;  /* 0x0002330023057890 */ /* 0x000fe4000fffe0ff */
[----:B----4-:R-:W-:Y:S01]  /*3910*/  UIADD3 UR11, UPT, UPT, UR11, 0xff, URZ ;  /* 0x000000ff0b0b7890 */ /* 0x010fe2000fffe0ff */
[----:B------:R-:W3:Y:S01]  /*3920*/  LDS R0, [UR35+0x150] ;  /* 0x00015023ff007984 */ /* 0x000ee20008000800 */
[----:B------:R-:W-:Y:S02]  /*3930*/  UIADD3 UR4, UPT, UPT, UR35, 0x33300, URZ ;  /* 0x0003330023047890 */ /* 0x000fe4000fffe0ff */
[----:B------:R-:W-:-:S02]  /*3940*/  UIADD3 UR7, UPT, UPT, UR35, 0x35300, URZ ;  /* 0x0003530023077890 */ /* 0x000fc4000fffe0ff */
[----:B------:R-:W-:Y:S02]  /*3950*/  USHF.R.S32.HI UR9, URZ, 0x1f, UR11 ;  /* 0x0000001fff097899 */ /* 0x000fe4000801140b */
[----:B------:R-:W-:Y:S02]  /*3960*/  USHF.R.U32.HI UR10, URZ, 0x4, UR6 ;  /* 0x00000004ff0a7899 */ /* 0x000fe40008011606 */
[----:B------:R-:W-:Y:S02]  /*3970*/  USHF.R.U32.HI UR8, URZ, 0x4, UR5 ;  /* 0x00000004ff087899 */ /* 0x000fe40008011605 */
[----:B------:R-:W-:Y:S02]  /*3980*/  USHF.R.U32.HI UR6, URZ, 0x4, UR4 ;  /* 0x00000004ff067899 */ /* 0x000fe40008011604 */
[----:B------:R-:W-:Y:S02]  /*3990*/  USHF.R.U32.HI UR5, URZ, 0x4, UR7 ;  /* 0x00000004ff057899 */ /* 0x000fe40008011607 */
[----:B------:R-:W-:-:S02]  /*39a0*/  ULEA.HI UR4, UR9, UR11, URZ, 0x8 ;  /* 0x0000000b09047291 */ /* 0x000fc4000f8f40ff */
[----:B------:R-:W-:Y:S02]  /*39b0*/  ULOP3.LUT UR6, UR6, 0x3fff, URZ, 0xc0, !UPT ;  /* 0x00003fff06067892 */ /* 0x000fe4000f8ec0ff */
[----:B------:R-:W-:Y:S02]  /*39c0*/  ULOP3.LUT UR5, UR5, 0x3fff, URZ, 0xc0, !UPT ;  /* 0x00003fff05057892 */ /* 0x000fe4000f8ec0ff */
[----:B------:R-:W-:Y:S02]  /*39d0*/  USHF.R.S32.HI UR64, URZ, 0x8, UR4 ;  /* 0x00000008ff407899 */ /* 0x000fe40008011404 */
[----:B------:R-:W-:Y:S02]  /*39e0*/  ULOP3.LUT UR56, UR6, 0x10000, URZ, 0xfc, !UPT ;  /* 0x0001000006387892 */ /* 0x000fe4000f8efcff */
[----:B------:R-:W-:Y:S02]  /*39f0*/  ULOP3.LUT UR57, UR5, 0x10000, URZ, 0xfc, !UPT ;  /* 0x0001000005397892 */ /* 0x000fe4000f8efcff */
[----:B------:R-:W-:-:S02]  /*3a00*/  UISETP.LT.AND UP0, UPT, UR64, 0x1, UPT ;  /* 0x000000014000788c */ /* 0x000fc4000bf01270 */
[----:B------:R-:W-:Y:S02]  /*3a10*/  ULOP3.LUT UR10, UR10, 0x3fff, URZ, 0xc0, !UPT ;  /* 0x00003fff0a0a7892 */ /* 0x000fe4000f8ec0ff */
[----:B------:R-:W-:Y:S02]  /*3a20*/  ULOP3.LUT UR8, UR8, 0x3fff, URZ, 0xc0, !UPT ;  /* 0x00003fff08087892 */ /* 0x000fe4000f8ec0ff */
[----:B------:R-:W-:Y:S01]  /*3a30*/  USEL UR69, UR64, 0x1, !UP0 ;  /* 0x0000000140457887 */ /* 0x000fe2000c000000 */
[----:B------:R-:W4:Y:S01]  /*3a40*/  LDCU UR62, c[0x0][0x374] ;  /* 0x00006e80ff3e77ac */ /* 0x000f220008000800 */
[----:B------:R-:W-:Y:S01]  /*3a50*/  ULOP3.LUT UR54, UR10, 0x10000, URZ, 0xfc, !UPT ;  /* 0x000100000a367892 */ /* 0x000fe2000f8efcff */
[----:B---3--:R-:W-:Y:S01]  /*3a60*/  R2UR UR30, R0 ;  /* 0x00000000001e72ca */ /* 0x008fe200000e0000 */
[----:B------:R-:W-:Y:S02]  /*3a70*/  ULOP3.LUT UR55, UR8, 0x10000, URZ, 0xfc, !UPT ;  /* 0x0001000008377892 */ /* 0x000fe4000f8efcff */
[----:B------:R-:W-:-:S02]  /*3a80*/  UIADD3 UR69, UPT, UPT, -UR69, URZ, URZ ;  /* 0x000000ff45457290 */ /* 0x000fc4000fffe1ff */
[----:B------:R-:W-:Y:S01]  /*3a90*/  UISETP.NE.AND UP4, UPT, UR42, 0x1, UPT ;  /* 0x000000012a00788c */ /* 0x000fe2000bf85270 */
[----:B------:R-:W-:Y:S01]  /*3aa0*/  UMOV UR61, URZ ;  /* 0x000000ff003d7c82 */ /* 0x000fe20008000000 */
[----:B------:R-:W-:-:S06]  /*3ab0*/  UMOV UR33, URZ ;  /* 0x000000ff00217c82 */ /* 0x000fcc0008000000 */
[----:B------:R-:W-:Y:S02]  /*3ac0*/  UIADD3 UR46, UPT, UPT, UR30, 0x80, URZ ;  /* 0x000000801e2e7890 */ /* 0x000fe4000fffe0ff */
[----:B------:R-:W-:Y:S02]  /*3ad0*/  UIADD3 UR52, UPT, UPT, UR30, 0x84, URZ ;  /* 0x000000841e347890 */ /* 0x000fe4000fffe0ff */
[----:B------:R-:W-:Y:S02]  /*3ae0*/  UIADD3 UR50, UPT, UPT, UR30, -0x7fffff80, URZ ;  /* 0x800000801e327890 */ /* 0x000fe4000fffe0ff */
[----:B------:R-:W-:Y:S02]  /*3af0*/  UIADD3 UR48, UPT, UPT, UR30, -0x7fffff7c, URZ ;  /* 0x800000841e307890 */ /* 0x000fe4000fffe0ff */
[----:B------:R-:W-:Y:S02]  /*3b00*/  USHF.R.U32.HI UR4, URZ, 0x11, UR46 ;  /* 0x00000011ff047899 */ /* 0x000fe4000801162e */
[----:B------:R-:W-:-:S02]  /*3b10*/  USHF.R.U32.HI UR7, URZ, 0x11, UR50 ;  /* 0x00000011ff077899 */ /* 0x000fc40008011632 */
[----:B------:R-:W-:Y:S02]  /*3b20*/  USHF.R.U32.HI UR6, URZ, 0x11, UR52 ;  /* 0x00000011ff067899 */ /* 0x000fe40008011634 */
[----:B------:R-:W-:Y:S02]  /*3b30*/  USHF.R.U32.HI UR5, URZ, 0x11, UR48 ;  /* 0x00000011ff057899 */ /* 0x000fe40008011630 */
[----:B------:R-:W-:Y:S02]  /*3b40*/  ULOP3.LUT UR4, UR4, 0x6000, URZ, 0xc0, !UPT ;  /* 0x0000600004047892 */ /* 0x000fe4000f8ec0ff */
[----:B------:R-:W-:Y:S02]  /*3b50*/  ULOP3.LUT UR7, UR7, 0x6000, URZ, 0xc0, !UPT ;  /* 0x0000600007077892 */ /* 0x000fe4000f8ec0ff */
[----:B------:R-:W-:Y:S02]  /*3b60*/  ULOP3.LUT UR6, UR6, 0x6000, URZ, 0xc0, !UPT ;  /* 0x0000600006067892 */ /* 0x000fe4000f8ec0ff */
[----:B------:R-:W-:-:S02]  /*3b70*/  ULOP3.LUT UR5, UR5, 0x6000, URZ, 0xc0, !UPT ;  /* 0x0000600005057892 */ /* 0x000fc4000f8ec0ff */
[----:B------:R-:W-:Y:S02]  /*3b80*/  UIADD3 UR70, UPT, UPT, UR30, 0x88, URZ ;  /* 0x000000881e467890 */ /* 0x000fe4000fffe0ff */
[----:B------:R-:W-:Y:S02]  /*3b90*/  ULOP3.LUT UR68, UR4, 0x890, URZ, 0xfc, !UPT ;  /* 0x0000089004447892 */ /* 0x000fe4000f8efcff */
[----:B------:R-:W-:Y:S02]  /*3ba0*/  ULOP3.LUT UR67, UR7, 0x890, URZ, 0xfc, !UPT ;  /* 0x0000089007437892 */ /* 0x000fe4000f8efcff */
[----:B------:R-:W-:Y:S02]  /*3bb0*/  ULOP3.LUT UR66, UR6, 0x890, URZ, 0xfc, !UPT ;  /* 0x0000089006427892 */ /* 0x000fe4000f8efcff */
[----:B--2-4-:R-:W-:-:S12]  /*3bc0*/  ULOP3.LUT UR65, UR5, 0x890, URZ, 0xfc, !UPT ;  /* 0x0000089005417892 */ /* 0x014fd8000f8efcff */
.L_x_77:
[C---:B------:R-:W-:Y:S02]  /*3bd0*/  LEA R2, R9.reuse, UR35, 0x3 ;  /* 0x0000002309027c11 */ /* 0x040fe4000f8e18ff */
[----:B------:R-:W-:Y:S02]  /*3be0*/  SHF.L.U32 R0, R8, 0x1f, RZ ;  /* 0x0000001f08007819 */ /* 0x000fe400000006ff */
[----:B------:R-:W-:Y:S02]  /*3bf0*/  LEA R4, R9, UR35, 0x4 ;  /* 0x0000002309047c11 */ /* 0x000fe4000f8e20ff */
[----:B--2---:R-:W2:Y:S02]  /*3c00*/  SYNCS.PHASECHK.TRANS64.TRYWAIT P0, [R2+URZ+0xc0], R0 ;  /* 0x0000c000020075a7 */ /* 0x004ea400080011ff */
[----:B--2-4-:R-:W-:Y:S05]  /*3c10*/  @!P0 BRA `(.L_x_69) ;  /* 0x00000080001c8947 */ /* 0x014fea0003800000 */
.L_x_184:
[----:B------:R-:W3:Y:S01]  /*3c20*/  LDS.128 R4, [R4+0x130] ;  /* 0x0001300004047984 */ /* 0x000ee20000000c00 */
[----:B------:R-:W-:Y:S01]  /*3c30*/  @!PT LDS RZ, [RZ] ;  /* 0x00000000fffff984 */ /* 0x000fe20000000800 */
[----:B------:R-:W-:Y:S01]  /*3c40*/  @!PT LDS RZ, [RZ] ;  /* 0x00000000fffff984 */ /* 0x000fe20000000800 */
[----:B------:R-:W-:Y:S01]  /*3c50*/  @!PT LDS RZ, [RZ] ;  /* 0x00000000fffff984 */ /* 0x000fe20000000800 */
[----:B------:R-:W-:Y:S01]  /*3c60*/  @!PT LDS RZ, [RZ] ;  /* 0x00000000fffff984 */ /* 0x000fe20000000800 */
[----:B------:R4:W-:Y:S06]  /*3c70*/  MEMBAR.ALL.CTA ;  /* 0x0000000000007992 */ /* 0x0009ec0000008000 */
[----:B----4-:R-:W4:Y:S01]  /*3c80*/  FENCE.VIEW.ASYNC.S ;  /* 0x00000000000073c6 */ /* 0x010f220000000000 */
[----:B---3--:R-:W-:-:S13]  /*3c90*/  LOP3.LUT P0, RZ, R6, 0x1, RZ, 0xc0, !PT ;  /* 0x0000000106ff7812 */ /* 0x008fda000780c0ff */
[----:B----4-:R-:W-:Y:S01]  /*3ca0*/  VOTEU.ANY UP3, P0 ;  /* 0x0000000000ff7886 */ /* 0x010fe20000060100 */
[----:B------:R-:W-:-:S13]  /*3cb0*/  PLOP3.LUT P0, PT, PT, PT, UP3, 0x80, 0x8 ;  /* 0x000000000008781c */ /* 0x000fda0003f0f038 */
[----:B--2---:R-:W-:Y:S02]  /*3cc0*/  @P0 MOV R0, R4 ;  /* 0x0000000400000202 */ /* 0x004fe40000000f00 */
[----:B------:R-:W-:Y:S02]  /*3cd0*/  @P0 LOP3.LUT R4, R5, 0xffff, RZ, 0xc0, !PT ;  /* 0x0000ffff05040812 */ /* 0x000fe400078ec0ff */
[----:B------:R-:W-:Y:S01]  /*3ce0*/  @P0 R2UR UR5, R0 ;  /* 0x00000000000502ca */ /* 0x000fe200000e0000 */
[----:B------:R-:W-:Y:S01]  /*3cf0*/  VIADD R0, R2, 0xd0 ;  /* 0x000000d002007836 */ /* 0x000fe20000000000 */
[----:B------:R-:W-:-:S04]  /*3d00*/  @P0 R2UR UR4, R4 ;  /* 0x00000000040402ca */ /* 0x000fc800000e0000 */
[----:B------:R-:W-:-:S04]  /*3d10*/  PRMT R0, RZ, 0x654, R0 ;  /* 0x00000654ff007816 */ /* 0x000fc80000000000 */
[----:B------:R2:W-:Y:S03]  /*3d20*/  SYNCS.ARRIVE.TRANS64.RED.A1T0 RZ, [R0+URZ], RZ ;  /* 0x000000ff00ff79a7 */ /* 0x0005e600081004ff */
[----:B------:R-:W-:Y:S02]  /*3d30*/  @UP3 UMOV UR60, UR5 ;  /* 0x00000005003c3c82 */ /* 0x000fe40008000000 */
[----:B------:R-:W-:Y:S01]  /*3d40*/  @UP3 UMOV UR58, UR4 ;  /* 0x00000004003a3c82 */ /* 0x000fe20008000000 */
[----:B------:R-:W-:Y:S05]  /*3d50*/  BRA.U !UP5, `(.L_x_70) ;  /* 0x000000010dd07547 */ /* 0x000fea000b800000 */
[----:B------:R-:W3:Y:S01]  /*3d60*/  LDCU.128 UR12, c[0x0][0xf10] ;  /* 0x0001e200ff0c77ac */ /* 0x000ee20008000c00 */
[----:B------:R-:W4:Y:S01]  /*3d70*/  LDCU UR21, c[0x0][0xf20] ;  /* 0x0001e400ff1577ac */ /* 0x000f220008000800 */
[----:B------:R-:W1:Y:S01]  /*3d80*/  LDCU UR20, c[0x0][0xf0c] ;  /* 0x0001e180ff1477ac */ /* 0x000e620008000800 */
[----:B------:R-:W2:Y:S01]  /*3d90*/  LDCU.64 UR8, c[0x0][0xf28] ;  /* 0x0001e500ff0877ac */ /* 0x000ea20008000a00 */
[----:B---3--:R-:W-:Y:S02]  /*3da0*/  UIMAD.WIDE.U32 UR6, UR62, UR15, URZ ;  /* 0x0000000f3e0672a5 */ /* 0x008fe4000f8e00ff */
[----:B------:R-:W-:Y:S02]  /*3db0*/  UIMAD.WIDE.U32 UR4, UR63, UR12, URZ ;  /* 0x0000000c3f0472a5 */ /* 0x000fe4000f8e00ff */
[----:B------:R-:W-:Y:S02]  /*3dc0*/  UISETP.NE.AND UP0, UPT, UR14, 0x1, UPT ;  /* 0x000000010e00788c */ /* 0x000fe4000bf05270 */
[----:B------:R-:W-:Y:S01]  /*3dd0*/  UIMAD.WIDE.U32 UR18, UR58, UR15, URZ ;  /* 0x0000000f3a1272a5 */ /* 0x000fe2000f8e00ff */
[----:B------:R-:W-:-:S02]  /*3de0*/  UMOV UR6, UR7 ;  /* 0x0000000700067c82 */ /* 0x000fc40008000000 */
[----:B------:R-:W-:Y:S01]  /*3df0*/  UMOV UR4, UR5 ;  /* 0x0000000500047c82 */ /* 0x000fe20008000000 */
[----:B----4-:R-:W-:Y:S02]  /*3e00*/  USHF.R.U32.HI UR6, URZ, UR21, UR6 ;  /* 0x00000015ff067299 */ /* 0x010fe40008011606 */
[----:B-1----:R-:W-:Y:S02]  /*3e10*/  UISETP.NE.AND UP1, UPT, UR20, 0x1, UPT ;  /* 0x000000011400788c */ /* 0x002fe4000bf25270 */
[----:B------:R-:W-:Y:S02]  /*3e20*/  USHF.R.U32.HI UR4, URZ, UR13, UR4 ;  /* 0x0000000dff047299 */ /* 0x000fe40008011604 */
[----:B------:R-:W-:Y:S02]  /*3e30*/  USEL UR5, UR62, UR6, !UP0 ;  /* 0x000000063e057287 */ /* 0x000fe4000c000000 */
[----:B------:R-:W-:Y:S02]  /*3e40*/  USEL UR6, UR63, UR4, !UP1 ;  /* 0x000000043f067287 */ /* 0x000fe4000c800000 */
[----:B--2---:R-:W-:Y:S01]  /*3e50*/  UIMAD.WIDE.U32 UR10, UR5, UR8, URZ ;  /* 0x00000008050a72a5 */ /* 0x004fe2000f8e00ff */
[----:B------:R-:W-:Y:S01]  /*3e60*/  UMOV UR4, UR19 ;  /* 0x0000001300047c82 */ /* 0x000fe20008000000 */
[----:B------:R-:W-:-:S02]  /*3e70*/  UIMAD.WIDE.U32 UR16, UR60, UR12, URZ ;  /* 0x0000000c3c1072a5 */ /* 0x000fc4000f8e00ff */
        /* <DEDUP_REMOVED lines=34> */
.L_x_70:
[----:B------:R-:W3:Y:S02]  /*40a0*/  LDCU UR4, c[0x0][0xf30] ;  /* 0x0001e600ff0477ac */ /* 0x000ee40008000800 */
[----:B---3--:R-:W-:-:S09]  /*40b0*/  UISETP.NE.AND UP0, UPT, UR4, 0x1, UPT ;  /* 0x000000010400788c */ /* 0x008fd2000bf05270 */
[----:B------:R-:W-:Y:S05]  /*40c0*/  BRA.U UP0, `(.L_x_71) ;  /* 0x00000001003c7547 */ /* 0x000fea000b800000 */
[----:B------:R-:W3:Y:S01]  /*40d0*/  LDCU.128 UR8, c[0x0][0xf10] ;  /* 0x0001e200ff0877ac */ /* 0x000ee20008000c00 */
[----:B------:R-:W4:Y:S01]  /*40e0*/  LDCU UR12, c[0x0][0xf0c] ;  /* 0x0001e180ff0c77ac */ /* 0x000f220008000800 */
[----:B------:R-:W1:Y:S01]  /*40f0*/  LDCU UR13, c[0x0][0xf20] ;  /* 0x0001e400ff0d77ac */ /* 0x000e620008000800 */
[----:B---3--:R-:W-:Y:S02]  /*4100*/  UIMAD.WIDE.U32 UR6, UR60, UR8, URZ ;  /* 0x000000083c0672a5 */ /* 0x008fe4000f8e00ff */
        /* <DEDUP_REMOVED lines=9> */
[----:B------:R-:W-:-:S04]  /*41a0*/  UIADD3 UR4, UPT, UPT, UR5, -UR4, URZ ;  /* 0x8000000405047290 */ /* 0x000fc8000fffe0ff */
[----:B------:R-:W-:-:S12]  /*41b0*/  UIMAD UR58, UR4, UR10, UR58 ;  /* 0x0000000a043a72a4 */ /* 0x000fd8000f8e023a */
.L_x_71:
[----:B------:R-:W3:Y:S01]  /*41c0*/  LDCU UR4, c[0x0][0x38c] ;  /* 0x00007180ff0477ac */ /* 0x000ee20008000800 */
[----:B------:R-:W-:Y:S02]  /*41d0*/  PLOP3.LUT P1, PT, PT, PT, PT, 0x80, 0x8 ;  /* 0x000000000008781c */ /* 0x000fe40003f2f070 */
[----:B------:R-:W-:Y:S01]  /*41e0*/  SHF.L.U32 R2, R10, 0x1f, RZ ;  /* 0x0000001f0a027819 */ /* 0x000fe200000006ff */
[----:B------:R-:W-:Y:S02]  /*41f0*/  ULEA UR59, UR61, UR35, 0x3 ;  /* 0x000000233d3b7291 */ /* 0x000fe4000f8e18ff */
[----:B------:R-:W-:Y:S02]  /*4200*/  ULEA UR29, UR61, UR30, 0x6 ;  /* 0x0000001e3d1d7291 */ /* 0x000fe4000f8e30ff */
[----:B---3--:R-:W-:-:S06]  /*4210*/  UISETP.GE.AND UP0, UPT, UR4, 0x1, UPT ;  /* 0x000000010400788c */ /* 0x008fcc000bf06270 */
[----:B------:R-:W-:-:S05]  /*4220*/  PLOP3.LUT P0, PT, PT, PT, UP0, 0x80, 0x8 ;  /* 0x000000000008781c */ /* 0x000fca0003f0f008 */
[----:B------:R-:W-:-:S08]  /*4230*/  @UP0 ULEA UR4, UR33, UR35, 0x3 ;  /* 0x0000002321040291 */ /* 0x000fd0000f8e18ff */
[----:B--2---:R-:W-:-:S04]  /*4240*/  @P0 SHF.L.U32 R0, R3, 0x1f, RZ ;  /* 0x0000001f03000819 */ /* 0x004fc800000006ff */
[----:B------:R2:W3:Y:S01]  /*4250*/  @P0 SYNCS.PHASECHK.TRANS64.TRYWAIT P1, [UR4], R0 ;  /* 0x00000000ff0005a7 */ /* 0x0004e20008021104 */
[----:B------:R-:W-:-:S04]  /*4260*/  ULEA.HI UR4, UR26, UR26, URZ, 0x1 ;  /* 0x0000001a1a047291 */ /* 0x000fc8000f8f08ff */
[----:B------:R-:W-:-:S04]  /*4270*/  ULOP3.LUT UR4, UR4, 0x7ffffffe, URZ, 0xc0, !UPT ;  /* 0x7ffffffe04047892 */ /* 0x000fc8000f8ec0ff */
[----:B------:R-:W-:-:S04]  /*4280*/  UIADD3 UR4, UPT, UPT, -UR4, UR26, URZ ;  /* 0x0000001a04047290 */ /* 0x000fc8000fffe1ff */
[----:B------:R-:W-:Y:S01]  /*4290*/  ULEA UR47, UR4, UR70, 0x1 ;  /* 0x00000046042f7291 */ /* 0x000fe2000f8e08ff */
[----:B------:R-:W4:Y:S02]  /*42a0*/  SYNCS.PHASECHK.TRANS64.TRYWAIT P0, [UR59+0xf0], R2 ;  /* 0x0000f002ff0075a7 */ /* 0x000f24000800113b */
[----:B--234-:R-:W-:Y:S09]  /*42b0*/  @!P0 BRA `(.L_x_72) ;  /* 0x0000007800888947 */ /* 0x01cff20003800000 */
.L_x_186:
[----:B------:R-:W-:Y:S01]  /*42c0*/  IADD3 R9, PT, PT, R9, 0x1, RZ ;  /* 0x0000000109097810 */ /* 0x000fe20007ffe0ff */
[----:B------:R-:W-:Y:S06]  /*42d0*/  BRA.U !UP0, `(.L_x_73) ;  /* 0x0000000508507547 */ /* 0x000fec000b800000 */
[----:B------:R-:W-:Y:S02]  /*42e0*/  USHF.R.U32.HI UR4, URZ, 0x1a, UR47 ;  /* 0x0000001aff047899 */ /* 0x000fe4000801162f */
[----:B------:R-:W-:Y:S02]  /*42f0*/  ULOP3.LUT UR51, UR47, 0x80000000, URZ, 0x3c, !UPT ;  /* 0x800000002f337892 */ /* 0x000fe4000f8e3cff */
[----:B------:R-:W-:Y:S02]  /*4300*/  UIADD3 UR53, UPT, UPT, UR47, 0x4, URZ ;  /* 0x000000042f357890 */ /* 0x000fe4000fffe0ff */
[----:B------:R-:W-:Y:S02]  /*4310*/  UIADD3 UR49, UPT, UPT, UR47, -0x7ffffffc, URZ ;  /* 0x800000042f317890 */ /* 0x000fe4000fffe0ff */
[----:B------:R-:W-:Y:S02]  /*4320*/  ULOP3.LUT UR6, UR4, 0x30, URZ, 0xc0, !UPT ;  /* 0x0000003004067892 */ /* 0x000fe4000f8ec0ff */
[----:B------:R-:W-:-:S02]  /*4330*/  USHF.R.U32.HI UR5, URZ, 0x1a, UR51 ;  /* 0x0000001aff057899 */ /* 0x000fc40008011633 */
[----:B------:R-:W-:Y:S02]  /*4340*/  USHF.R.U32.HI UR4, URZ, 0x1a, UR53 ;  /* 0x0000001aff047899 */ /* 0x000fe40008011635 */
[----:B------:R-:W-:Y:S02]  /*4350*/  USHF.R.U32.HI UR7, URZ, 0x1a, UR49 ;  /* 0x0000001aff077899 */ /* 0x000fe40008011631 */
[----:B------:R-:W-:Y:S02]  /*4360*/  ULOP3.LUT UR44, UR6, 0x480, URZ, 0xfc, !UPT ;  /* 0x00000480062c7892 */ /* 0x000fe4000f8efcff */
[----:B------:R-:W-:Y:S02]  /*4370*/  ULOP3.LUT UR6, UR5, 0x30, URZ, 0xc0, !UPT ;  /* 0x0000003005067892 */ /* 0x000fe4000f8ec0ff */
[----:B------:R-:W-:Y:S02]  /*4380*/  ULOP3.LUT UR5, UR4, 0x30, URZ, 0xc0, !UPT ;  /* 0x0000003004057892 */ /* 0x000fe4000f8ec0ff */
[----:B------:R-:W-:-:S02]  /*4390*/  ULOP3.LUT UR4, UR7, 0x30, URZ, 0xc0, !UPT ;  /* 0x0000003007047892 */ /* 0x000fc4000f8ec0ff */
[----:B------:R-:W-:Y:S02]  /*43a0*/  ULOP3.LUT UR6, UR6, 0x480, URZ, 0xfc, !UPT ;  /* 0x0000048006067892 */ /* 0x000fe4000f8efcff */
[----:B------:R-:W-:Y:S02]  /*43b0*/  ULOP3.LUT UR5, UR5, 0x480, URZ, 0xfc, !UPT ;  /* 0x0000048005057892 */ /* 0x000fe4000f8efcff */
[----:B------:R-:W-:Y:S02]  /*43c0*/  ULOP3.LUT UR4, UR4, 0x480, URZ, 0xfc, !UPT ;  /* 0x0000048004047892 */ /* 0x000fe4000f8efcff */
[----:B------:R-:W-:Y:S01]  /*43d0*/  UPRMT UR45, UR44, 0x5410, UR68 ;  /* 0x000054102c2d7896 */ /* 0x000fe20008000044 */
[----:B------:R-:W-:Y:S01]  /*43e0*/  UMOV UR28, URZ ;  /* 0x000000ff001c7c82 */ /* 0x000fe20008000000 */
[----:B------:R-:W-:Y:S01]  /*43f0*/  UMOV UR32, UR69 ;  /* 0x0000004500207c82 */ /* 0x000fe20008000000 */
[----:B------:R-:W-:Y:S01]  /*4400*/  UMOV UR31, UR64 ;  /* 0x00000040001f7c82 */ /* 0x000fe20008000000 */
[----:B------:R-:W-:Y:S01]  /*4410*/  UMOV UR11, UR33 ;  /* 0x00000021000b7c82 */ /* 0x000fe20008000000 */
[----:B------:R-:W-:-:S02]  /*4420*/  UPRMT UR41, UR6, 0x5410, UR67 ;  /* 0x0000541006297896 */ /* 0x000fc40008000043 */
[----:B------:R-:W-:Y:S02]  /*4430*/  UPRMT UR39, UR5, 0x5410, UR66 ;  /* 0x0000541005277896 */ /* 0x000fe40008000042 */
[----:B------:R-:W-:Y:S01]  /*4440*/  UPRMT UR37, UR4, 0x5410, UR65 ;  /* 0x0000541004257896 */ /* 0x000fe20008000041 */
[----:B------:R-:W-:Y:S01]  /*4450*/  UMOV UR44, URZ ;  /* 0x000000ff002c7c82 */ /* 0x000fe20008000000 */
[----:B------:R-:W-:Y:S01]  /*4460*/  UMOV UR40, URZ ;  /* 0x000000ff00287c82 */ /* 0x000fe20008000000 */
[----:B------:R-:W-:Y:S01]  /*4470*/  UMOV UR38, URZ ;  /* 0x000000ff00267c82 */ /* 0x000fe20008000000 */
[----:B-1----:R-:W-:-:S08]  /*4480*/  UMOV UR36, URZ ;  /* 0x000000ff00247c82 */ /* 0x002fd00008000000 */
.L_x_76:
[----:B------:R-:W-:Y:S02]  /*4490*/  UIADD3 UR32, UPT, UPT, UR32, 0x1, URZ ;  /* 0x0000000120207890 */ /* 0x000fe4000fffe0ff */
[----:B---3--:R-:W-:Y:S02]  /*44a0*/  ULEA UR7, UR11, UR35, 0x3 ;  /* 0x000000230b077291 */ /* 0x008fe4000f8e18ff */
[----:B------:R-:W-:Y:S01]  /*44b0*/  UISETP.NE.AND UP2, UPT, UR32, URZ, UPT ;  /* 0x000000ff2000728c */ /* 0x000fe2000bf45270 */
[----:B----4-:R-:W-:Y:S10]  /*44c0*/  @P1 BRA `(.L_x_74) ;  /* 0x00000000000c1947 */ /* 0x010ff40003800000 */
[----:B--2---:R-:W-:Y:S04]  /*44d0*/  SHF.L.U32 R2, R3, 0x1f, RZ ;  /* 0x0000001f03027819 */ /* 0x004fe800000006ff */
[----:B------:R-:W1:Y:S02]  /*44e0*/  SYNCS.PHASECHK.TRANS64.TRYWAIT P0, [UR7], R2 ;  /* 0x00000002ff0075a7 */ /* 0x000e640008001107 */
[----:B-1----:R-:W-:Y:S05]  /*44f0*/  @!P0 BRA `(.L_x_75) ;  /* 0x0000007800108947 */ /* 0x002fea0003800000 */
.L_x_74:
[----:B------:R-:W-:Y:S01]  /*4500*/  UISETP.NE.AND UP0, UPT, UR31, 0x1, UPT ;  /* 0x000000011f00788c */ /* 0x000fe2000bf05270 */
[----:B------:R-:W-:Y:S01]  /*4510*/  PLOP3.LUT P1, PT, PT, PT, PT, 0x80, 0x8 ;  /* 0x000000000008781c */ /* 0x000fe20003f2f070 */
[----:B------:R-:W-:Y:S02]  /*4520*/  UIADD3 UR4, UPT, UPT, UR11, 0x1, URZ ;  /* 0x000000010b047890 */ /* 0x000fe4000fffe0ff */
[----:B------:R-:W-:Y:S02]  /*4530*/  ULEA UR10, UR11, UR56, 0x6 ;  /* 0x000000380b0a7291 */ /* 0x000fe4000f8e30ff */
[----:B------:R-:W-:Y:S01]  /*4540*/  UISETP.NE.AND UP1, UPT, UR4, 0x8, UPT ;  /* 0x000000080400788c */ /* 0x000fe2000bf25270 */
[----:B------:R-:W-:Y:S01]  /*4550*/  PLOP3.LUT P0, PT, PT, PT, UP0, 0x80, 0x8 ;  /* 0x000000000008781c */ /* 0x000fe20003f0f008 */
[----:B------:R-:W-:Y:S02]  /*4560*/  ULEA UR8, UR11, UR57, 0x6 ;  /* 0x000000390b087291 */ /* 0x000fe4000f8e30ff */
[----:B------:R-:W-:Y:S02]  /*4570*/  USEL UR5, URZ, 0x1, UP1 ;  /* 0x00000001ff057887 */ /* 0x000fe40008800000 */
[----:B------:R-:W-:Y:S02]  /*4580*/  USEL UR33, UR4, URZ, UP1 ;  /* 0x000000ff04217287 */ /* 0x000fe40008800000 */
[----:B------:R-:W-:Y:S02]  /*4590*/  ULEA UR6, UR11, UR55, 0x9 ;  /* 0x000000370b067291 */ /* 0x000fe4000f8e48ff */
[----:B------:R-:W-:Y:S01]  /*45a0*/  @UP0 ULEA UR4, UR33, UR35, 0x3 ;  /* 0x0000002321040291 */ /* 0x000fe2000f8e18ff */
[----:B------:R-:W-:Y:S01]  /*45b0*/  LOP3.LUT R3, R3, UR5, RZ, 0x3c, !PT ;  /* 0x0000000503037c12 */ /* 0x000fe2000f8e3cff */
[----:B------:R-:W-:Y:S02]  /*45c0*/  UIADD3 UR26, UPT, UPT, UR10, 0x20, URZ ;  /* 0x000000200a1a7890 */ /* 0x000fe4000fffe0ff */
[----:B------:R-:W-:Y:S01]  /*45d0*/  UISETP.NE.U32.AND UP0, UPT, UR28, URZ, UPT ;  /* 0x000000ff1c00728c */ /* 0x000fe2000bf05070 */
[----:B-12---:R-:W-:Y:S01]  /*45e0*/  @P0 SHF.L.U32 R0, R3, 0x1f, RZ ;  /* 0x0000001f03000819 */ /* 0x006fe200000006ff */
[----:B------:R-:W-:Y:S02]  /*45f0*/  UIADD3 UR24, UPT, UPT, UR8, 0x20, URZ ;  /* 0x0000002008187890 */ /* 0x000fe4000fffe0ff */
[----:B------:R-:W-:Y:S01]  /*4600*/  UIADD3 UR22, UPT, UPT, UR6, 0x2, URZ ;  /* 0x0000000206167890 */ /* 0x000fe2000fffe0ff */
[----:B------:R3:W4:Y:S01]  /*4610*/  @P0 SYNCS.PHASECHK.TRANS64.TRYWAIT P1, [UR4], R0 ;  /* 0x00000000ff0005a7 */ /* 0x0007220008021104 */
[----:B------:R-:W-:Y:S02]  /*4620*/  ULEA UR4, UR11, UR54, 0xa ;  /* 0x000000360b047291 */ /* 0x000fe4000f8e50ff */
[----:B------:R-:W-:Y:S02]  /*4630*/  UIADD3 UR18, UPT, UPT, UR6, 0x4, URZ ;  /* 0x0000000406127890 */ /* 0x000fe4000fffe0ff */
[----:B------:R-:W-:Y:S02]  /*4640*/  UIADD3 UR20, UPT, UPT, UR4, 0x2, URZ ;  /* 0x0000000204147890 */ /* 0x000fe4000fffe0ff */
[----:B------:R-:W-:Y:S02]  /*4650*/  UIADD3 UR16, UPT, UPT, UR4, 0x4, URZ ;  /* 0x0000000404107890 */ /* 0x000fe4000fffe0ff */
[----:B------:R-:W-:Y:S02]  /*4660*/  UIADD3 UR14, UPT, UPT, UR6, 0x6, URZ ;  /* 0x00000006060e7890 */ /* 0x000fe4000fffe0ff */
[----:B------:R-:W-:Y:S02]  /*4670*/  UIADD3 UR12, UPT, UPT, UR4, 0x6, URZ ;  /* 0x00000006040c7890 */ /* 0x000fe4000fffe0ff */
[----:B------:R-:W-:Y:S02]  /*4680*/  UIADD3 UR34, UPT, UPT, UR7, 0x40, URZ ;  /* 0x0000004007227890 */ /* 0x000fe4000fffe0ff */
[----:B------:R-:W-:Y:S01]  /*4690*/  UIADD3 UR31, UPT, UPT, UR31, -0x1, URZ ;  /* 0xffffffff1f1f7890 */ /* 0x000fe2000fffe0ff */
[----:B------:R-:W-:Y:S01]  /*46a0*/  UMOV UR11, 0x4008 ;  /* 0x00004008000b7882 */ /* 0x000fe20000000000 */
[----:B------:R-:W-:Y:S01]  /*46b0*/  UMOV UR27, 0x4008 ;  /* 0x00004008001b7882 */ /* 0x000fe20000000000 */
[----:B------:R1:W-:Y:S01]  /*46c0*/  UTCCP.T.S.4x32dp128bit tmem[UR30+0x80], gdesc[UR10] ;  /* 0x0000800a1e0079e7 */ /* 0x0003e20009100000 */
[----:B------:R3:W-:Y:S01]  /*46d0*/  UTCCP.T.S.4x32dp128bit tmem[UR30+0x84], gdesc[UR26] ;  /* 0x0000841a1e0079e7 */ /* 0x0007e20009100000 */
[----:B------:R-:W-:Y:S01]  /*46e0*/  UMOV UR9, 0x4008 ;  /* 0x0000400800097882 */ /* 0x000fe20000000000 */
[----:B------:R-:W-:Y:S01]  /*46f0*/  UMOV UR25, 0x4008 ;  /* 0x0000400800197882 */ /* 0x000fe20000000000 */
[----:B------:R3:W-:Y:S01]  /*4700*/  UTCCP.T.S.4x32dp128bit tmem[UR30+0x88], gdesc[UR8] ;  /* 0x000088081e0079e7 */ /* 0x0007e20009100000 */
[----:B------:R3:W-:Y:S01]  /*4710*/  UTCCP.T.S.4x32dp128bit tmem[UR30+0x8c], gdesc[UR24] ;  /* 0x00008c181e0079e7 */ /* 0x0007e20009100000 */
[----:B------:R-:W-:Y:S01]  /*4720*/  UMOV UR7, 0x40004040 ;  /* 0x4000404000077882 */ /* 0x000fe20000000000 */
[----:B------:R-:W-:Y:S01]  /*4730*/  UMOV UR5, 0x40004040 ;  /* 0x4000404000057882 */ /* 0x000fe20000000000 */
[----:B------:R-:W-:Y:S01]  /*4740*/  UMOV UR23, 0x40004040 ;  /* 0x4000404000177882 */ /* 0x000fe20000000000 */
[----:B------:R3:W-:Y:S01]  /*4750*/  UTCOMMA gdesc[UR4], gdesc[UR6], tmem[UR29], tmem[UR44], idesc[UR45], tmem[UR46], UP0 ;  /* 0xc02e2c06040075ea */ /* 0x0007e2000800001d */
[----:B------:R-:W-:Y:S01]  /*4760*/  UMOV UR21, 0x40004040 ;  /* 0x4000404000157882 */ /* 0x000fe20000000000 */
[----:B------:R-:W-:Y:S01]  /*4770*/  UMOV UR19, 0x40004040 ;  /* 0x4000404000137882 */ /* 0x000fe20000000000 */
[----:B------:R3:W-:Y:S01]  /*4780*/  UTCOMMA gdesc[UR20], gdesc[UR22], tmem[UR29], tmem[UR40], idesc[UR41], tmem[UR50], UPT ;  /* 0xc0322816140075ea */ /* 0x0007e2000b80001d */
[----:B------:R-:W-:Y:S01]  /*4790*/  UMOV UR17, 0x40004040 ;  /* 0x4000404000117882 */ /* 0x000fe20000000000 */
[----:B------:R-:W-:Y:S01]  /*47a0*/  UMOV UR15, 0x40004040 ;  /* 0x40004040000f7882 */ /* 0x000fe20000000000 */
[----:B------:R3:W-:Y:S01]  /*47b0*/  UTCOMMA gdesc[UR16], gdesc[UR18], tmem[UR29], tmem[UR38], idesc[UR39], tmem[UR52], UPT ;  /* 0xc0342612100075ea */ /* 0x0007e2000b80001d */
[----:B------:R-:W-:Y:S01]  /*47c0*/  UMOV UR13, 0x40004040 ;  /* 0x40004040000d7882 */ /* 0x000fe20000000000 */
[----:B------:R-:W-:Y:S01]  /*47d0*/  UMOV UR28, 0x1 ;  /* 0x00000001001c7882 */ /* 0x000fe20000000000 */
[----:B------:R3:W-:Y:S01]  /*47e0*/  UTCOMMA gdesc[UR12], gdesc[UR14], tmem[UR29], tmem[UR36], idesc[UR37], tmem[UR48], UPT ;  /* 0xc030240e0c0075ea */ /* 0x0007e2000b80001d */
[----:B------:R3:W-:Y:S01]  /*47f0*/  UTCBAR.MULTICAST [UR34], URZ, UR43 ;  /* 0x000000ff220073e9 */ /* 0x0007e2000800082b */
[----:B-1----:R-:W-:Y:S01]  /*4800*/  UMOV UR11, UR33 ;  /* 0x00000021000b7c82 */ /* 0x002fe20008000000 */
[----:B------:R-:W-:Y:S05]  /*4810*/  BRA.U UP2, `(.L_x_76) ;  /* 0xfffffffd021c7547 */ /* 0x000fea000b83ffff */
.L_x_73:
[----:B---3--:R-:W-:Y:S01]  /*4820*/  UIADD3 UR5, UPT, UPT, UR59, 0xe0, URZ ;  /* 0x000000e03b057890 */ /* 0x008fe2000fffe0ff */
[----:B------:R-:W-:Y:S01]  /*4830*/  R2UR UR6, R91 ;  /* 0x000000005b0672ca */ /* 0x000fe200000e0000 */
[----:B------:R-:W-:Y:S01]  /*4840*/  UIADD3 UR4, UPT, UPT, UR61, 0x1, URZ ;  /* 0x000000013d047890 */ /* 0x000fe2000fffe0ff */
[----:B------:R-:W-:-:S03]  /*4850*/  ISETP.NE.AND P0, PT, R9, 0x2, PT ;  /* 0x000000020900780c */ /* 0x000fc60003f05270 */
[----:B------:R-:W-:Y:S01]  /*4860*/  UISETP.NE.AND UP0, UPT, UR4, 0x2, UPT ;  /* 0x000000020400788c */ /* 0x000fe2000bf05270 */
[----:B--2---:R-:W-:Y:S02]  /*4870*/  SEL R0, RZ, 0x1, P0 ;  /* 0x00000001ff007807 */ /* 0x004fe40000000000 */
[----:B------:R2:W-:Y:S01]  /*4880*/  UTCBAR [UR5], URZ ;  /* 0x000000ff050073e9 */ /* 0x0005e200080000ff */
[----:B------:R-:W-:Y:S01]  /*4890*/  SEL R9, R9, RZ, P0 ;  /* 0x000000ff09097207 */ /* 0x000fe20000000000 */
[----:B------:R-:W-:Y:S01]  /*48a0*/  USEL UR61, UR4, URZ, UP0 ;  /* 0x000000ff043d7287 */ /* 0x000fe20008000000 */
[----:B------:R-:W-:Y:S02]  /*48b0*/  LOP3.LUT R8, R8, R0, RZ, 0x3c, !PT ;  /* 0x0000000008087212 */ /* 0x000fe400078e3cff */
[----:B------:R-:W-:Y:S02]  /*48c0*/  UIADD3 UR26, UPT, UPT, UR58, UR6, URZ ;  /* 0x000000063a1a7290 */ /* 0x000fe4000fffe0ff */
[----:B------:R-:W-:-:S06]  /*48d0*/  USEL UR6, URZ, 0x1, UP0 ;  /* 0x00000001ff067887 */ /* 0x000fcc0008000000 */
[----:B------:R-:W-:Y:S01]  /*48e0*/  LOP3.LUT R10, R10, UR6, RZ, 0x3c, !PT ;  /* 0x000000060a0a7c12 */ /* 0x000fe2000f8e3cff */
[----:B------:R-:W-:Y:S06]  /*48f0*/  BRA.U UP3, `(.L_x_77) ;  /* 0xfffffff103b47547 */ /* 0x000fec000b83ffff */
[----:B------:R-:W3:Y:S01]  /*4900*/  S2UR UR7, SR_CgaCtaId ;  /* 0x00000000000779c3 */ /* 0x000ee20000008800 */
[----:B------:R-:W-:Y:S01]  /*4910*/  ELECT P0, URZ, PT ;  /* 0x0000000000ff782f */ /* 0x000fe20003800000 */
[----:B------:R-:W-:Y:S01]  /*4920*/  IMAD.MOV.U32 R0, RZ, RZ, 0x1 ;  /* 0x00000001ff007424 */ /* 0x000fe200078e00ff */
[----:B------:R-:W-:Y:S01]  /*4930*/  UIADD3 UR35, UPT, UPT, UR35, 0xf0, URZ ;  /* 0x000000f023237890 */ /* 0x000fe2000fffe0ff */
[----:B------:R-:W-:Y:S01]  /*4940*/  SHF.L.U32 R2, R10, 0x1f, RZ ;  /* 0x0000001f0a027819 */ /* 0x000fe200000006ff */
[----:B------:R-:W-:-:S03]  /*4950*/  UMOV UR4, 0x40 ;  /* 0x0000004000047882 */ /* 0x000fc60000000000 */
[----:B------:R-:W-:Y:S01]  /*4960*/  UVIRTCOUNT.DEALLOC.SMPOOL 0x80 ;  /* 0x000000800000784c */ /* 0x000fe20000000000 */
[----:B---3--:R-:W-:Y:S02]  /*4970*/  ULEA UR7, UR7, UR4, 0x18 ;  /* 0x0000000407077291 */ /* 0x008fe4000f8ec0ff */
[----:B------:R-:W-:-:S07]  /*4980*/  ULEA UR4, UR61, UR35, 0x3 ;  /* 0x000000233d047291 */ /* 0x000fce000f8e18ff */
[----:B------:R3:W-:Y:S02]  /*4990*/  @P0 STS.U8 [UR7+0x1c], R0 ;  /* 0x00001c00ff000988 */ /* 0x0007e40008000007 */
[----:B------:R-:W1:Y:S02]  /*49a0*/  SYNCS.PHASECHK.TRANS64.TRYWAIT P0, [UR4], R2 ;  /* 0x00000002ff0075a7 */ /* 0x000e640008001104 */
[----:B-1-3--:R-:W-:Y:S05]  /*49b0*/  @!P0 BRA `(.L_x_78) ;  /* 0x0000007000f88947 */ /* 0x00afea0003800000 */
.L_x_189:
[----:B------:R-:W-:-:S04]  /*49c0*/  UIADD3 UR4, UPT, UPT, UR61, 0x1, URZ ;  /* 0x000000013d047890 */ /* 0x000fc8000fffe0ff */
[----:B------:R-:W-:-:S04]  /*49d0*/  UISETP.NE.AND UP0, UPT, UR4, 0x2, UPT ;  /* 0x000000020400788c */ /* 0x000fc8000bf05270 */
[----:B--2---:R-:W-:Y:S02]  /*49e0*/  USEL UR5, URZ, 0x1, UP0 ;  /* 0x00000001ff057887 */ /* 0x004fe40008000000 */
[----:B------:R-:W-:-:S04]  /*49f0*/  USEL UR4, UR4, URZ, UP0 ;  /* 0x000000ff04047287 */ /* 0x000fc80008000000 */
[----:B------:R-:W-:Y:S01]  /*4a00*/  ULEA UR4, UR4, UR35, 0x3 ;  /* 0x0000002304047291 */ /* 0x000fe2000f8e18ff */
[----:B-1----:R-:W-:-:S04]  /*4a10*/  LOP3.LUT R2, R10, UR5, RZ, 0x3c, !PT ;  /* 0x000000050a027c12 */ /* 0x002fc8000f8e3cff */
[----:B------:R-:W-:-:S04]  /*4a20*/  SHF.L.U32 R2, R2, 0x1f, RZ ;  /* 0x0000001f02027819 */ /* 0x000fc800000006ff */
[----:B------:R-:W1:Y:S02]  /*4a30*/  SYNCS.PHASECHK.TRANS64.TRYWAIT P0, [UR4], R2 ;  /* 0x00000002ff0075a7 */ /* 0x000e640008001104 */
[----:B-1----:R-:W-:Y:S05]  /*4a40*/  @!P0 BRA `(.L_x_79) ;  /* 0x0000007000ec8947 */ /* 0x002fea0003800000 */
.L_x_191:
[----:B------:R-:W-:Y:S01]  /*4a50*/  NOP ;  /* 0x0000000000007918 */ /* 0x000fe20000000000 */
[----:B-1----:R-:W1:Y:S01]  /*4a60*/  LDS R0, [UR7+0x14] ;  /* 0x00001407ff007984 */ /* 0x002e620008000800 */
[----:B------:R-:W-:Y:S01]  /*4a70*/  ULOP3.LUT UR4, UR30, 0xffff, URZ, 0xc0, !UPT ;  /* 0x0000ffff1e047892 */ /* 0x000fe2000f8ec0ff */
[----:B------:R-:W-:Y:S01]  /*4a80*/  UMOV UR5, 0xffff ;  /* 0x0000ffff00057882 */ /* 0x000fe20000000000 */
[----:B------:R-:W-:Y:S02]  /*4a90*/  UMOV UR6, 0x1 ;  /* 0x0000000100067882 */ /* 0x000fe40000000000 */
[----:B------:R-:W-:-:S04]  /*4aa0*/  USHF.R.U32.HI UR4, URZ, 0x5, UR4 ;  /* 0x00000005ff047899 */ /* 0x000fc80008011604 */
[----:B------:R-:W-:Y:S02]  /*4ab0*/  USHF.L.U32 UR5, UR5, UR4, URZ ;  /* 0x0000000405057299 */ /* 0x000fe400080006ff */
[----:B------:R-:W-:-:S04]  /*4ac0*/  USHF.L.U32 UR4, UR6, UR4, URZ ;  /* 0x0000000406047299 */ /* 0x000fc800080006ff */
[----:B-1----:R-:W-:-:S04]  /*4ad0*/  LOP3.LUT R0, R0, UR5, RZ, 0xc0, !PT ;  /* 0x0000000500007c12 */ /* 0x002fc8000f8ec0ff */
[----:B------:R-:W-:-:S13]  /*4ae0*/  ISETP.NE.AND P0, PT, R0, UR5, PT ;  /* 0x0000000500007c0c */ /* 0x000fda000bf05270 */
[----:B------:R-:W-:Y:S05]  /*4af0*/  @P0 BRA `(.L_x_80) ;  /* 0x0000000000580947 */ /* 0x000fea0003800000 */
[----:B------:R-:W1:Y:S02]  /*4b00*/  LDS R0, [UR7+0x18] ;  /* 0x00001807ff007984 */ /* 0x000e640008000800 */
[----:B-1----:R-:W-:-:S04]  /*4b10*/  LOP3.LUT R0, R0, UR4, RZ, 0xc0, !PT ;  /* 0x0000000400007c12 */ /* 0x002fc8000f8ec0ff */
[----:B------:R-:W-:-:S13]  /*4b20*/  ISETP.NE.AND P0, PT, R0, UR4, PT ;  /* 0x0000000400007c0c */ /* 0x000fda000bf05270 */
[----:B------:R-:W-:Y:S05]  /*4b30*/  @P0 BRA `(.L_x_81) ;  /* 0x00000000003c0947 */ /* 0x000fea0003800000 */
[----:B------:R-:W1:Y:S01]  /*4b40*/  S2R R2, SR_LANEID ;  /* 0x0000000000027919 */ /* 0x000e620000000000 */
[----:B------:R-:W-:-:S06]  /*4b50*/  ULOP3.LUT UR5, URZ, UR5, URZ, 0x33, !UPT ;  /* 0x00000005ff057292 */ /* 0x000fcc000f8e33ff */
[----:B------:R-:W-:-:S04]  /*4b60*/  IMAD.U32 R0, RZ, RZ, UR5 ;  /* 0x00000005ff007e24 */ /* 0x000fc8000f8e00ff */
[----:B------:R2:W3:Y:S02]  /*4b70*/  REDUX UR8, R0 ;  /* 0x00000000000873c4 */ /* 0x0004e40000000000 */
[----:B------:R1:W-:Y:S01]  /*4b80*/  UTCATOMSWS.AND URZ, UR5 ;  /* 0x0000000500ff79e3 */ /* 0x0003e20008000000 */
[----:B--2---:R-:W-:Y:S01]  /*4b90*/  LOP3.LUT R0, RZ, UR4, RZ, 0x33, !PT ;  /* 0x00000004ff007c12 */ /* 0x004fe2000f8e33ff */
[----:B------:R-:W-:Y:S02]  /*4ba0*/  VOTEU.ANY UR4, UPT, PT ;  /* 0x0000000000047886 */ /* 0x000fe400038e0100 */
[----:B------:R-:W-:Y:S02]  /*4bb0*/  UFLO.U32 UR4, UR4 ;  /* 0x00000004000472bd */ /* 0x000fe400080e0000 */
[----:B------:R-:W2:Y:S04]  /*4bc0*/  REDUX UR6, R0 ;  /* 0x00000000000673c4 */ /* 0x000ea80000000000 */
[----:B-1----:R-:W-:-:S02]  /*4bd0*/  ISETP.EQ.U32.AND P0, PT, R2, UR4, PT ;  /* 0x0000000402007c0c */ /* 0x002fc4000bf02070 */
[----:B---3--:R-:W-:-:S11]  /*4be0*/  MOV R2, UR8 ;  /* 0x0000000800027c02 */ /* 0x008fd60008000f00 */
[----:B------:R1:W-:Y:S01]  /*4bf0*/  @P0 ATOMS.AND RZ, [UR7+0x14], R2 ;  /* 0x00001402ffff098c */ /* 0x0003e2000a800007 */
[----:B--2---:R-:W-:-:S05]  /*4c00*/  IMAD.U32 R0, RZ, RZ, UR6 ;  /* 0x00000006ff007e24 */ /* 0x004fca000f8e00ff */
[----:B------:R1:W-:Y:S01]  /*4c10*/  @P0 ATOMS.AND RZ, [UR7+0x18], R0 ;  /* 0x00001800ffff098c */ /* 0x0003e2000a800007 */
[----:B------:R-:W-:Y:S05]  /*4c20*/  BRA `(.L_x_82) ;  /* 0x0000000000147947 */ /* 0x000fea0003800000 */
.L_x_81:
[----:B------:R-:W-:Y:S02]  /*4c30*/  MOV R2, 0x4c50 ;  /* 0x00004c5000027802 */ /* 0x000fe40000000f00 */
[----:B----45:R-:W-:Y:S05]  /*4c40*/  CALL.REL.NOINC `($__internal_0_$__cuda_sm10x_tcgen05_guardrail_trap_col_being_dealloced_not_returned_by_alloc) ;  /* 0x0000007400b87944 */ /* 0x030fea0003c00000 */
[----:B------:R-:W-:Y:S05]  /*4c50*/  BRA `(.L_x_82) ;  /* 0x0000000000087947 */ /* 0x000fea0003800000 */
.L_x_80:
[----:B------:R-:W-:Y:S02]  /*4c60*/  MOV R2, 0x4c80 ;  /* 0x00004c8000027802 */ /* 0x000fe40000000f00 */
[----:B----45:R-:W-:Y:S05]  /*4c70*/  CALL.REL.NOINC `($__internal_2_$__cuda_sm10x_tcgen05_guardrail_trap_unallocated_columns_being_dealloced) ;  /* 0x0000007400c47944 */ /* 0x030fea0003c00000 */
.L_x_82:
[----:B------:R-:W-:Y:S01]  /*4c80*/  NOP ;  /* 0x0000000000007918 */ /* 0x000fe20000000000 */
[----:B------:R-:W-:Y:S05]  /*4c90*/  EXIT ;  /* 0x000000000000794d */ /* 0x000fea0003800000 */
.L_x_64:
[----:B------:R-:W-:-:S09]  /*4ca0*/  UISETP.NE.OR UP0, UPT, UR21, 0x3, !UP3 ;  /* 0x000000031500788c */ /* 0x000fd2000df05670 */
[----:B------:R-:W-:Y:S05]  /*4cb0*/  BRA.U UP0, `(.L_x_83) ;  /* 0x00000015009c7547 */ /* 0x000fea000b800000 */
[----:B------:R-:W2:Y:S01]  /*4cc0*/  LDCU.64 UR4, c[0x0][0xc88] ;  /* 0x00019100ff0477ac */ /* 0x000ea20008000a00 */
[----:B------:R-:W3:Y:S01]  /*4cd0*/  LDC.64 R12, c[0x0][0x348] ;  /* 0x0000d200ff0c7b82 */ /* 0x000ee20000000a00 */
[----:B------:R-:W-:Y:S02]  /*4ce0*/  HFMA2 R9, -RZ, RZ, 0, 0 ;  /* 0x00000000ff097431 */ /* 0x000fe400000001ff */
[----:B------:R-:W-:Y:S01]  /*4cf0*/  IMAD.MOV.U32 R11, RZ, RZ, 0x1 ;  /* 0x00000001ff0b7424 */ /* 0x000fe200078e00ff */
[----:B------:R-:W4:Y:S01]  /*4d00*/  LDCU UR35, c[0x0][0x370] ;  /* 0x00006e00ff2377ac */ /* 0x000f220008000800 */
[----:B------:R-:W-:Y:S01]  /*4d10*/  IMAD.MOV.U32 R10, RZ, RZ, RZ ;  /* 0x000000ffff0a7224 */ /* 0x000fe200078e00ff */
[----:B------:R-:W-:Y:S01]  /*4d20*/  MOV R3, 0x1000 ;  /* 0x0000100000037802 */ /* 0x000fe20000000f00 */
[----:B------:R-:W4:Y:S01]  /*4d30*/  LDCU.128 UR44, c[0x0][0xf10] ;  /* 0x0001e200ff2c77ac */ /* 0x000f220008000c00 */
[----:B------:R-:W1:Y:S01]  /*4d40*/  LDCU UR34, c[0x0][0x374] ;  /* 0x00006e80ff2277ac */ /* 0x000e620008000800 */
[----:B------:R-:W1:Y:S01]  /*4d50*/  LDCU.64 UR32, c[0x0][0xc90] ;  /* 0x00019200ff2077ac */ /* 0x000e620008000a00 */
[----:B--2---:R-:W-:Y:S01]  /*4d60*/  UISETP.NE.U32.AND UP0, UPT, UR4, URZ, UPT ;  /* 0x000000ff0400728c */ /* 0x004fe2000bf05070 */
[----:B------:R-:W2:Y:S01]  /*4d70*/  LDCU UR15, c[0x0][0xf0c] ;  /* 0x0001e180ff0f77ac */ /* 0x000ea20008000800 */
[----:B------:R-:W2:Y:S01]  /*4d80*/  LDCU UR40, c[0x0][0xf20] ;  /* 0x0001e400ff2877ac */ /* 0x000ea20008000800 */
[----:B------:R-:W2:Y:S01]  /*4d90*/  LDCU UR4, c[0x0][0xf30] ;  /* 0x0001e600ff0477ac */ /* 0x000ea20008000800 */
[----:B----4-:R-:W-:-:S02]  /*4da0*/  UIMAD.WIDE.U32 UR6, UR35, UR44, URZ ;  /* 0x0000002c230672a5 */ /* 0x010fc4000f8e00ff */
[----:B-1----:R-:W-:Y:S02]  /*4db0*/  UIMAD.WIDE.U32 UR8, UR34, UR47, URZ ;  /* 0x0000002f220872a5 */ /* 0x002fe4000f8e00ff */
[----:B------:R-:W-:Y:S02]  /*4dc0*/  UISETP.NE.AND.EX UP6, UPT, UR5, URZ, UPT, UP0 ;  /* 0x000000ff0500728c */ /* 0x000fe4000bfc5300 */
[----:B------:R-:W-:Y:S02]  /*4dd0*/  UISETP.NE.AND UP0, UPT, UR42, 0x1, UPT ;  /* 0x000000012a00788c */ /* 0x000fe4000bf05270 */
[----:B------:R-:W-:Y:S01]  /*4de0*/  UISETP.NE.U32.AND UP0, UPT, UR32, URZ, UPT ;  /* 0x000000ff2000728c */ /* 0x000fe2000bf05070 */
[----:B------:R-:W-:Y:S01]  /*4df0*/  UMOV UR21, 0x400 ;  /* 0x0000040000157882 */ /* 0x000fe20000000000 */
[----:B------:R-:W-:Y:S01]  /*4e00*/  UMOV UR6, UR7 ;  /* 0x0000000700067c82 */ /* 0x000fe20008000000 */
[----:B------:R-:W-:Y:S01]  /*4e10*/  UMOV UR5, UR9 ;  /* 0x0000000900057c82 */ /* 0x000fe20008000000 */
[----:B------:R-:W-:-:S02]  /*4e20*/  USEL UR39, URZ, 0x1, UP4 ;  /* 0x00000001ff277887 */ /* 0x000fc4000a000000 */
[----:B------:R-:W-:Y:S02]  /*4e30*/  UISETP.GE.AND UP2, UPT, UR42, 0x1, UPT ;  /* 0x000000012a00788c */ /* 0x000fe4000bf46270 */
[----:B------:R-:W-:Y:S01]  /*4e40*/  UISETP.NE.AND.EX UP5, UPT, UR33, URZ, UPT, UP0 ;  /* 0x000000ff2100728c */ /* 0x000fe2000bfa5300 */
[----:B------:R-:W-:Y:S01]  /*4e50*/  UMOV UR25, URZ ;  /* 0x000000ff00197c82 */ /* 0x000fe20008000000 */
[----:B------:R-:W-:Y:S01]  /*4e60*/  UPLOP3.LUT UP3, UPT, UPT, UPT, UPT, 0x40, 0x4 ;  /* 0x000000000004789c */ /* 0x000fe20003f6e870 */
[----:B------:R-:W1:Y:S01]  /*4e70*/  LDCU.64 UR22, c[0x0][0xf28] ;  /* 0x0001e500ff1677ac */ /* 0x000e620008000a00 */
[----:B------:R-:W-:Y:S02]  /*4e80*/  ULEA UR21, UR52, UR21, 0x18 ;  /* 0x0000001534157291 */ /* 0x000fe4000f8ec0ff */
[----:B--2---:R-:W-:Y:S02]  /*4e90*/  UISETP.NE.AND UP2, UPT, UR15, 0x1, UPT ;  /* 0x000000010f00788c */ /* 0x004fe4000bf45270 */
[----:B------:R-:W-:-:S02]  /*4ea0*/  USHF.R.U32.HI UR38, URZ, UR45, UR6 ;  /* 0x0000002dff267299 */ /* 0x000fc40008011606 */
[----:B------:R-:W-:Y:S02]  /*4eb0*/  USHF.R.U32.HI UR37, URZ, UR40, UR5 ;  /* 0x00000028ff257299 */ /* 0x000fe40008011605 */
[----:B------:R-:W-:Y:S02]  /*4ec0*/  UISETP.NE.AND UP0, UPT, UR46, 0x1, UPT ;  /* 0x000000012e00788c */ /* 0x000fe4000bf05270 */
[----:B---3--:R-:W-:-:S11]  /*4ed0*/  UISETP.NE.AND UP4, UPT, UR4, 0x1, UPT ;  /* 0x000000010400788c */ /* 0x008fd6000bf85270 */
.L_x_94:
[C---:B------:R-:W-:Y:S02]  /*4ee0*/  LEA R8, R10.reuse, UR21, 0x3 ;  /* 0x000000150a087c11 */ /* 0x040fe4000f8e18ff */
[----:B------:R-:W-:Y:S02]  /*4ef0*/  SHF.L.U32 R0, R9, 0x1f, RZ ;  /* 0x0000001f09007819 */ /* 0x000fe400000006ff */
[----:B------:R-:W-:Y:S02]  /*4f00*/  LEA R4, R10, UR21, 0x4 ;  /* 0x000000150a047c11 */ /* 0x000fe4000f8e20ff */
[----:B------:R-:W2:Y:S02]  /*4f10*/  SYNCS.PHASECHK.TRANS64.TRYWAIT P0, [R8+URZ+0xc0], R0 ;  /* 0x0000c000080075a7 */ /* 0x000ea400080011ff */
[----:B--2-4-:R-:W-:Y:S05]  /*4f20*/  @!P0 BRA `(.L_x_84) ;  /* 0x0000006c00cc8947 */ /* 0x014fea0003800000 */
.L_x_192:
[----:B------:R-:W3:Y:S01]  /*4f30*/  LDS.128 R4, [R4+0x130] ;  /* 0x0001300004047984 */ /* 0x000ee20000000c00 */
[----:B------:R-:W-:Y:S01]  /*4f40*/  UISETP.GE.AND UP0, UPT, UR42, 0x1, UPT ;  /* 0x000000012a00788c */ /* 0x000fe2000bf06270 */
[----:B------:R-:W-:Y:S01]  /*4f50*/  @!PT LDS RZ, [RZ] ;  /* 0x00000000fffff984 */ /* 0x000fe20000000800 */
[----:B------:R-:W-:Y:S01]  /*4f60*/  @!PT LDS RZ, [RZ] ;  /* 0x00000000fffff984 */ /* 0x000fe20000000800 */
[----:B------:R-:W-:Y:S01]  /*4f70*/  @!PT LDS RZ, [RZ] ;  /* 0x00000000fffff984 */ /* 0x000fe20000000800 */
[----:B------:R-:W-:Y:S01]  /*4f80*/  @!PT LDS RZ, [RZ] ;  /* 0x00000000fffff984 */ /* 0x000fe20000000800 */
[----:B------:R4:W-:Y:S06]  /*4f90*/  MEMBAR.ALL.CTA ;  /* 0x0000000000007992 */ /* 0x0009ec0000008000 */
[----:B----4-:R-:W4:Y:S01]  /*4fa0*/  FENCE.VIEW.ASYNC.S ;  /* 0x00000000000073c6 */ /* 0x010f220000000000 */
[----:B---3--:R-:W-:Y:S11]  /*4fb0*/  LOP3.LUT P0, RZ, R6, 0x1, RZ, 0xc0, !PT ;  /* 0x0000000106ff7812 */ /* 0x008ff6000780c0ff */
[----:B------:R-:W-:Y:S02]  /*4fc0*/  @!UPT UIADD3 URZ, UPT, UPT, URZ, URZ, URZ ;  /* 0x000000fffffff290 */ /* 0x000fe4000fffe0ff */
[----:B----4-:R-:W-:Y:S01]  /*4fd0*/  VOTEU.ANY UP2, P0 ;  /* 0x0000000000ff7886 */ /* 0x010fe20000040100 */
[----:B------:R-:W-:Y:S11]  /*4fe0*/  PLOP3.LUT P0, PT, PT, PT, UP2, 0x80, 0x8 ;  /* 0x000000000008781c */ /* 0x000ff60003f0f028 */
[----:B------:R-:W-:Y:S02]  /*4ff0*/  @!UPT UIADD3 URZ, UPT, UPT, URZ, URZ, URZ ;  /* 0x000000fffffff290 */ /* 0x000fe4000fffe0ff */
[----:B--2---:R-:W-:Y:S02]  /*5000*/  @P0 SHF.R.U32.HI R0, RZ, 0x10, R5 ;  /* 0x00000010ff000819 */ /* 0x004fe40000011605 */
[----:B------:R-:W-:Y:S02]  /*5010*/  @P0 MOV R2, R4 ;  /* 0x0000000400020202 */ /* 0x000fe40000000f00 */
[----:B------:R-:W-:Y:S01]  /*5020*/  @P0 R2UR UR4, R0 ;  /* 0x00000000000402ca */ /* 0x000fe200000e0000 */
[----:B------:R-:W-:Y:S01]  /*5030*/  VIADD R0, R8, 0xd0 ;  /* 0x000000d008007836 */ /* 0x000fe20000000000 */
[----:B------:R-:W-:Y:S02]  /*5040*/  @P0 LOP3.LUT R4, R5, 0xffff, RZ, 0xc0, !PT ;  /* 0x0000ffff05040812 */ /* 0x000fe400078ec0ff */
[----:B------:R-:W-:Y:S02]  /*5050*/  @P0 R2UR UR6, R2 ;  /* 0x00000000020602ca */ /* 0x000fe400000e0000 */
[----:B------:R-:W-:Y:S02]  /*5060*/  PRMT R0, RZ, 0x654, R0 ;  /* 0x00000654ff007816 */ /* 0x000fe40000000000 */
[----:B------:R-:W-:Y:S02]  /*5070*/  @P0 R2UR UR5, R4 ;  /* 0x00000000040502ca */ /* 0x000fe400000e0000 */
[----:B------:R2:W-:Y:S03]  /*5080*/  SYNCS.ARRIVE.TRANS64.RED.A1T0 RZ, [R0+URZ], RZ ;  /* 0x000000ff00ff79a7 */ /* 0x0005e600081004ff */
[----:B------:R-:W-:Y:S04]  /*5090*/  @UP2 UMOV UR29, UR4 ;  /* 0x00000004001d2c82 */ /* 0x000fe80008000000 */
[----:B------:R-:W-:Y:S04]  /*50a0*/  @UP2 UMOV UR14, UR6 ;  /* 0x00000006000e2c82 */ /* 0x000fe80008000000 */
[----:B------:R-:W-:Y:S01]  /*50b0*/  @UP2 UMOV UR13, UR5 ;  /* 0x00000005000d2c82 */ /* 0x000fe20008000000 */
[----:B------:R-:W-:Y:S05]  /*50c0*/  BRA.U !UP0, `(.L_x_85) ;  /* 0x0000000108c07547 */ /* 0x000fea000b800000 */
[----:B------:R-:W-:Y:S02]  /*50d0*/  UIMAD.WIDE.U32 UR8, UR13, UR47, URZ ;  /* 0x0000002f0d0872a5 */ /* 0x000fe4000f8e00ff */
[----:B------:R-:W-:Y:S02]  /*50e0*/  UP2UR UR12, UPR, URZ, 0x4 ;  /* 0x00000004ff0c7883 */ /* 0x000fe40008000000 */
[----:B------:R-:W-:Y:S02]  /*50f0*/  UISETP.NE.AND UP2, UPT, UR46, 0x1, UPT ;  /* 0x000000012e00788c */ /* 0x000fe4000bf45270 */
[----:B------:R-:W-:Y:S02]  /*5100*/  UIMAD.WIDE.U32 UR10, UR14, UR44, URZ ;  /* 0x0000002c0e0a72a5 */ /* 0x000fe4000f8e00ff */
[----:B------:R-:W-:Y:S02]  /*5110*/  USEL UR4, UR34, UR37, !UP2 ;  /* 0x0000002522047287 */ /* 0x000fe4000d000000 */
[----:B------:R-:W-:Y:S02]  /*5120*/  UISETP.NE.AND UP0, UPT, UR15, 0x1, UPT ;  /* 0x000000010f00788c */ /* 0x000fe4000bf05270 */
[----:B------:R-:W-:Y:S02]  /*5130*/  UP2UR UR24, UPR, URZ, 0x2 ;  /* 0x00000002ff187883 */ /* 0x000fe40008000000 */
[----:B------:R-:W-:Y:S02]  /*5140*/  UISETP.NE.AND UP1, UPT, UR42, 0x1, UPT ;  /* 0x000000012a00788c */ /* 0x000fe4000bf25270 */
[----:B-1----:R-:W-:Y:S02]  /*5150*/  UIMAD.WIDE.U32 UR16, UR4, UR22, URZ ;  /* 0x00000016041072a5 */ /* 0x002fe4000f8e00ff */
[----:B------:R-:W-:Y:S01]  /*5160*/  USEL UR7, UR35, UR38, !UP0 ;  /* 0x0000002623077287 */ /* 0x000fe2000c000000 */
[----:B------:R-:W-:Y:S02]  /*5170*/  UMOV UR5, UR9 ;  /* 0x0000000900057c82 */ /* 0x000fe40008000000 */
[----:B------:R-:W-:Y:S02]  /*5180*/  USHF.R.U32.HI UR6, URZ, UR40, UR5 ;  /* 0x00000028ff067299 */ /* 0x000fe40008011605 */
[----:B------:R-:W-:Y:S02]  /*5190*/  UIMAD.WIDE.U32 UR18, UR7, UR22, URZ ;  /* 0x00000016071272a5 */ /* 0x000fe4000f8e00ff */
[----:B------:R-:W-:Y:S02]  /*51a0*/  USEL UR6, UR13, UR6, !UP2 ;  /* 0x000000060d067287 */ /* 0x000fe4000d000000 */
[----:B------:R-:W-:Y:S01]  /*51b0*/  UISETP.NE.AND UP2, UPT, UR12, URZ, UPT ;  /* 0x000000ff0c00728c */ /* 0x000fe2000bf45270 */
[----:B------:R-:W-:Y:S01]  /*51c0*/  UMOV UR5, UR11 ;  /* 0x0000000b00057c82 */ /* 0x000fe20008000000 */
[----:B------:R-:W-:Y:S02]  /*51d0*/  UIMAD.WIDE.U32 UR10, UR6, UR22, URZ ;  /* 0x00000016060a72a5 */ /* 0x000fe4000f8e00ff */
[----:B------:R-:W-:Y:S03]  /*51e0*/  USHF.R.U32.HI UR8, URZ, UR45, UR5 ;  /* 0x0000002dff087299 */ /* 0x000fe60008011605 */
[----:B------:R-:W-:Y:S02]  /*51f0*/  UMOV UR5, UR17 ;  /* 0x0000001100057c82 */ /* 0x000fe40008000000 */
[----:B------:R-:W-:Y:S03]  /*5200*/  @UP1 USHF.R.U32.HI UR4, URZ, UR23, UR5 ;  /* 0x00000017ff041299 */ /* 0x000fe60008011605 */
[----:B------:R-:W-:Y:S01]  /*5210*/  UMOV UR5, UR19 ;  /* 0x0000001300057c82 */ /* 0x000fe20008000000 */
[----:B------:R-:W-:Y:S02]  /*5220*/  UIMAD UR4, UR42, UR4, URZ ;  /* 0x000000042a0472a4 */ /* 0x000fe4000f8e02ff */
[----:B------:R-:W-:Y:S02]  /*5230*/  @UP1 USHF.R.U32.HI UR7, URZ, UR23, UR5 ;  /* 0x00000017ff071299 */ /* 0x000fe40008011605 */
[----:B------:R-:W-:Y:S02]  /*5240*/  USEL UR5, UR14, UR8, !UP0 ;  /* 0x000000080e057287 */ /* 0x000fe4000c000000 */
[----:B------:R-:W-:Y:S02]  /*5250*/  UIMAD UR8, UR42, UR7, URZ ;  /* 0x000000072a0872a4 */ /* 0x000fe4000f8e02ff */
[----:B------:R-:W-:Y:S03]  /*5260*/  UISETP.GE.AND UP0, UPT, UR6, UR4, UPT ;  /* 0x000000040600728c */ /* 0x000fe6000bf06270 */
[----:B------:R-:W-:Y:S01]  /*5270*/  UMOV UR4, UR11 ;  /* 0x0000000b00047c82 */ /* 0x000fe20008000000 */
[----:B------:R-:W-:Y:S02]  /*5280*/  UISETP.GE.OR UP0, UPT, UR5, UR8, UP0 ;  /* 0x000000080500728c */ /* 0x000fe40008706670 */
[----:B------:R-:W-:Y:S02]  /*5290*/  USHF.R.U32.HI UR4, URZ, UR23, UR4 ;  /* 0x00000017ff047299 */ /* 0x000fe40008011604 */
[----:B------:R-:W-:Y:S02]  /*52a0*/  UIMAD.WIDE.U32 UR8, UR5, UR22, URZ ;  /* 0x00000016050872a5 */ /* 0x000fe4000f8e00ff */
[----:B------:R-:W-:Y:S04]  /*52b0*/  USEL UR10, UR6, UR4, !UP1 ;  /* 0x00000004060a7287 */ /* 0x000fe8000c800000 */
[----:B------:R-:W-:Y:S01]  /*52c0*/  UIADD3 UR11, UPT, UPT, -UR10, URZ, URZ ;  /* 0x000000ff0a0b7290 */ /* 0x000fe2000fffe1ff */
[----:B------:R-:W-:Y:S02]  /*52d0*/  @!UP0 UMOV UR4, UR9 ;  /* 0x0000000900048c82 */ /* 0x000fe40008000000 */
[----:B------:R-:W-:Y:S02]  /*52e0*/  @!UP0 USHF.R.U32.HI UR4, URZ, UR23, UR4 ;  /* 0x00000017ff048299 */ /* 0x000fe40008011604 */
[----:B------:R-:W-:Y:S02]  /*52f0*/  UIMAD UR8, UR42, UR11, UR6 ;  /* 0x0000000b2a0872a4 */ /* 0x000fe4000f8e0206 */
[----:B------:R-:W-:Y:S02]  /*5300*/  @!UP0 USEL UR4, UR5, UR4, !UP1 ;  /* 0x0000000405048287 */ /* 0x000fe4000c800000 */
[----:B------:R-:W-:Y:S02]  /*5310*/  UISETP.NE.AND UP1, UPT, UR24, URZ, UPT ;  /* 0x000000ff1800728c */ /* 0x000fe4000bf25270 */
[----:B------:R-:W-:Y:S02]  /*5320*/  @!UP0 UIMAD UR7, UR7, UR8, UR4 ;  /* 0x00000008070782a4 */ /* 0x000fe4000f8e0204 */
[----:B------:R-:W-:Y:S02]  /*5330*/  @!UP0 UIADD3 UR9, UPT, UPT, UR10, -UR4, URZ ;  /* 0x800000040a098290 */ /* 0x000fe4000fffe0ff */
[----:B------:R-:W-:Y:S02]  /*5340*/  UIADD3 UR8, UPT, UPT, -UR6, URZ, URZ ;  /* 0x000000ff06087290 */ /* 0x000fe4000fffe1ff */
[----:B------:R-:W-:Y:S02]  /*5350*/  UIADD3 UR4, UPT, UPT, -UR5, URZ, URZ ;  /* 0x000000ff05047290 */ /* 0x000fe4000fffe1ff */
[----:B------:R-:W-:Y:S03]  /*5360*/  @!UP0 UIMAD UR6, UR9, UR42, UR5 ;  /* 0x0000002a090682a4 */ /* 0x000fe6000f8e0205 */
[----:B------:R-:W-:Y:S01]  /*5370*/  @!UP0 UMOV UR5, UR7 ;  /* 0x0000000700058c82 */ /* 0x000fe20008000000 */
[----:B------:R-:W-:Y:S02]  /*5380*/  UIMAD UR7, UR15, UR4, UR14 ;  /* 0x000000040f0772a4 */ /* 0x000fe4000f8e020e */
[----:B------:R-:W-:Y:S02]  /*5390*/  UIMAD UR4, UR46, UR8, UR13 ;  /* 0x000000082e0472a4 */ /* 0x000fe4000f8e020d */
[----:B------:R-:W-:Y:S02]  /*53a0*/  UIMAD UR14, UR5, UR15, UR7 ;  /* 0x0000000f050e72a4 */ /* 0x000fe4000f8e0207 */
[----:B------:R-:W-:Y:S11]  /*53b0*/  UIMAD UR13, UR6, UR46, UR4 ;  /* 0x0000002e060d72a4 */ /* 0x000ff6000f8e0204 */
[----:B------:R-:W-:Y:S01]  /*53c0*/  @!UPT UIADD3 URZ, UPT, UPT, URZ, URZ, URZ ;  /* 0x000000fffffff290 */ /* 0x000fe2000fffe0ff */
.L_x_85:
[----:B------:R-:W3:Y:S01]  /*53d0*/  @!UP4 LDCU.128 UR8, c[0x0][0xf10] ;  /* 0x0001e200ff08c7ac */ /* 0x000ee20008000c00 */
[----:B------:R-:W-:Y:S04]  /*53e0*/  ISETP.NE.U32.AND P0, PT, RZ, UR32, PT ;  /* 0x00000020ff007c0c */ /* 0x000fe8000bf05070 */
[----:B------:R-:W-:Y:S01]  /*53f0*/  ISETP.NE.AND.EX P0, PT, RZ, UR33, PT, P0 ;  /* 0x00000021ff007c0c */ /* 0x000fe2000bf05300 */
[----:B------:R-:W4:Y:S01]  /*5400*/  @!UP4 LDCU UR5, c[0x0][0xf0c] ;  /* 0x0001e180ff05c7ac */ /* 0x000f220008000800 */
[----:B------:R-:W-:Y:S02]  /*5410*/  USHF.L.U32 UR26, UR26, 0x6, URZ ;  /* 0x000000061a1a7899 */ /* 0x000fe400080006ff */
[----:B------:R-:W-:Y:S02]  /*5420*/  USHF.L.U32 UR27, UR20, 0x7, URZ ;  /* 0x00000007141b7899 */ /* 0x000fe400080006ff */
[----:B---3--:R-:W-:Y:S07]  /*5430*/  UIMAD.WIDE.U32 UR6, UR14, UR8, URZ ;  /* 0x000000080e0672a5 */ /* 0x008fee000f8e00ff */
[----:B------:R-:W-:Y:S01]  /*5440*/  @!UP4 UMOV UR4, UR7 ;  /* 0x000000070004cc82 */ /* 0x000fe20008000000 */
[----:B----4-:R-:W-:Y:S02]  /*5450*/  @!UP4 UISETP.NE.AND UP0, UPT, UR5, 0x1, UPT ;  /* 0x000000010500c88c */ /* 0x010fe4000bf05270 */
[----:B------:R-:W-:Y:S02]  /*5460*/  @!UP4 USHF.R.U32.HI UR4, URZ, UR9, UR4 ;  /* 0x00000009ff04c299 */ /* 0x000fe40008011604 */
[----:B------:R-:W-:Y:S02]  /*5470*/  UIMAD.WIDE.U32 UR6, UR13, UR11, URZ ;  /* 0x0000000b0d0672a5 */ /* 0x000fe4000f8e00ff */
[----:B------:R-:W-:Y:S02]  /*5480*/  @!UP4 USEL UR8, UR14, UR4, !UP0 ;  /* 0x000000040e08c287 */ /* 0x000fe4000c000000 */
[----:B------:R-:W-:Y:S03]  /*5490*/  @!UP4 UISETP.NE.AND UP0, UPT, UR10, 0x1, UPT ;  /* 0x000000010a00c88c */ /* 0x000fe6000bf05270 */
[----:B------:R-:W-:Y:S02]  /*54a0*/  @!UP4 UMOV UR6, UR7 ;  /* 0x000000070006cc82 */ /* 0x000fe40008000000 */
[----:B------:R-:W3:Y:S02]  /*54b0*/  @!UP4 LDCU UR4, c[0x0][0xf20] ;  /* 0x0001e400ff04c7ac */ /* 0x000ee40008000800 */
[----:B---3--:R-:W-:Y:S04]  /*54c0*/  @!UP4 USHF.R.U32.HI UR6, URZ, UR4, UR6 ;  /* 0x00000004ff06c299 */ /* 0x008fe80008011606 */
[----:B------:R-:W-:Y:S04]  /*54d0*/  @!UP4 USEL UR6, UR13, UR6, !UP0 ;  /* 0x000000060d06c287 */ /* 0x000fe8000c000000 */
[----:B------:R-:W-:Y:S02]  /*54e0*/  @!UP4 UIADD3 UR4, UPT, UPT, -UR8, UR6, URZ ;  /* 0x000000060804c290 */ /* 0x000fe4000fffe1ff */
[----:B------:R-:W-:Y:S02]  /*54f0*/  @!UP4 UIADD3 UR6, UPT, UPT, UR8, -UR6, URZ ;  /* 0x800000060806c290 */ /* 0x000fe4000fffe0ff */
[----:B------:R-:W-:Y:S02]  /*5500*/  @!UP4 UIMAD UR14, UR4, UR5, UR14 ;  /* 0x00000005040ec2a4 */ /* 0x000fe4000f8e020e */
[----:B------:R-:W-:Y:S01]  /*5510*/  @!UP4 UIMAD UR13, UR6, UR10, UR13 ;  /* 0x0000000a060dc2a4 */ /* 0x000fe2000f8e020d */
[----:B------:R-:W-:Y:S11]  /*5520*/  BRA.U UP3, `(.L_x_86) ;  /* 0x0000000103107547 */ /* 0x000ff6000b800000 */
[----:B------:R-:W-:Y:S04]  /*5530*/  MOV R2, UR39 ;  /* 0x0000002700027c02 */ /* 0x000fe80008000f00 */
[----:B------:R-:W-:Y:S04]  /*5540*/  SHF.L.U32 R2, R2, 0x1f, RZ ;  /* 0x0000001f02027819 */ /* 0x000fe800000006ff */
[----:B------:R-:W3:Y:S02]  /*5550*/  SYNCS.PHASECHK.TRANS64.TRYWAIT P1, [UR21+0xb8], R2 ;  /* 0x0000b802ff0075a7 */ /* 0x000ee40008021115 */
[----:B---3--:R-:W-:Y:S05]  /*5560*/  @!P1 BRA `(.L_x_87) ;  /* 0x0000006800509947 */ /* 0x008fea0003800000 */
.L_x_86:
[----:B------:R-:W-:Y:S05]  /*5570*/  BRA.U !UP5, `(.L_x_88) ;  /* 0x000000010d387547 */ /* 0x000fea000b800000 */
[----:B------:R-:W-:Y:S01]  /*5580*/  UPLOP3.LUT UP1, UPT, UPT, UPT, UP6, 0x80, 0x8 ;  /* 0x000000000008789c */ /* 0x000fe20003f2f060 */
[----:B--2---:R-:W-:Y:S01]  /*5590*/  HFMA2 R0, -RZ, RZ, 0, 5.9604644775390625e-08 ;  /* 0x00000001ff007431 */ /* 0x004fe200000001ff */
[----:B------:R-:W2:Y:S01]  /*55a0*/  LDCU.64 UR8, c[0x0][0x358] ;  /* 0x00006b00ff0877ac */ /* 0x000ea20008000a00 */
[----:B------:R-:W-:Y:S03]  /*55b0*/  IMAD.MOV.U32 R85, RZ, RZ, 0x1 ;  /* 0x00000001ff557424 */ /* 0x000fe600078e00ff */
[----:B------:R-:W-:Y:S05]  /*55c0*/  PLOP3.LUT P1, PT, PT, PT, UP1, 0x80, 0x8 ;  /* 0x000000000008781c */ /* 0x000fea0003f2f018 */
[----:B------:R-:W3:Y:S01]  /*55d0*/  @UP1 LDCU.64 UR4, c[0x0][0xc88] ;  /* 0x00019100ff0417ac */ /* 0x000ee20008000a00 */
[----:B------:R-:W-:Y:S07]  /*55e0*/  @UP1 UIMAD UR6, UR36, UR32, URZ ;  /* 0x00000020240612a4 */ /* 0x000fee000f8e02ff */
[----:B------:R-:W-:Y:S01]  /*55f0*/  @!P1 PRMT R85, R0, 0x7610, R85 ;  /* 0x0000761000559816 */ /* 0x000fe20000000055 */
[----:B---3--:R-:W-:Y:S06]  /*5600*/  @UP1 UIMAD.WIDE UR4, UR6, 0x4, UR4 ;  /* 0x00000004060418a5 */ /* 0x008fec000f8e0204 */
[----:B------:R-:W-:Y:S01]  /*5610*/  IMAD.U32 R4, RZ, RZ, UR4 ;  /* 0x00000004ff047e24 */ /* 0x000fe2000f8e00ff */
[----:B------:R-:W-:Y:S04]  /*5620*/  MOV R5, UR5 ;  /* 0x0000000500057c02 */ /* 0x000fe80008000f00 */
[----:B------:R-:W3:Y:S01]  /*5630*/  @!UP1 LDCU UR4, c[0x0][0xc80] ;  /* 0x00019000ff0497ac */ /* 0x000ee20008000800 */
[----:B--2--5:R4:W5:Y:S02]  /*5640*/  @P1 LDG.E R45, desc[UR8][R4.64] ;  /* 0x00000008042d1981 */ /* 0x024964000c1e1900 */
[----:B---34-:R-:W-:Y:S07]  /*5650*/  @!P1 IMAD.U32 R45, RZ, RZ, UR4 ;  /* 0x00000004ff2d9e24 */ /* 0x018fee000f8e00ff */
.L_x_88:
[----:B-----5:R-:W-:Y:S01]  /*5660*/  @!P0 FSETP.EQ.AND P2, PT, R45, RZ, PT ;  /* 0x000000ff2d00820b */ /* 0x020fe20003f42000 */
[----:B------:R-:W-:Y:S01]  /*5670*/  @!UPT UIADD3 URZ, UPT, UPT, URZ, URZ, URZ ;  /* 0x000000fffffff290 */ /* 0x000fe2000fffe0ff */
[----:B------:R-:W-:Y:S11]  /*5680*/  @!P0 BRA `(.L_x_89) ;  /* 0x0000000000148947 */ /* 0x000ff60003800000 */
[----:B------:R-:W-:Y:S02]  /*5690*/  LOP3.LUT P0, RZ, R85, 0xff, RZ, 0xc0, !PT ;  /* 0x000000ff55ff7812 */ /* 0x000fe4000780c0ff */
[----:B------:R-:W-:Y:S04]  /*56a0*/  PLOP3.LUT P2, PT, PT, PT, UP1, 0x80, 0x8 ;  /* 0x000000000008781c */ /* 0x000fe80003f4f018 */
[----:B------:R-:W-:Y:S07]  /*56b0*/  PLOP3.LUT P2, PT, P2, PT, PT, 0x8, 0x80 ;  /* 0x000000000080781c */ /* 0x000fee000174e170 */
[----:B------:R-:W-:Y:S11]  /*56c0*/  @P0 FSETP.EQ.AND P2, PT, R45, RZ, PT ;  /* 0x000000ff2d00020b */ /* 0x000ff60003f42000 */
[----:B------:R-:W-:Y:S02]  /*56d0*/  @!UPT UIADD3 URZ, UPT, UPT, URZ, URZ, URZ ;  /* 0x000000fffffff290 */ /* 0x000fe4000fffe0ff */
.L_x_89:
[----:B------:R-:W-:Y:S01]  /*56e0*/  ULEA UR4, UR25, UR21, 0x3 ;  /* 0x0000001519047291 */ /* 0x000fe2000f8e18ff */
[----:B--2---:R-:W-:Y:S02]  /*56f0*/  SHF.L.U32 R2, R11, 0x1f, RZ ;  /* 0x0000001f0b027819 */ /* 0x004fe400000006ff */
[----:B------:R-:W-:Y:S04]  /*5700*/  ELECT P1, URZ, PT ;  /* 0x0000000000ff782f */ /* 0x000fe80003820000 */
[----:B------:R-:W-:Y:S02]  /*5710*/  PLOP3.LUT P1, PT, P2, P1, PT, 0xf2, 0x2f ;  /* 0x00000000002f781c */ /* 0x000fe40001723e72 */
[----:B------:R-:W2:Y:S02]  /*5720*/  SYNCS.PHASECHK.TRANS64.TRYWAIT P0, [UR4+0x98], R2 ;  /* 0x00009802ff0075a7 */ /* 0x000ea40008001104 */
[----:B--2---:R-:W-:Y:S09]  /*5730*/  @!P0 BRA `(.L_x_90) ;  /* 0x0000006400f48947 */ /* 0x004ff20003800000 */
.L_x_195:
[----:B------:R-:W-:Y:S01]  /*5740*/  VOTEU.ALL UP0, P1 ;  /* 0x0000000000ff7886 */ /* 0x000fe20000800000 */
[----:B--2---:R-:W-:Y:S01]  /*5750*/  @!P1 IADD3 R2, P0, PT, R12, 0x980, RZ ;  /* 0x000009800c029810 */ /* 0x004fe20007f1e0ff */
[----:B------:R-:W-:Y:S01]  /*5760*/  UMOV UR30, 0x0 ;  /* 0x00000000001e7882 */ /* 0x000fe20000000000 */
[----:B------:R-:W-:Y:S01]  /*5770*/  UMOV UR31, 0x10000000 ;  /* 0x10000000001f7882 */ /* 0x000fe20000000000 */
[----:B------:R-:W-:Y:S01]  /*5780*/  UMOV UR28, UR36 ;  /* 0x00000024001c7c82 */ /* 0x000fe20008000000 */
[----:B------:R-:W-:Y:S01]  /*5790*/  @!UP0 ULEA UR5, UR25, UR21, 0xc ;  /* 0x0000001519058291 */ /* 0x000fe2000f8e60ff */
[----:B------:R-:W-:Y:S01]  /*57a0*/  @!P1 IMAD.X R0, RZ, RZ, R13, P0 ;  /* 0x000000ffff009224 */ /* 0x000fe200000e060d */
[----:B------:R-:W-:Y:S01]  /*57b0*/  @!UP0 UIADD3 UR10, UPT, UPT, UR26, 0x20, URZ ;  /* 0x000000201a0a8890 */ /* 0x000fe2000fffe0ff */
[----:B------:R-:W-:Y:S01]  /*57c0*/  @!P1 R2UR UR7, R2 ;  /* 0x00000000020792ca */ /* 0x000fe200000e0000 */
[----:B------:R-:W-:Y:S02]  /*57d0*/  @!UP0 UIADD3 UR24, UPT, UPT, UR5, 0x200, URZ ;  /* 0x0000020005188890 */ /* 0x000fe4000fffe0ff */
[----:B------:R-:W-:Y:S02]  /*57e0*/  @!UP0 UIADD3 UR8, UPT, UPT, UR5, 0xa00, URZ ;  /* 0x00000a0005088890 */ /* 0x000fe4000fffe0ff */
[----:B------:R-:W-:Y:S02]  /*57f0*/  UIADD3 UR5, UPT, UPT, UR25, 0x1, URZ ;  /* 0x0000000119057890 */ /* 0x000fe4000fffe0ff */
[----:B------:R-:W-:Y:S02]  /*5800*/  UIADD3 UR25, UPT, UPT, UR4, 0x80, URZ ;  /* 0x0000008004197890 */ /* 0x000fe4000fffe0ff */
[----:B------:R-:W-:Y:S01]  /*5810*/  UISETP.NE.AND UP0, UPT, UR5, 0x3, UPT ;  /* 0x000000030500788c */ /* 0x000fe2000bf05270 */
[----:B------:R-:W-:Y:S01]  /*5820*/  UMOV UR11, UR27 ;  /* 0x0000001b000b7c82 */ /* 0x000fe20008000000 */
[----:B------:R-:W-:Y:S02]  /*5830*/  UMOV UR12, UR36 ;  /* 0x00000024000c7c82 */ /* 0x000fe40008000000 */
[----:B------:R-:W-:Y:S01]  /*5840*/  USEL UR6, UR5, URZ, UP0 ;  /* 0x000000ff05067287 */ /* 0x000fe20008000000 */
[----:B------:R-:W-:Y:S01]  /*5850*/  @!P1 R2UR UR5, R0 ;  /* 0x00000000000592ca */ /* 0x000fe200000e0000 */
[----:B------:R-:W-:Y:S01]  /*5860*/  IMAD.U32 R4, RZ, RZ, UR7 ;  /* 0x00000007ff047e24 */ /* 0x000fe2000f8e00ff */
[----:B------:R-:W-:Y:S01]  /*5870*/  USEL UR18, URZ, 0x1, UP0 ;  /* 0x00000001ff127887 */ /* 0x000fe20008000000 */
[----:B------:R-:W-:Y:S01]  /*5880*/  @!P1 IMAD.MOV.U32 R0, RZ, RZ, 0x1000 ;  /* 0x00001000ff009424 */ /* 0x000fe200078e00ff */
[----:B------:R-:W-:Y:S01]  /*5890*/  VOTEU.ALL UP0, P1 ;  /* 0x0000000000ff7886 */ /* 0x000fe20000800000 */
[----:B------:R-:W-:Y:S01]  /*58a0*/  UMOV UR9, UR25 ;  /* 0x0000001900097c82 */ /* 0x000fe20008000000 */
[----:B------:R-:W-:Y:S01]  /*58b0*/  @!P1 R2UR UR16, R4 ;  /* 0x00000000041092ca */ /* 0x000fe200000e0000 */
[----:B------:R-:W-:Y:S01]  /*58c0*/  UPRMT UR7, UR52, 0x654, UR25 ;  /* 0x0000065434077896 */ /* 0x000fe20008000019 */
[----:B------:R-:W-:Y:S04]  /*58d0*/  LOP3.LUT R11, R11, UR18, RZ, 0x3c, !PT ;  /* 0x000000120b0b7c12 */ /* 0x000fe8000f8e3cff */
[----:B------:R-:W-:Y:S01]  /*58e0*/  SHF.L.U32 R2, R11, 0x1f, RZ ;  /* 0x0000001f0b027819 */ /* 0x000fe200000006ff */
[----:B------:R-:W-:Y:S01]  /*58f0*/  IMAD.U32 R5, RZ, RZ, UR5 ;  /* 0x00000005ff057e24 */ /* 0x000fe2000f8e00ff */
[----:B------:R-:W-:Y:S04]  /*5900*/  ULEA UR5, UR6, UR21, 0x3 ;  /* 0x0000001506057291 */ /* 0x000fe8000f8e18ff */
[----:B------:R-:W-:Y:S11]  /*5910*/  @!P1 R2UR UR17, R5 ;  /* 0x00000000051192ca */ /* 0x000ff600000e0000 */
[----:B------:R-:W-:Y:S02]  /*5920*/  @!UPT UIADD3 URZ, UPT, UPT, URZ, URZ, URZ ;  /* 0x000000fffffff290 */ /* 0x000fe4000fffe0ff */
[----:B------:R2:W-:Y:S01]  /*5930*/  @!UP0 UTMALDG.3D [UR24], [UR16], desc[UR30] ;  /* 0x00001e18100085b4 */ /* 0x0005e20008011000 */
[----:B------:R-:W-:Y:S05]  /*5940*/  VOTEU.ALL UP0, P1 ;  /* 0x0000000000ff7886 */ /* 0x000fea0000800000 */
[----:B------:R2:W-:Y:S01]  /*5950*/  @!UP0 UTMALDG.3D [UR8], [UR16], desc[UR30] ;  /* 0x00001e08100085b4 */ /* 0x0005e20008011000 */
[----:B------:R2:W-:Y:S01]  /*5960*/  @!P1 SYNCS.ARRIVE.TRANS64.RED.A0TR RZ, [UR4+0x80], R0 ;  /* 0x00008000ffff99a7 */ /* 0x0005e20008300404 */
[----:B------:R-:W-:Y:S01]  /*5970*/  SYNCS.ARRIVE.TRANS64.RED.A1T0 RZ, [UR7], RZ ;  /* 0x000000ffffff79a7 */ /* 0x000fe20008100407 */
[----:B------:R-:W3:Y:S02]  /*5980*/  SYNCS.PHASECHK.TRANS64.TRYWAIT P0, [UR5+0x98], R2 ;  /* 0x00009802ff0075a7 */ /* 0x000ee40008001105 */
[----:B--23--:R-:W-:Y:S05]  /*5990*/  @!P0 BRA `(.L_x_91) ;  /* 0x0000006400748947 */ /* 0x00cfea0003800000 */
.L_x_197:
[----:B------:R-:W-:Y:S01]  /*59a0*/  VOTEU.ALL UP0, P1 ;  /* 0x0000000000ff7886 */ /* 0x000fe20000800000 */
[----:B--2---:R-:W-:Y:S01]  /*59b0*/  @!P1 IADD3 R2, P0, PT, R12, 0x980, RZ ;  /* 0x000009800c029810 */ /* 0x004fe20007f1e0ff */
[----:B------:R-:W-:Y:S01]  /*59c0*/  UIADD3 UR17, UPT, UPT, UR5, 0x80, URZ ;  /* 0x0000008005117890 */ /* 0x000fe2000fffe0ff */
[----:B------:R-:W-:Y:S02]  /*59d0*/  UMOV UR30, 0x0 ;  /* 0x00000000001e7882 */ /* 0x000fe40000000000 */
[----:B------:R-:W-:Y:S01]  /*59e0*/  @!UP0 ULEA UR4, UR6, UR21, 0xc ;  /* 0x0000001506048291 */ /* 0x000fe2000f8e60ff */
[----:B------:R-:W-:Y:S01]  /*59f0*/  @!P1 IMAD.X R0, RZ, RZ, R13, P0 ;  /* 0x000000ffff009224 */ /* 0x000fe200000e060d */
[----:B------:R-:W-:Y:S01]  /*5a00*/  @!UP0 UIADD3 UR19, UPT, UPT, UR27, 0x40, URZ ;  /* 0x000000401b138890 */ /* 0x000fe2000fffe0ff */
[----:B------:R-:W-:Y:S01]  /*5a10*/  @!P1 R2UR UR7, R2 ;  /* 0x00000000020792ca */ /* 0x000fe200000e0000 */
[----:B------:R-:W-:Y:S02]  /*5a20*/  @!UP0 UIADD3 UR16, UPT, UPT, UR4, 0x200, URZ ;  /* 0x0000020004108890 */ /* 0x000fe4000fffe0ff */
[----:B------:R-:W-:Y:S02]  /*5a30*/  @!UP0 UIADD3 UR8, UPT, UPT, UR4, 0xa00, URZ ;  /* 0x00000a0004088890 */ /* 0x000fe4000fffe0ff */
[----:B------:R-:W-:Y:S02]  /*5a40*/  UIADD3 UR4, UPT, UPT, UR6, 0x1, URZ ;  /* 0x0000000106047890 */ /* 0x000fe4000fffe0ff */
[----:B------:R-:W-:Y:S02]  /*5a50*/  @!UP0 UIADD3 UR10, UPT, UPT, UR26, 0x20, URZ ;  /* 0x000000201a0a8890 */ /* 0x000fe4000fffe0ff */
[----:B------:R-:W-:Y:S01]  /*5a60*/  UISETP.NE.AND UP0, UPT, UR4, 0x3, UPT ;  /* 0x000000030400788c */ /* 0x000fe2000bf05270 */
[----:B------:R-:W-:Y:S01]  /*5a70*/  UMOV UR31, 0x10000000 ;  /* 0x10000000001f7882 */ /* 0x000fe20000000000 */
        /* <DEDUP_REMOVED lines=9> */
[----:B------:R-:W-:Y:S01]  /*5b10*/  UMOV UR12, UR36 ;  /* 0x00000024000c7c82 */ /* 0x000fe20008000000 */
[----:B------:R-:W-:Y:S01]  /*5b20*/  UMOV UR9, UR17 ;  /* 0x0000001100097c82 */ /* 0x000fe20008000000 */
[----:B------:R-:W-:Y:S01]  /*5b30*/  UMOV UR11, UR19 ;  /* 0x00000013000b7c82 */ /* 0x000fe20008000000 */
[----:B------:R-:W-:Y:S01]  /*5b40*/  UPRMT UR7, UR52, 0x654, UR17 ;  /* 0x0000065434077896 */ /* 0x000fe20008000011 */
[----:B------:R-:W-:Y:S02]  /*5b50*/  LOP3.LUT R11, R11, UR28, RZ, 0x3c, !PT ;  /* 0x0000001c0b0b7c12 */ /* 0x000fe4000f8e3cff */
[----:B------:R-:W-:Y:S01]  /*5b60*/  IMAD.U32 R5, RZ, RZ, UR4 ;  /* 0x00000004ff057e24 */ /* 0x000fe2000f8e00ff */
[----:B------:R-:W-:Y:S01]  /*5b70*/  ULEA UR4, UR6, UR21, 0x3 ;  /* 0x0000001506047291 */ /* 0x000fe2000f8e18ff */
[----:B------:R-:W-:Y:S03]  /*5b80*/  SHF.L.U32 R2, R11, 0x1f, RZ ;  /* 0x0000001f0b027819 */ /* 0x000fe600000006ff */
        /* <DEDUP_REMOVED lines=9> */
.L_x_199:
[----:B------:R-:W-:Y:S01]  /*5c20*/  VOTEU.ALL UP0, P1 ;  /* 0x0000000000ff7886 */ /* 0x000fe20000800000 */
[----:B--2---:R-:W-:Y:S01]  /*5c30*/  @!P1 IADD3 R2, P0, PT, R12, 0x980, RZ ;  /* 0x000009800c029810 */ /* 0x004fe20007f1e0ff */
[----:B------:R-:W-:Y:S01]  /*5c40*/  UIADD3 UR18, UPT, UPT, UR26, 0x10, URZ ;  /* 0x000000101a127890 */ /* 0x000fe2000fffe0ff */
[----:B------:R-:W-:Y:S01]  /*5c50*/  VIADD R10, R10, 0x1 ;  /* 0x000000010a0a7836 */ /* 0x000fe20000000000 */
[----:B------:R-:W-:Y:S01]  /*5c60*/  UIADD3 UR17, UPT, UPT, UR4, 0x80, URZ ;  /* 0x0000008004117890 */ /* 0x000fe2000fffe0ff */
[----:B------:R-:W-:Y:S01]  /*5c70*/  @!P1 R2UR UR7, R2 ;  /* 0x00000000020792ca */ /* 0x000fe200000e0000 */
[----:B------:R-:W-:Y:S01]  /*5c80*/  @!UP0 ULEA UR5, UR6, UR21, 0xc ;  /* 0x0000001506058291 */ /* 0x000fe2000f8e60ff */
[----:B------:R-:W-:Y:S01]  /*5c90*/  @!P1 IMAD.X R0, RZ, RZ, R13, P0 ;  /* 0x000000ffff009224 */ /* 0x000fe200000e060d */
[----:B------:R-:W-:Y:S01]  /*5ca0*/  @!UP0 UIADD3 UR10, UPT, UPT, UR26, 0x30, URZ ;  /* 0x000000301a0a8890 */ /* 0x000fe2000fffe0ff */
[----:B------:R-:W-:Y:S01]  /*5cb0*/  @!P1 IMAD.MOV.U32 R2, RZ, RZ, 0x1000 ;  /* 0x00001000ff029424 */ /* 0x000fe200078e00ff */
[----:B------:R-:W-:Y:S02]  /*5cc0*/  @!UP0 UIADD3 UR16, UPT, UPT, UR5, 0x200, URZ ;  /* 0x0000020005108890 */ /* 0x000fe4000fffe0ff */
[----:B------:R-:W-:Y:S02]  /*5cd0*/  @!UP0 UIADD3 UR8, UPT, UPT, UR5, 0xa00, URZ ;  /* 0x00000a0005088890 */ /* 0x000fe4000fffe0ff */
[----:B------:R-:W-:Y:S01]  /*5ce0*/  UIADD3 UR5, UPT, UPT, UR6, 0x1, URZ ;  /* 0x0000000106057890 */ /* 0x000fe2000fffe0ff */
[----:B------:R-:W-:Y:S01]  /*5cf0*/  UMOV UR30, 0x0 ;  /* 0x00000000001e7882 */ /* 0x000fe20000000000 */
[----:B------:R-:W-:Y:S02]  /*5d00*/  UMOV UR31, 0x10000000 ;  /* 0x10000000001f7882 */ /* 0x000fe40000000000 */
[----:B------:R-:W-:Y:S01]  /*5d10*/  UISETP.NE.AND UP0, UPT, UR5, 0x3, UPT ;  /* 0x000000030500788c */ /* 0x000fe2000bf05270 */
[----:B------:R-:W-:Y:S01]  /*5d20*/  IMAD.U32 R4, RZ, RZ, UR7 ;  /* 0x00000007ff047e24 */ /* 0x000fe2000f8e00ff */
[----:B------:R-:W-:Y:S01]  /*5d30*/  UMOV UR19, UR27 ;  /* 0x0000001b00137c82 */ /* 0x000fe20008000000 */
[----:B------:R-:W-:Y:S01]  /*5d40*/  UMOV UR20, UR36 ;  /* 0x0000002400147c82 */ /* 0x000fe20008000000 */
[----:B------:R-:W-:Y:S01]  /*5d50*/  USEL UR6, UR5, URZ, UP0 ;  /* 0x000000ff05067287 */ /* 0x000fe20008000000 */
[----:B------:R-:W-:Y:S01]  /*5d60*/  @!P1 R2UR UR5, R0 ;  /* 0x00000000000592ca */ /* 0x000fe200000e0000 */
[----:B------:R-:W-:Y:S01]  /*5d70*/  USEL UR28, URZ, 0x1, UP0 ;  /* 0x00000001ff1c7887 */ /* 0x000fe20008000000 */
[----:B------:R-:W-:Y:S01]  /*5d80*/  @!P1 R2UR UR24, R4 ;  /* 0x00000000041892ca */ /* 0x000fe200000e0000 */
[----:B------:R-:W-:Y:S01]  /*5d90*/  VOTEU.ALL UP0, P1 ;  /* 0x0000000000ff7886 */ /* 0x000fe20000800000 */
[----:B------:R-:W-:Y:S01]  /*5da0*/  UMOV UR11, UR27 ;  /* 0x0000001b000b7c82 */ /* 0x000fe20008000000 */
[----:B------:R-:W-:Y:S01]  /*5db0*/  UMOV UR12, UR36 ;  /* 0x00000024000c7c82 */ /* 0x000fe20008000000 */
[----:B------:R-:W-:Y:S01]  /*5dc0*/  UMOV UR9, UR17 ;  /* 0x0000001100097c82 */ /* 0x000fe20008000000 */
        /* <DEDUP_REMOVED lines=14> */
.L_x_201:
[----:B------:R-:W-:Y:S01]  /*5eb0*/  UIADD3 UR17, UPT, UPT, UR5, 0x80, URZ ;  /* 0x0000008005117890 */ /* 0x000fe2000fffe0ff */
[----:B--2---:R-:W-:Y:S01]  /*5ec0*/  @!P1 IADD3 R2, P0, PT, R12, 0x980, RZ ;  /* 0x000009800c029810 */ /* 0x004fe20007f1e0ff */
[----:B------:R-:W-:Y:S01]  /*5ed0*/  UPLOP3.LUT UP3, UPT, UPT, UPT, UPT, 0x80, 0x8 ;  /* 0x000000000008789c */ /* 0x000fe20003f6f070 */
[----:B------:R-:W-:Y:S01]  /*5ee0*/  R2UR UR30, R91 ;  /* 0x000000005b1e72ca */ /* 0x000fe200000e0000 */
[----:B------:R-:W-:Y:S01]  /*5ef0*/  UMOV UR20, UR36 ;  /* 0x0000002400147c82 */ /* 0x000fe20008000000 */
[----:B------:R-:W-:Y:S01]  /*5f00*/  UMOV UR12, UR36 ;  /* 0x00000024000c7c82 */ /* 0x000fe20008000000 */
[----:B------:R-:W-:Y:S01]  /*5f10*/  VOTEU.ALL UP0, P1 ;  /* 0x0000000000ff7886 */ /* 0x000fe20000800000 */
[----:B------:R-:W-:Y:S01]  /*5f20*/  UMOV UR9, UR17 ;  /* 0x0000001100097c82 */ /* 0x000fe20008000000 */
[----:B------:R-:W-:Y:S01]  /*5f30*/  @!P1 IMAD.X R0, RZ, RZ, R13, P0 ;  /* 0x000000ffff009224 */ /* 0x000fe200000e060d */
[----:B------:R-:W-:Y:S01]  /*5f40*/  R2UR UR28, R92 ;  /* 0x000000005c1c72ca */ /* 0x000fe200000e0000 */
[----:B------:R-:W-:Y:S01]  /*5f50*/  UMOV UR36, UR29 ;  /* 0x0000001d00247c82 */ /* 0x000fe20008000000 */
[----:B------:R-:W-:Y:S01]  /*5f60*/  @!UP0 ULEA UR4, UR6, UR21, 0xc ;  /* 0x0000001506048291 */ /* 0x000fe2000f8e60ff */
[C---:B------:R-:W-:Y:S01]  /*5f70*/  ISETP.NE.AND P0, PT, R10.reuse, 0x2, PT ;  /* 0x000000020a00780c */ /* 0x040fe20003f05270 */
[----:B------:R-:W-:Y:S02]  /*5f80*/  @!UP0 UIADD3 UR19, UPT, UPT, UR27, 0x40, URZ ;  /* 0x000000401b138890 */ /* 0x000fe4000fffe0ff */
[----:B------:R-:W-:Y:S01]  /*5f90*/  @!UP0 UIADD3 UR16, UPT, UPT, UR4, 0x200, URZ ;  /* 0x0000020004108890 */ /* 0x000fe2000fffe0ff */
[----:B------:R-:W-:Y:S01]  /*5fa0*/  SEL R10, R10, RZ, P0 ;  /* 0x000000ff0a0a7207 */ /* 0x000fe20000000000 */
[----:B------:R-:W-:Y:S02]  /*5fb0*/  @!UP0 UIADD3 UR8, UPT, UPT, UR4, 0xa00, URZ ;  /* 0x00000a0004088890 */ /* 0x000fe4000fffe0ff */
[----:B------:R-:W-:Y:S01]  /*5fc0*/  UIADD3 UR4, UPT, UPT, UR6, 0x1, URZ ;  /* 0x0000000106047890 */ /* 0x000fe2000fffe0ff */
[----:B------:R-:W-:Y:S01]  /*5fd0*/  @!P1 R2UR UR6, R2 ;  /* 0x00000000020692ca */ /* 0x000fe200000e0000 */
[----:B------:R-:W-:Y:S02]  /*5fe0*/  @!UP0 UIADD3 UR10, UPT, UPT, UR26, 0x30, URZ ;  /* 0x000000301a0a8890 */ /* 0x000fe4000fffe0ff */
[----:B------:R-:W-:Y:S01]  /*5ff0*/  UISETP.NE.AND UP0, UPT, UR4, 0x3, UPT ;  /* 0x000000030400788c */ /* 0x000fe2000bf05270 */
[----:B------:R-:W-:Y:S01]  /*6000*/  UMOV UR26, 0x0 ;  /* 0x00000000001a7882 */ /* 0x000fe20000000000 */
[----:B------:R-:W-:Y:S02]  /*6010*/  UMOV UR27, 0x10000000 ;  /* 0x10000000001b7882 */ /* 0x000fe40000000000 */
[----:B------:R-:W-:Y:S01]  /*6020*/  USEL UR25, UR4, URZ, UP0 ;  /* 0x000000ff04197287 */ /* 0x000fe20008000000 */
[----:B------:R-:W-:Y:S01]  /*6030*/  @!P1 R2UR UR4, R0 ;  /* 0x00000000000492ca */ /* 0x000fe200000e0000 */
[----:B------:R-:W-:Y:S01]  /*6040*/  USEL UR24, URZ, 0x1, UP0 ;  /* 0x00000001ff187887 */ /* 0x000fe20008000000 */
[----:B------:R-:W-:Y:S01]  /*6050*/  SEL R0, RZ, 0x1, P0 ;  /* 0x00000001ff007807 */ /* 0x000fe20000000000 */
[----:B------:R-:W-:Y:S01]  /*6060*/  VOTEU.ALL UP0, P1 ;  /* 0x0000000000ff7886 */ /* 0x000fe20000800000 */
[----:B------:R-:W-:Y:S01]  /*6070*/  UMOV UR11, UR19 ;  /* 0x00000013000b7c82 */ /* 0x000fe20008000000 */
[----:B------:R-:W-:Y:S01]  /*6080*/  IMAD.U32 R4, RZ, RZ, UR6 ;  /* 0x00000006ff047e24 */ /* 0x000fe2000f8e00ff */
[----:B------:R-:W-:Y:S02]  /*6090*/  LOP3.LUT R9, R9, R0, RZ, 0x3c, !PT ;  /* 0x0000000009097212 */ /* 0x000fe400078e3cff */
[----:B------:R-:W-:Y:S02]  /*60a0*/  LOP3.LUT R11, R11, UR24, RZ, 0x3c, !PT ;  /* 0x000000180b0b7c12 */ /* 0x000fe4000f8e3cff */
[----:B------:R-:W-:Y:S03]  /*60b0*/  @!P1 R2UR UR6, R4 ;  /* 0x00000000040692ca */ /* 0x000fe600000e0000 */
[----:B------:R-:W-:Y:S01]  /*60c0*/  IMAD.U32 R5, RZ, RZ, UR4 ;  /* 0x00000004ff057e24 */ /* 0x000fe2000f8e00ff */
[----:B------:R-:W-:Y:S04]  /*60d0*/  UPRMT UR4, UR52, 0x654, UR17 ;  /* 0x0000065434047896 */ /* 0x000fe80008000011 */
[----:B------:R-:W-:Y:S11]  /*60e0*/  @!P1 R2UR UR7, R5 ;  /* 0x00000000050792ca */ /* 0x000ff600000e0000 */
[----:B------:R-:W-:Y:S02]  /*60f0*/  @!UPT UIADD3 URZ, UPT, UPT, URZ, URZ, URZ ;  /* 0x000000fffffff290 */ /* 0x000fe4000fffe0ff */
[----:B------:R2:W-:Y:S01]  /*6100*/  @!UP0 UTMALDG.3D [UR16], [UR6], desc[UR26] ;  /* 0x00001a10060085b4 */ /* 0x0005e20008011000 */
[----:B------:R-:W-:Y:S05]  /*6110*/  VOTEU.ALL UP0, P1 ;  /* 0x0000000000ff7886 */ /* 0x000fea0000800000 */
[----:B------:R3:W-:Y:S01]  /*6120*/  @!UP0 UTMALDG.3D [UR8], [UR6], desc[UR26] ;  /* 0x00001a08060085b4 */ /* 0x0007e20008011000 */
[----:B------:R4:W-:Y:S01]  /*6130*/  @!P1 SYNCS.ARRIVE.TRANS64.RED.A0TR RZ, [UR5+0x80], R3 ;  /* 0x00008003ffff99a7 */ /* 0x0009e20008300405 */
[----:B------:R-:W-:Y:S01]  /*6140*/  SYNCS.ARRIVE.TRANS64.RED.A1T0 RZ, [UR4], RZ ;  /* 0x000000ffffff79a7 */ /* 0x000fe20008100404 */
[----:B--2---:R-:W-:Y:S02]  /*6150*/  UIADD3 UR20, UPT, UPT, UR14, UR28, URZ ;  /* 0x0000001c0e147290 */ /* 0x004fe4000fffe0ff */
[----:B---3--:R-:W-:Y:S01]  /*6160*/  UIADD3 UR26, UPT, UPT, UR13, UR30, URZ ;  /* 0x0000001e0d1a7290 */ /* 0x008fe2000fffe0ff */
[----:B------:R-:W-:Y:S11]  /*6170*/  BRA.U UP2, `(.L_x_94) ;  /* 0xffffffed02587547 */ /* 0x000ff6000b83ffff */
[----:B------:R-:W-:Y:S01]  /*6180*/  UIADD3 UR21, UPT, UPT, UR21, 0x98, URZ ;  /* 0x0000009815157890 */ /* 0x000fe2000fffe0ff */
[----:B------:R-:W-:-:S03]  /*6190*/  SHF.L.U32 R2, R11, 0x1f, RZ ;  /* 0x0000001f0b027819 */ /* 0x000fc600000006ff */
[----:B------:R-:W-:-:S09]  /*61a0*/  ULEA UR4, UR25, UR21, 0x3 ;  /* 0x0000001519047291 */ /* 0x000fd2000f8e18ff */
[----:B------:R-:W2:Y:S02]  /*61b0*/  SYNCS.PHASECHK.TRANS64.TRYWAIT P0, [UR4], R2 ;  /* 0x00000002ff0075a7 */ /* 0x000ea40008001104 */
[----:B--2---:R-:W-:Y:S05]  /*61c0*/  @!P0 BRA `(.L_x_95) ;  /* 0x0000005c00b08947 */ /* 0x004fea0003800000 */
.L_x_203:
[----:B------:R-:W-:-:S04]  /*61d0*/  UIADD3 UR4, UPT, UPT, UR25, 0x1, URZ ;  /* 0x0000000119047890 */ /* 0x000fc8000fffe0ff */
[----:B------:R-:W-:-:S04]  /*61e0*/  UISETP.NE.AND UP0, UPT, UR4, 0x3, UPT ;  /* 0x000000030400788c */ /* 0x000fc8000bf05270 */
[----:B------:R-:W-:Y:S02]  /*61f0*/  USEL UR6, URZ, 0x1, UP0 ;  /* 0x00000001ff067887 */ /* 0x000fe40008000000 */
[----:B------:R-:W-:-:S04]  /*6200*/  USEL UR4, UR4, URZ, UP0 ;  /* 0x000000ff04047287 */ /* 0x000fc80008000000 */
[----:B------:R-:W-:Y:S01]  /*6210*/  ULEA UR5, UR4, UR21, 0x3 ;  /* 0x0000001504057291 */ /* 0x000fe2000f8e18ff */
[----:B------:R-:W-:-:S04]  /*6220*/  LOP3.LUT R11, R11, UR6, RZ, 0x3c, !PT ;  /* 0x000000060b0b7c12 */ /* 0x000fc8000f8e3cff */
[----:B--2---:R-:W-:-:S04]  /*6230*/  SHF.L.U32 R2, R11, 0x1f, RZ ;  /* 0x0000001f0b027819 */ /* 0x004fc800000006ff */
[----:B------:R-:W2:Y:S02]  /*6240*/  SYNCS.PHASECHK.TRANS64.TRYWAIT P0, [UR5], R2 ;  /* 0x00000002ff0075a7 */ /* 0x000ea40008001105 */
[----:B--2---:R-:W-:Y:S05]  /*6250*/  @!P0 BRA `(.L_x_96) ;  /* 0x0000005c00a48947 */ /* 0x004fea0003800000 */
.L_x_205:
[----:B------:R-:W-:-:S04]  /*6260*/  UIADD3 UR4, UPT, UPT, UR4, 0x1, URZ ;  /* 0x0000000104047890 */ /* 0x000fc8000fffe0ff */
[----:B------:R-:W-:-:S04]  /*6270*/  UISETP.NE.AND UP0, UPT, UR4, 0x3, UPT ;  /* 0x000000030400788c */ /* 0x000fc8000bf05270 */
[----:B------:R-:W-:Y:S02]  /*6280*/  USEL UR5, URZ, 0x1, UP0 ;  /* 0x00000001ff057887 */ /* 0x000fe40008000000 */
[----:B------:R-:W-:-:S04]  /*6290*/  USEL UR4, UR4, URZ, UP0 ;  /* 0x000000ff04047287 */ /* 0x000fc80008000000 */
[----:B------:R-:W-:Y:S01]  /*62a0*/  ULEA UR4, UR4, UR21, 0x3 ;  /* 0x0000001504047291 */ /* 0x000fe2000f8e18ff */
[----:B--2---:R-:W-:-:S04]  /*62b0*/  LOP3.LUT R2, R11, UR5, RZ, 0x3c, !PT ;  /* 0x000000050b027c12 */ /* 0x004fc8000f8e3cff */
[----:B------:R-:W-:Y:S01]  /*62c0*/  SHF.L.U32 R2, R2, 0x1f, RZ ;  /* 0x0000001f02027819 */ /* 0x000fe200000006ff */
[----:B------:R-:W-:-:S07]  /*62d0*/  IMAD.U32 R0, RZ, RZ, UR4 ;  /* 0x00000004ff007e24 */ /* 0x000fce000f8e00ff */
.L_x_97:
[----:B--2---:R2:W3:Y:S02]  /*62e0*/  SYNCS.PHASECHK.TRANS64.TRYWAIT P0, [R0+URZ], R2 ;  /* 0x00000002000075a7 */ /* 0x0044e400080011ff */
[----:B---3--:R-:W-:Y:S05]  /*62f0*/  @!P0 NANOSLEEP.SYNCS 0x989680 ;  /* 0x009896800000895d */ /* 0x008fea0003900000 */
[----:B------:R-:W3:Y:S02]  /*6300*/  @!P0 SYNCS.PHASECHK.TRANS64 P0, [R0+URZ], R2 ;  /* 0x00000002000085a7 */ /* 0x000ee400080010ff */
[----:B-1-3--:R-:W-:Y:S05]  /*6310*/  @P0 EXIT ;  /* 0x000000000000094d */ /* 0x00afea0003800000 */
[----:B------:R-:W-:Y:S05]  /*6320*/  BRA `(.L_x_97) ;  /* 0xfffffffc00ec7947 */ /* 0x000fea000383ffff */
.L_x_83:
[----:B------:R-:W-:-:S06]  /*6330*/  UISETP.GE.AND UP0, UPT, UR21, 0x4, UPT ;  /* 0x000000041500788c */ /* 0x000fcc000bf06270 */
[----:B------:R-:W-:-:S13]  /*6340*/  PLOP3.LUT P0, PT, PT, PT, UP0, 0x80, 0x8 ;  /* 0x000000000008781c */ /* 0x000fda0003f0f008 */
[----:B-1----:R-:W-:Y:S05]  /*6350*/  @!P0 EXIT ;  /* 0x000000000000894d */ /* 0x002fea0003800000 */
[----:B------:R-:W-:Y:S01]  /*6360*/  BAR.SYNC.DEFER_BLOCKING 0x6, 0xa0 ;  /* 0x0182800000007b1d */ /* 0x000fe20000010000 */
[C---:B------:R-:W-:Y:S01]  /*6370*/  IMAD.SHL.U32 R83, R81.reuse, 0x10, RZ ;  /* 0x0000001051537824 */ /* 0x040fe200078e00ff */
[C---:B------:R-:W-:Y:S01]  /*6380*/  LOP3.LUT R84, R86.reuse, 0x3, RZ, 0xc0, !PT ;  /* 0x0000000356547812 */ /* 0x040fe200078ec0ff */
[C---:B------:R-:W-:Y:S01]  /*6390*/  IMAD.SHL.U32 R82, R81.reuse, 0x2, RZ ;  /* 0x0000000251527824 */ /* 0x040fe200078e00ff */
[----:B------:R-:W-:Y:S01]  /*63a0*/  CS2R R78, SRZ ;  /* 0x00000000004e7805 */ /* 0x000fe2000001ff00 */
[----:B------:R-:W-:Y:S01]  /*63b0*/  IMAD.SHL.U32 R2, R86, 0x200, RZ ;  /* 0x0000020056027824 */ /* 0x000fe200078e00ff */
[----:B------:R-:W-:Y:S01]  /*63c0*/  UMOV UR4, 0x400 ;  /* 0x0000040000047882 */ /* 0x000fe20000000000 */
[----:B------:R-:W1:Y:S01]  /*63d0*/  LDCU UR5, c[0x0][0x370] ;  /* 0x00006e00ff0577ac */ /* 0x000e620008000800 */
[----:B------:R-:W2:Y:S01]  /*63e0*/  LDC.64 R74, c[0x0][0xcb0] ;  /* 0x00032c00ff4a7b82 */ /* 0x000ea20000000a00 */
[----:B------:R-:W-:Y:S01]  /*63f0*/  IMAD.U32 R81, R81, 0x10000, RZ ;  /* 0x0001000051517824 */ /* 0x000fe200078e00ff */
[C---:B------:R-:W-:Y:S01]  /*6400*/  LOP3.LUT R6, R83.reuse, 0x40, RZ, 0xc0, !PT ;  /* 0x0000004053067812 */ /* 0x040fe200078ec0ff */
[----:B------:R-:W-:Y:S01]  /*6410*/  ULEA UR4, UR52, UR4, 0x18 ;  /* 0x0000000434047291 */ /* 0x000fe2000f8ec0ff */
[----:B------:R-:W-:Y:S01]  /*6420*/  LOP3.LUT R3, R83, 0x1b0, RZ, 0xc0, !PT ;  /* 0x000001b053037812 */ /* 0x000fe200078ec0ff */
[----:B------:R-:W3:Y:S01]  /*6430*/  LDCU.64 UR6, c[0x0][0xc90] ;  /* 0x00019200ff0677ac */ /* 0x000ee20008000a00 */
[----:B------:R-:W-:Y:S01]  /*6440*/  LOP3.LUT R82, R6, 0x8, R82, 0xf8, !PT ;  /* 0x0000000806527812 */ /* 0x000fe200078ef852 */
[----:B------:R-:W-:Y:S01]  /*6450*/  IMAD.MOV.U32 R80, RZ, RZ, RZ ;  /* 0x000000ffff507224 */ /* 0x000fe200078e00ff */
[----:B------:R-:W4:Y:S01]  /*6460*/  LDC.64 R72, c[0x0][0xca8] ;  /* 0x00032a00ff487b82 */ /* 0x000f220000000a00 */
[----:B------:R-:W-:Y:S01]  /*6470*/  LOP3.LUT R2, R3, 0x200, R2, 0xf8, !PT ;  /* 0x0000020003027812 */ /* 0x000fe200078ef802 */
[----:B------:R-:W-:Y:S01]  /*6480*/  IMAD.MOV.U32 R77, RZ, RZ, RZ ;  /* 0x000000ffff4d7224 */ /* 0x000fe200078e00ff */
[----:B------:R-:W-:Y:S01]  /*6490*/  LOP3.LUT R81, R81, 0x200000, RZ, 0xc0, !PT ;  /* 0x0020000051517812 */ /* 0x000fe200078ec0ff */
[----:B------:R-:W2:Y:S01]  /*64a0*/  LDCU UR43, c[0x0][0xf0c] ;  /* 0x0001e180ff2b77ac */ /* 0x000ea20008000800 */
[----:B------:R-:W-:-:S02]  /*64b0*/  LOP3.LUT P0, RZ, R83, 0x40, RZ, 0xc0, !PT ;  /* 0x0000004053ff7812 */ /* 0x000fc4000780c0ff */
[----:B------:R-:W-:Y:S01]  /*64c0*/  LOP3.LUT R82, R2, R82, RZ, 0xfc, !PT ;  /* 0x0000005202527212 */ /* 0x000fe200078efcff */
[----:B------:R-:W2:Y:S01]  /*64d0*/  LDS R0, [UR4+0x150] ;  /* 0x00015004ff007984 */ /* 0x000ea20008000800 */
[----:B-1----:R-:W-:Y:S01]  /*64e0*/  IMAD.U32 R90, RZ, RZ, UR5 ;  /* 0x00000005ff5a7e24 */ /* 0x002fe2000f8e00ff */
[----:B------:R-:W1:Y:S01]  /*64f0*/  LDCU UR5, c[0x0][0x374] ;  /* 0x00006e80ff0577ac */ /* 0x000e620008000800 */
[----:B------:R-:W-:Y:S01]  /*6500*/  P2R R2, PR, RZ, 0x1 ;  /* 0x00000001ff027803 */ /* 0x000fe20000000000 */
[----:B------:R-:W-:Y:S01]  /*6510*/  UIADD3 UR4, UPT, UPT, UR4, 0x200, URZ ;  /* 0x0000020004047890 */ /* 0x000fe2000fffe0ff */
[----:B---3--:R-:W-:Y:S01]  /*6520*/  IMAD.U32 R88, RZ, RZ, UR6 ;  /* 0x00000006ff587e24 */ /* 0x008fe2000f8e00ff */
[----:B------:R-:W-:Y:S01]  /*6530*/  MOV R87, UR7 ;  /* 0x0000000700577c02 */ /* 0x000fe20008000f00 */
[----:B------:R-:W3:Y:S03]  /*6540*/  LDCU UR39, c[0x0][0xf30] ;  /* 0x0001e600ff2777ac */ /* 0x000ee60008000800 */
[----:B------:R-:W-:Y:S01]  /*6550*/  MOV R94, UR4 ;  /* 0x00000004005e7c02 */ /* 0x000fe20008000f00 */
[----:B------:R-:W2:Y:S01]  /*6560*/  LDCU.64 UR58, c[0x0][0xc88] ;  /* 0x00019100ff3a77ac */ /* 0x000ea20008000a00 */
[----:B------:R-:W2:Y:S01]  /*6570*/  LDCU.64 UR40, c[0x0][0xf28] ;  /* 0x0001e500ff2877ac */ /* 0x000ea20008000a00 */
[----:B-1----:R-:W-:Y:S01]  /*6580*/  IMAD.U32 R89, RZ, RZ, UR5 ;  /* 0x00000005ff597e24 */ /* 0x002fe2000f8e00ff */
[----:B------:R-:W1:Y:S01]  /*6590*/  LDCU.128 UR60, c[0x0][0xf10] ;  /* 0x0001e200ff3c77ac */ /* 0x000e620008000c00 */
[----:B------:R-:W-:Y:S01]  /*65a0*/  UMOV UR57, 0x1 ;  /* 0x0000000100397882 */ /* 0x000fe20000000000 */
[----:B------:R-:W-:Y:S01]  /*65b0*/  UMOV UR45, URZ ;  /* 0x000000ff002d7c82 */ /* 0x000fe20008000000 */
[----:B------:R-:W-:Y:S01]  /*65c0*/  UMOV UR56, URZ ;  /* 0x000000ff00387c82 */ /* 0x000fe20008000000 */
[----:B------:R-:W-:Y:S01]  /*65d0*/  UMOV UR52, URZ ;  /* 0x000000ff00347c82 */ /* 0x000fe20008000000 */
[----:B-1234-:R-:W-:-:S07]  /*65e0*/  IMAD.IADD R81, R0, 0x1, R81 ;  /* 0x0000000100517824 */ /* 0x01efce00078e0251 */
.L_x_156:
[----:B-1----:R-:W1:Y:S01]  /*65f0*/  S2UR UR44, SR_CgaCtaId ;  /* 0x00000000002c79c3 */ /* 0x002e620000008800 */
[----:B------:R-:W-:Y:S01]  /*6600*/  UMOV UR4, 0x400 ;  /* 0x0000040000047882 */ /* 0x000fe20000000000 */
[----:B------:R-:W-:Y:S01]  /*6610*/  SHF.L.U32 R2, R78, 0x1f, RZ ;  /* 0x0000001f4e027819 */ /* 0x000fe200000006ff */
[----:B-1----:R-:W-:Y:S06]  /*6620*/  ULEA UR44, UR44, UR4, 0x18 ;  /* 0x000000042c2c7291 */ /* 0x002fec000f8ec0ff */
[C---:B------:R-:W-:Y:S02]  /*6630*/  LEA R0, R77.reuse, UR44, 0x3 ;  /* 0x0000002c4d007c11 */ /* 0x040fe4000f8e18ff */
[----:B------:R-:W-:Y:S02]  /*6640*/  LEA R4, R77, UR44, 0x4 ;  /* 0x0000002c4d047c11 */ /* 0x000fe4000f8e20ff */
[----:B------:R-:W1:Y:S02]  /*6650*/  SYNCS.PHASECHK.TRANS64.TRYWAIT P0, [R0+URZ+0xc0], R2 ;  /* 0x0000c002000075a7 */ /* 0x000e6400080011ff */
[----:B-1----:R-:W-:Y:S05]  /*6660*/  @!P0 BRA `(.L_x_98) ;  /* 0x0000005800b88947 */ /* 0x002fea0003800000 */
.L_x_206:
[----:B------:R-:W-:Y:S01]  /*6670*/  R2UR UR7, R93 ;  /* 0x000000005d0772ca */ /* 0x000fe200000e0000 */
[----:B------:R-:W2:Y:S01]  /*6680*/  LDS.128 R4, [R4+0x130] ;  /* 0x0001300004047984 */ /* 0x000ea20000000c00 */
[----:B-1----:R-:W-:Y:S01]  /*6690*/  VIADD R0, R0, 0xd0 ;  /* 0x000000d000007836 */ /* 0x002fe20000000000 */
[----:B------:R-:W-:Y:S04]  /*66a0*/  UISETP.GE.AND UP0, UPT, UR42, 0x1, UPT ;  /* 0x000000012a00788c */ /* 0x000fe8000bf06270 */
[----:B------:R-:W-:Y:S01]  /*66b0*/  PRMT R0, RZ, 0x654, R0 ;  /* 0x00000654ff007816 */ /* 0x000fe20000000000 */
[----:B------:R-:W-:Y:S01]  /*66c0*/  @!PT LDS RZ, [RZ] ;  /* 0x00000000fffff984 */ /* 0x000fe20000000800 */
[----:B------:R-:W-:Y:S01]  /*66d0*/  @!PT LDS RZ, [RZ] ;  /* 0x00000000fffff984 */ /* 0x000fe20000000800 */
[----:B------:R-:W-:Y:S01]  /*66e0*/  @!PT LDS RZ, [RZ] ;  /* 0x00000000fffff984 */ /* 0x000fe20000000800 */
[----:B------:R-:W-:Y:S01]  /*66f0*/  @!PT LDS RZ, [RZ] ;  /* 0x00000000fffff984 */ /* 0x000fe20000000800 */
[----:B------:R1:W-:Y:S06]  /*6700*/  MEMBAR.ALL.CTA ;  /* 0x0000000000007992 */ /* 0x0003ec0000008000 */
[----:B-1----:R-:W1:Y:S02]  /*6710*/  FENCE.VIEW.ASYNC.S ;  /* 0x00000000000073c6 */ /* 0x002e640000000000 */
[----:B-1----:R1:W-:Y:S01]  /*6720*/  SYNCS.ARRIVE.TRANS64.RED.A1T0 RZ, [R0+URZ], RZ ;  /* 0x000000ff00ff79a7 */ /* 0x0023e200081004ff */
[----:B--2---:R-:W-:Y:S11]  /*6730*/  LOP3.LUT P0, RZ, R6, 0x1, RZ, 0xc0, !PT ;  /* 0x0000000106ff7812 */ /* 0x004ff6000780c0ff */
[----:B------:R-:W-:Y:S02]  /*6740*/  @!UPT UIADD3 URZ, UPT, UPT, URZ, URZ, URZ ;  /* 0x000000fffffff290 */ /* 0x000fe4000fffe0ff */
[----:B------:R-:W-:Y:S01]  /*6750*/  VOTEU.ANY UP1, P0 ;  /* 0x0000000000ff7886 */ /* 0x000fe20000020100 */
[----:B------:R-:W-:Y:S01]  /*6760*/  PLOP3.LUT P0, PT, PT, PT, UP1, 0x80, 0x8 ;  /* 0x000000000008781c */ /* 0x000fe20003f0f018 */
[----:B------:R-:W-:Y:S06]  /*6770*/  UP2UR UR4, UPR, URZ, 0x2 ;  /* 0x00000002ff047883 */ /* 0x000fec0008000000 */
[----:B------:R-:W-:Y:S06]  /*6780*/  IMAD.U32 R95, RZ, RZ, UR4 ;  /* 0x00000004ff5f7e24 */ /* 0x000fec000f8e00ff */
[----:B------:R-:W-:Y:S02]  /*6790*/  @P0 SHF.R.U32.HI R2, RZ, 0x10, R5 ;  /* 0x00000010ff020819 */ /* 0x000fe40000011605 */
[----:B------:R-:W-:Y:S02]  /*67a0*/  @P0 MOV R3, R4 ;  /* 0x0000000400030202 */ /* 0x000fe40000000f00 */
[----:B------:R-:W-:Y:S02]  /*67b0*/  @P0 R2UR UR4, R2 ;  /* 0x00000000020402ca */ /* 0x000fe400000e0000 */
[----:B------:R-:W-:Y:S02]  /*67c0*/  @P0 LOP3.LUT R4, R5, 0xffff, RZ, 0xc0, !PT ;  /* 0x0000ffff05040812 */ /* 0x000fe400078ec0ff */
[----:B------:R-:W-:Y:S02]  /*67d0*/  @P0 R2UR UR6, R3 ;  /* 0x00000000030602ca */ /* 0x000fe400000e0000 */
[----:B------:R-:W-:Y:S07]  /*67e0*/  @P0 R2UR UR5, R4 ;  /* 0x00000000040502ca */ /* 0x000fee00000e0000 */
[----:B------:R-:W-:Y:S02]  /*67f0*/  @UP1 UMOV UR7, UR4 ;  /* 0x0000000400071c82 */ /* 0x000fe40008000000 */
[----:B------:R-:W-:Y:S02]  /*6800*/  IMAD.U32 R93, RZ, RZ, UR7 ;  /* 0x00000007ff5d7e24 */ /* 0x000fe4000f8e00ff */
[----:B------:R-:W-:Y:S02]  /*6810*/  @UP1 UMOV UR38, UR6 ;  /* 0x0000000600261c82 */ /* 0x000fe40008000000 */
[----:B------:R-:W-:Y:S01]  /*6820*/  @UP1 UMOV UR37, UR5 ;  /* 0x0000000500251c82 */ /* 0x000fe20008000000 */
[----:B-1----:R-:W-:Y:S05]  /*6830*/  BRA.U !UP0, `(.L_x_99) ;  /* 0x0000000108d47547 */ /* 0x002fea000b800000 */
[----:B------:R-:W1:Y:S01]  /*6840*/  LDCU UR13, c[0x0][0xf20] ;  /* 0x0001e400ff0d77ac */ /* 0x000e620008000800 */
[----:B------:R-:W-:Y:S02]  /*6850*/  R2UR UR14, R89 ;  /* 0x00000000590e72ca */ /* 0x000fe400000e0000 */
[----:B------:R-:W-:Y:S01]  /*6860*/  R2UR UR12, R90 ;  /* 0x000000005a0c72ca */ /* 0x000fe200000e0000 */
[----:B------:R-:W-:Y:S02]  /*6870*/  UISETP.NE.AND UP0, UPT, UR62, 0x1, UPT ;  /* 0x000000013e00788c */ /* 0x000fe4000bf05270 */
[----:B------:R-:W-:Y:S02]  /*6880*/  UIMAD.WIDE.U32 UR8, UR37, UR63, URZ ;  /* 0x0000003f250872a5 */ /* 0x000fe4000f8e00ff */
[----:B------:R-:W-:Y:S02]  /*6890*/  UIMAD.WIDE.U32 UR10, UR38, UR60, URZ ;  /* 0x0000003c260a72a5 */ /* 0x000fe4000f8e00ff */
[----:B------:R-:W-:Y:S02]  /*68a0*/  UISETP.NE.AND UP1, UPT, UR43, 0x1, UPT ;  /* 0x000000012b00788c */ /* 0x000fe4000bf25270 */
[----:B------:R-:W-:Y:S02]  /*68b0*/  UISETP.NE.AND UP2, UPT, UR42, 0x1, UPT ;  /* 0x000000012a00788c */ /* 0x000fe4000bf45270 */
[----:B------:R-:W-:Y:S02]  /*68c0*/  UIMAD.WIDE.U32 UR4, UR14, UR63, URZ ;  /* 0x0000003f0e0472a5 */ /* 0x000fe4000f8e00ff */
[----:B------:R-:W-:Y:S05]  /*68d0*/  UIMAD.WIDE.U32 UR6, UR12, UR60, URZ ;  /* 0x0000003c0c0672a5 */ /* 0x000fea000f8e00ff */
[----:B------:R-:W-:Y:S02]  /*68e0*/  UMOV UR4, UR5 ;  /* 0x0000000500047c82 */ /* 0x000fe40008000000 */
[----:B-1----:R-:W-:Y:S03]  /*68f0*/  USHF.R.U32.HI UR5, URZ, UR13, UR4 ;  /* 0x0000000dff057299 */ /* 0x002fe60008011604 */
[----:B------:R-:W-:Y:S02]  /*6900*/  UMOV UR4, UR7 ;  /* 0x0000000700047c82 */ /* 0x000fe40008000000 */
[----:B------:R-:W-:Y:S02]  /*6910*/  USHF.R.U32.HI UR7, URZ, UR61, UR4 ;  /* 0x0000003dff077299 */ /* 0x000fe40008011604 */
[----:B------:R-:W-:Y:S02]  /*6920*/  USEL UR4, UR14, UR5, !UP0 ;  /* 0x000000050e047287 */ /* 0x000fe4000c000000 */
[----:B------:R-:W-:Y:S01]  /*6930*/  USEL UR7, UR12, UR7, !UP1 ;  /* 0x000000070c077287 */ /* 0x000fe2000c800000 */
[----:B------:R-:W-:Y:S01]  /*6940*/  UMOV UR5, UR9 ;  /* 0x0000000900057c82 */ /* 0x000fe20008000000 */
[----:B------:R-:W-:Y:S02]  /*6950*/  UIMAD.WIDE.U32 UR8, UR4, UR40, URZ ;  /* 0x00000028040872a5 */ /* 0x000fe4000f8e00ff */
[----:B------:R-:W-:Y:S03]  /*6960*/  USHF.R.U32.HI UR6, URZ, UR13, UR5 ;  /* 0x0000000dff067299 */ /* 0x000fe60008011605 */
[----:B------:R-:W-:Y:S01]  /*6970*/  UMOV UR5, UR11 ;  /* 0x0000000b00057c82 */ /* 0x000fe20008000000 */
[----:B------:R-:W-:Y:S02]  /*6980*/  UIMAD.WIDE.U32 UR10, UR7, UR40, URZ ;  /* 0x00000028070a72a5 */ /* 0x000fe4000f8e00ff */
[----:B------:R-:W-:Y:S02]  /*6990*/  USHF.R.U32.HI UR12, URZ, UR61, UR5 ;  /* 0x0000003dff0c7299 */ /* 0x000fe40008011605 */
[----:B------:R-:W-:Y:S01]  /*69a0*/  USEL UR6, UR37, UR6, !UP0 ;  /* 0x0000000625067287 */ /* 0x000fe2000c000000 */
[----:B------:R-:W-:Y:S02]  /*69b0*/  UMOV UR5, UR9 ;  /* 0x0000000900057c82 */ /* 0x000fe40008000000 */
[----:B------:R-:W-:Y:S01]  /*69c0*/  UMOV UR10, UR11 ;  /* 0x0000000b000a7c82 */ /* 0x000fe20008000000 */
[----:B------:R-:W-:Y:S02]  /*69d0*/  @UP2 USHF.R.U32.HI UR4, URZ, UR41, UR5 ;  /* 0x00000029ff042299 */ /* 0x000fe40008011605 */
[----:B------:R-:W-:Y:S02]  /*69e0*/  @UP2 USHF.R.U32.HI UR7, URZ, UR41, UR10 ;  /* 0x00000029ff072299 */ /* 0x000fe4000801160a */
[----:B------:R-:W-:Y:S02]  /*69f0*/  UIMAD UR4, UR42, UR4, URZ ;  /* 0x000000042a0472a4 */ /* 0x000fe4000f8e02ff */
[----:B------:R-:W-:Y:S02]  /*6a00*/  UIMAD.WIDE.U32 UR10, UR6, UR40, URZ ;  /* 0x00000028060a72a5 */ /* 0x000fe4000f8e00ff */
[----:B------:R-:W-:Y:S02]  /*6a10*/  USEL UR5, UR38, UR12, !UP1 ;  /* 0x0000000c26057287 */ /* 0x000fe4000c800000 */
[----:B------:R-:W-:Y:S02]  /*6a20*/  UIMAD UR8, UR42, UR7, URZ ;  /* 0x000000072a0872a4 */ /* 0x000fe4000f8e02ff */
[----:B------:R-:W-:Y:S03]  /*6a30*/  UISETP.GE.AND UP0, UPT, UR6, UR4, UPT ;  /* 0x000000040600728c */ /* 0x000fe6000bf06270 */
[----:B------:R-:W-:Y:S01]  /*6a40*/  UMOV UR4, UR11 ;  /* 0x0000000b00047c82 */ /* 0x000fe20008000000 */
[----:B------:R-:W-:Y:S02]  /*6a50*/  UISETP.GE.OR UP0, UPT, UR5, UR8, UP0 ;  /* 0x000000080500728c */ /* 0x000fe40008706670 */
[----:B------:R-:W-:Y:S02]  /*6a60*/  USHF.R.U32.HI UR4, URZ, UR41, UR4 ;  /* 0x00000029ff047299 */ /* 0x000fe40008011604 */
[----:B------:R-:W-:Y:S02]  /*6a70*/  UIMAD.WIDE.U32 UR8, UR5, UR40, URZ ;  /* 0x00000028050872a5 */ /* 0x000fe4000f8e00ff */
[----:B------:R-:W-:Y:S02]  /*6a80*/  USEL UR11, UR6, UR4, !UP2 ;  /* 0x00000004060b7287 */ /* 0x000fe4000d000000 */
[----:B------:R-:W-:Y:S02]  /*6a90*/  UIADD3 UR8, UPT, UPT, -UR5, URZ, URZ ;  /* 0x000000ff05087290 */ /* 0x000fe4000fffe1ff */
[----:B------:R-:W-:Y:S01]  /*6aa0*/  UIADD3 UR10, UPT, UPT, -UR11, URZ, URZ ;  /* 0x000000ff0b0a7290 */ /* 0x000fe2000fffe1ff */
[----:B------:R-:W-:Y:S01]  /*6ab0*/  @!UP0 UMOV UR4, UR9 ;  /* 0x0000000900048c82 */ /* 0x000fe20008000000 */
[----:B------:R-:W-:Y:S02]  /*6ac0*/  UIADD3 UR9, UPT, UPT, -UR6, URZ, URZ ;  /* 0x000000ff06097290 */ /* 0x000fe4000fffe1ff */
[----:B------:R-:W-:Y:S02]  /*6ad0*/  @!UP0 USHF.R.U32.HI UR4, URZ, UR41, UR4 ;  /* 0x00000029ff048299 */ /* 0x000fe40008011604 */
[----:B------:R-:W-:Y:S02]  /*6ae0*/  UIMAD UR10, UR42, UR10, UR6 ;  /* 0x0000000a2a0a72a4 */ /* 0x000fe4000f8e0206 */
[----:B------:R-:W-:Y:S04]  /*6af0*/  @!UP0 USEL UR4, UR5, UR4, !UP2 ;  /* 0x0000000405048287 */ /* 0x000fe8000d000000 */
[----:B------:R-:W-:Y:S02]  /*6b00*/  @!UP0 UIMAD UR10, UR7, UR10, UR4 ;  /* 0x0000000a070a82a4 */ /* 0x000fe4000f8e0204 */
[----:B------:R-:W-:Y:S02]  /*6b10*/  @!UP0 UIADD3 UR11, UPT, UPT, UR11, -UR4, URZ ;  /* 0x800000040b0b8290 */ /* 0x000fe4000fffe0ff */
[----:B------:R-:W-:Y:S02]  /*6b20*/  UIMAD UR7, UR43, UR8, UR38 ;  /* 0x000000082b0772a4 */ /* 0x000fe4000f8e0226 */
[----:B------:R-:W-:Y:S02]  /*6b30*/  @!UP0 UIMAD UR6, UR11, UR42, UR5 ;  /* 0x0000002a0b0682a4 */ /* 0x000fe4000f8e0205 */
[----:B------:R-:W-:Y:S01]  /*6b40*/  UIMAD UR4, UR62, UR9, UR37 ;  /* 0x000000093e0472a4 */ /* 0x000fe2000f8e0225 */
[----:B------:R-:W-:Y:S02]  /*6b50*/  @!UP0 UMOV UR5, UR10 ;  /* 0x0000000a00058c82 */ /* 0x000fe40008000000 */
[----:B------:R-:W-:Y:S02]  /*6b60*/  UIMAD UR38, UR5, UR43, UR7 ;  /* 0x0000002b052672a4 */ /* 0x000fe4000f8e0207 */
[----:B------:R-:W-:Y:S11]  /*6b70*/  UIMAD UR37, UR6, UR62, UR4 ;  /* 0x0000003e062572a4 */ /* 0x000ff6000f8e0204 */
[----:B------:R-:W-:Y:S01]  /*6b80*/  @!UPT UIADD3 URZ, UPT, UPT, URZ, URZ, URZ ;  /* 0x000000fffffff290 */ /* 0x000fe2000fffe0ff */
.L_x_99:
[----:B------:R-:W-:Y:S01]  /*6b90*/  UISETP.NE.AND UP0, UPT, UR39, 0x1, UPT ;  /* 0x000000012700788c */ /* 0x000fe2000bf05270 */
[----:B------:R-:W-:Y:S01]  /*6ba0*/  R2UR UR11, R94 ;  /* 0x000000005e0b72ca */ /* 0x000fe200000e0000 */
[----:B------:R-:W-:Y:S01]  /*6bb0*/  USHF.L.U32 UR50, UR20, 0x7, URZ ;  /* 0x0000000714327899 */ /* 0x000fe200080006ff */
[----:B------:R-:W-:Y:S01]  /*6bc0*/  IADD3 R77, PT, PT, R77, 0x1, RZ ;  /* 0x000000014d4d7810 */ /* 0x000fe20007ffe0ff */
[----:B------:R-:W-:Y:S07]  /*6bd0*/  USHF.L.U32 UR49, UR26, 0x6, URZ ;  /* 0x000000061a317899 */ /* 0x000fee00080006ff */
[----:B------:R-:W1:Y:S01]  /*6be0*/  @!UP0 LDCU.128 UR12, c[0x0][0xf10] ;  /* 0x0001e200ff0c87ac */ /* 0x000e620008000c00 */
[----:B------:R-:W2:Y:S01]  /*6bf0*/  @!UP0 LDCU UR5, c[0x0][0xf0c] ;  /* 0x0001e180ff0587ac */ /* 0x000ea20008000800 */
[----:B------:R-:W3:Y:S01]  /*6c00*/  @!UP0 LDCU UR10, c[0x0][0xf20] ;  /* 0x0001e400ff0a87ac */ /* 0x000ee20008000800 */
[----:B-1----:R-:W-:Y:S02]  /*6c10*/  UIMAD.WIDE.U32 UR8, UR38, UR12, URZ ;  /* 0x0000000c260872a5 */ /* 0x002fe4000f8e00ff */
[----:B------:R-:W-:Y:S02]  /*6c20*/  UIMAD.WIDE.U32 UR6, UR37, UR15, URZ ;  /* 0x0000000f250672a5 */ /* 0x000fe4000f8e00ff */
[----:B------:R-:W-:Y:S03]  /*6c30*/  @!UP0 UISETP.NE.AND UP1, UPT, UR14, 0x1, UPT ;  /* 0x000000010e00888c */ /* 0x000fe6000bf25270 */
[----:B------:R-:W-:Y:S01]  /*6c40*/  @!UP0 UMOV UR4, UR9 ;  /* 0x0000000900048c82 */ /* 0x000fe20008000000 */
[----:B--2---:R-:W-:Y:S02]  /*6c50*/  @!UP0 UISETP.NE.AND UP2, UPT, UR5, 0x1, UPT ;  /* 0x000000010500888c */ /* 0x004fe4000bf45270 */
[----:B------:R-:W-:Y:S01]  /*6c60*/  @!UP0 USHF.R.U32.HI UR4, URZ, UR13, UR4 ;  /* 0x0000000dff048299 */ /* 0x000fe20008011604 */
[----:B------:R-:W-:Y:S02]  /*6c70*/  @!UP0 UMOV UR6, UR7 ;  /* 0x0000000700068c82 */ /* 0x000fe40008000000 */
[----:B---3--:R-:W-:Y:S02]  /*6c80*/  @!UP0 USHF.R.U32.HI UR6, URZ, UR10, UR6 ;  /* 0x0000000aff068299 */ /* 0x008fe40008011606 */
[----:B------:R-:W-:Y:S02]  /*6c90*/  @!UP0 USEL UR7, UR38, UR4, !UP2 ;  /* 0x0000000426078287 */ /* 0x000fe4000d000000 */
[----:B------:R-:W-:Y:S04]  /*6ca0*/  @!UP0 USEL UR6, UR37, UR6, !UP1 ;  /* 0x0000000625068287 */ /* 0x000fe8000c800000 */
[----:B------:R-:W-:Y:S02]  /*6cb0*/  @!UP0 UIADD3 UR4, UPT, UPT, -UR7, UR6, URZ ;  /* 0x0000000607048290 */ /* 0x000fe4000fffe1ff */
[----:B------:R-:W-:Y:S02]  /*6cc0*/  @!UP0 UIADD3 UR6, UPT, UPT, UR7, -UR6, URZ ;  /* 0x8000000607068290 */ /* 0x000fe4000fffe0ff */
[----:B------:R-:W-:Y:S02]  /*6cd0*/  @!UP0 UIMAD UR38, UR4, UR5, UR38 ;  /* 0x00000005042682a4 */ /* 0x000fe4000f8e0226 */
[----:B------:R-:W-:Y:S02]  /*6ce0*/  @!UP0 UIMAD UR37, UR6, UR14, UR37 ;  /* 0x0000000e062582a4 */ /* 0x000fe4000f8e0225 */
[----:B------:R-:W-:Y:S09]  /*6cf0*/  ULOP3.LUT UP0, URZ, UR11, 0x90, URZ, 0xc0, !UPT ;  /* 0x000000900bff7892 */ /* 0x000ff2000f80c0ff */
[----:B------:R-:W-:Y:S05]  /*6d00*/  BRA.U !UP0, `(.L_x_100) ;  /* 0x00000001087c7547 */ /* 0x000fea000b800000 */
[----:B------:R-:W1:Y:S01]  /*6d10*/  LDCU.64 UR8, c[0x4][0x80] ;  /* 0x01001000ff0877ac */ /* 0x000e620008000a00 */
[----:B------:R-:W-:Y:S01]  /*6d20*/  MOV R2, 0x0 ;  /* 0x0000000000027802 */ /* 0x000fe20000000f00 */
[----:B------:R-:W-:Y:S02]  /*6d30*/  HFMA2 R12, -RZ, RZ, 0, 5.9604644775390625e-08 ;  /* 0x00000001ff0c7431 */ /* 0x000fe400000001ff */
[----:B------:R-:W-:Y:S01]  /*6d40*/  IMAD.MOV.U32 R8, RZ, RZ, 0x70 ;  /* 0x00000070ff087424 */ /* 0x000fe200078e00ff */
[----:B------:R2:W3:Y:S01]  /*6d50*/  LDC.64 R14, c[0x4][R2] ;  /* 0x01000000020e7b82 */ /* 0x0004e20000000a00 */
[----:B------:R-:W4:Y:S01]  /*6d60*/  LDCU.64 UR6, c[0x4][0x88] ;  /* 0x01001100ff0677ac */ /* 0x000f220008000a00 */
[----:B------:R-:W-:Y:S01]  /*6d70*/  IMAD.MOV.U32 R13, RZ, RZ, RZ ;  /* 0x000000ffff0d7224 */ /* 0x000fe200078e00ff */
[----:B------:R-:W2:Y:S01]  /*6d80*/  LDCU.64 UR4, c[0x4][0x8] ;  /* 0x01000100ff0477ac */ /* 0x000ea20008000a00 */
[----:B-1----:R-:W-:Y:S01]  /*6d90*/  MOV R5, UR9 ;  /* 0x0000000900057c02 */ /* 0x002fe20008000f00 */
[----:B------:R-:W-:Y:S01]  /*6da0*/  IMAD.U32 R4, RZ, RZ, UR8 ;  /* 0x00000008ff047e24 */ /* 0x000fe2000f8e00ff */
[----:B----4-:R-:W-:Y:S01]  /*6db0*/  MOV R7, UR7 ;  /* 0x0000000700077c02 */ /* 0x010fe20008000f00 */
[----:B------:R-:W-:Y:S01]  /*6dc0*/  IMAD.U32 R6, RZ, RZ, UR6 ;  /* 0x00000006ff067e24 */ /* 0x000fe2000f8e00ff */
[----:B--2---:R-:W-:Y:S01]  /*6dd0*/  MOV R11, UR5 ;  /* 0x00000005000b7c02 */ /* 0x004fe20008000f00 */
[----:B------:R-:W-:Y:S02]  /*6de0*/  IMAD.U32 R10, RZ, RZ, UR4 ;  /* 0x00000004ff0a7e24 */ /* 0x000fe4000f8e00ff */
[----:B------:R-:W-:Y:S07]  /*6df0*/  LEPC R20, `(.L_x_101) ;  /* 0x000000001014794e */ /* 0x000fee0000000000 */
[----:B---3-5:R-:W-:Y:S05]  /*6e00*/  CALL.ABS.NOINC R14 ;  /* 0x000000000e007343 */ /* 0x028fea0003c00000 */
.L_x_101:
[----:B------:R-:W1:Y:S01]  /*6e10*/  LDCU.64 UR8, c[0x4][0x80] ;  /* 0x01001000ff0877ac */ /* 0x000e620008000a00 */
[----:B------:R-:W2:Y:S01]  /*6e20*/  LDC.64 R2, c[0x4][R2] ;  /* 0x0100000002027b82 */ /* 0x000ea20000000a00 */
[----:B------:R-:W-:Y:S02]  /*6e30*/  HFMA2 R12, -RZ, RZ, 0, 5.9604644775390625e-08 ;  /* 0x00000001ff0c7431 */ /* 0x000fe400000001ff */
[----:B------:R-:W-:Y:S02]  /*6e40*/  IMAD.MOV.U32 R8, RZ, RZ, 0x70 ;  /* 0x00000070ff087424 */ /* 0x000fe400078e00ff */
[----:B------:R-:W-:Y:S01]  /*6e50*/  IMAD.MOV.U32 R13, RZ, RZ, RZ ;  /* 0x000000ffff0d7224 */ /* 0x000fe200078e00ff */
[----:B------:R-:W3:Y:S01]  /*6e60*/  LDCU.64 UR6, c[0x4][0x88] ;  /* 0x01001100ff0677ac */ /* 0x000ee20008000a00 */
[----:B------:R-:W4:Y:S01]  /*6e70*/  LDCU.64 UR4, c[0x4][0x8] ;  /* 0x01000100ff0477ac */ /* 0x000f220008000a00 */
[----:B-1----:R-:W-:Y:S02]  /*6e80*/  MOV R4, UR8 ;  /* 0x0000000800047c02 */ /* 0x002fe40008000f00 */
[----:B------:R-:W-:Y:S02]  /*6e90*/  MOV R5, UR9 ;  /* 0x0000000900057c02 */ /* 0x000fe40008000f00 */
[----:B---3--:R-:W-:Y:S01]  /*6ea0*/  MOV R7, UR7 ;  /* 0x0000000700077c02 */ /* 0x008fe20008000f00 */
[----:B------:R-:W-:Y:S01]  /*6eb0*/  IMAD.U32 R6, RZ, RZ, UR6 ;  /* 0x00000006ff067e24 */ /* 0x000fe2000f8e00ff */
[----:B----4-:R-:W-:Y:S01]  /*6ec0*/  MOV R11, UR5 ;  /* 0x00000005000b7c02 */ /* 0x010fe20008000f00 */
[----:B------:R-:W-:Y:S02]  /*6ed0*/  IMAD.U32 R10, RZ, RZ, UR4 ;  /* 0x00000004ff0a7e24 */ /* 0x000fe4000f8e00ff */
[----:B------:R-:W-:Y:S07]  /*6ee0*/  LEPC R20, `(.L_x_100) ;  /* 0x000000001014794e */ /* 0x000fee0000000000 */
[----:B--2---:R-:W-:Y:S05]  /*6ef0*/  CALL.ABS.NOINC R2 ;  /* 0x0000000002007343 */ /* 0x004fea0003c00000 */
.L_x_100:
[----:B------:R-:W-:Y:S02]  /*6f00*/  R2UR UR6, R96 ;  /* 0x00000000600672ca */ /* 0x000fe400000e0000 */
[----:B------:R-:W-:Y:S02]  /*6f10*/  R2UR UR5, R88 ;  /* 0x00000000580572ca */ /* 0x000fe400000e0000 */
[----:B------:R-:W-:Y:S02]  /*6f20*/  R2UR UR4, R87 ;  /* 0x00000000570472ca */ /* 0x000fe400000e0000 */
[----:B------:R-:W-:Y:S02]  /*6f30*/  ISETP.NE.U32.AND P4, PT, R74, RZ, PT ;  /* 0x000000ff4a00720c */ /* 0x000fe40003f85070 */
[----:B------:R-:W-:Y:S02]  /*6f40*/  ISETP.NE.U32.AND P2, PT, RZ, UR58, PT ;  /* 0x0000003aff007c0c */ /* 0x000fe4000bf45070 */
[----:B------:R-:W-:Y:S02]  /*6f50*/  ISETP.NE.AND.EX P4, PT, R75, RZ, PT, P4 ;  /* 0x000000ff4b00720c */ /* 0x000fe40003f85340 */
[----:B------:R-:W-:Y:S01]  /*6f60*/  ISETP.NE.AND.EX P2, PT, RZ, UR59, PT, P2 ;  /* 0x0000003bff007c0c */ /* 0x000fe2000bf45320 */
[----:B------:R-:W-:Y:S02]  /*6f70*/  UISETP.NE.AND UP2, UPT, UR6, URZ, UPT ;  /* 0x000000ff0600728c */ /* 0x000fe4000bf45270 */
[----:B------:R-:W-:Y:S04]  /*6f80*/  UISETP.NE.U32.AND UP0, UPT, UR5, URZ, UPT ;  /* 0x000000ff0500728c */ /* 0x000fe8000bf05070 */
[----:B------:R-:W-:Y:S01]  /*6f90*/  UISETP.NE.AND.EX UP1, UPT, UR4, URZ, UPT, UP0 ;  /* 0x000000ff0400728c */ /* 0x000fe2000bf25300 */
[----:B------:R-:W-:Y:S01]  /*6fa0*/  PLOP3.LUT P1, PT, PT, PT, UP2, 0x80, 0x8 ;  /* 0x000000000008781c */ /* 0x000fe20003f2f028 */
[----:B------:R-:W-:Y:S03]  /*6fb0*/  UPLOP3.LUT UP0, UPT, UPT, UPT, UPT, 0x40, 0x4 ;  /* 0x000000000004789c */ /* 0x000fe60003f0e870 */
[----:B------:R-:W-:Y:S06]  /*6fc0*/  @UP2 UPLOP3.LUT UP0, UPT, UPT, UPT, UP1, 0x80, 0x8 ;  /* 0x000000000008289c */ /* 0x000fec0003f0f010 */
[----:B------:R-:W-:Y:S01]  /*6fd0*/  PLOP3.LUT P0, PT, PT, PT, UP0, 0x80, 0x8 ;  /* 0x000000000008781c */ /* 0x000fe20003f0f008 */
[----:B------:R-:W-:Y:S01]  /*6fe0*/  @!UPT UIADD3 URZ, UPT, UPT, URZ, URZ, URZ ;  /* 0x000000fffffff290 */ /* 0x000fe2000fffe0ff */
[----:B------:R-:W-:Y:S11]  /*6ff0*/  BRA.U !UP1, `(.L_x_102) ;  /* 0x0000000109407547 */ /* 0x000ff6000b800000 */
[----:B------:R-:W-:Y:S01]  /*7000*/  UISETP.NE.U32.AND UP0, UPT, UR58, URZ, UPT ;  /* 0x000000ff3a00728c */ /* 0x000fe2000bf05070 */
[----:B------:R-:W-:Y:S01]  /*7010*/  R2UR UR6, R88 ;  /* 0x00000000580672ca */ /* 0x000fe200000e0000 */
[----:B------:R-:W1:Y:S01]  /*7020*/  LDCU.64 UR8, c[0x0][0x358] ;  /* 0x00006b00ff0877ac */ /* 0x000e620008000a00 */
[----:B------:R-:W-:Y:S02]  /*7030*/  HFMA2 R85, -RZ, RZ, 0, 5.9604644775390625e-08 ;  /* 0x00000001ff557431 */ /* 0x000fe400000001ff */
[----:B------:R-:W-:Y:S01]  /*7040*/  IMAD.MOV.U32 R0, RZ, RZ, 0x1 ;  /* 0x00000001ff007424 */ /* 0x000fe200078e00ff */
[----:B------:R-:W-:Y:S06]  /*7050*/  UISETP.NE.AND.EX UP0, UPT, UR59, URZ, UPT, UP0 ;  /* 0x000000ff3b00728c */ /* 0x000fec000bf05300 */
[----:B------:R-:W-:Y:S05]  /*7060*/  PLOP3.LUT P3, PT, PT, PT, UP0, 0x80, 0x8 ;  /* 0x000000000008781c */ /* 0x000fea0003f6f008 */
[----:B------:R-:W2:Y:S01]  /*7070*/  @UP0 LDCU.64 UR4, c[0x0][0xc88] ;  /* 0x00019100ff0407ac */ /* 0x000ea20008000a00 */
[----:B------:R-:W-:Y:S07]  /*7080*/  @UP0 UIMAD UR6, UR36, UR6, URZ ;  /* 0x00000006240602a4 */ /* 0x000fee000f8e02ff */
[----:B------:R-:W-:Y:S01]  /*7090*/  @!P3 PRMT R85, R0, 0x7610, R85 ;  /* 0x000076100055b816 */ /* 0x000fe20000000055 */
[----:B--2---:R-:W-:Y:S06]  /*70a0*/  @UP0 UIMAD.WIDE UR4, UR6, 0x4, UR4 ;  /* 0x00000004060408a5 */ /* 0x004fec000f8e0204 */
[----:B------:R-:W-:Y:S02]  /*70b0*/  IMAD.U32 R2, RZ, RZ, UR4 ;  /* 0x00000004ff027e24 */ /* 0x000fe4000f8e00ff */
[----:B------:R-:W-:Y:S03]  /*70c0*/  IMAD.U32 R3, RZ, RZ, UR5 ;  /* 0x00000005ff037e24 */ /* 0x000fe6000f8e00ff */
[----:B------:R-:W2:Y:S02]  /*70d0*/  @!UP0 LDCU UR4, c[0x0][0xc80] ;  /* 0x00019000ff0487ac */ /* 0x000ea40008000800 */
[----:B-1---5:R1:W5:Y:S02]  /*70e0*/  @P3 LDG.E R45, desc[UR8][R2.64] ;  /* 0x00000008022d3981 */ /* 0x022364000c1e1900 */
[----:B-12---:R-:W-:Y:S02]  /*70f0*/  @!P3 MOV R45, UR4 ;  /* 0x00000004002dbc02 */ /* 0x006fe40008000f00 */
.L_x_102:
[----:B------:R-:W-:Y:S05]  /*7100*/  @!P4 BRA `(.L_x_103) ;  /* 0x000000000024c947 */ /* 0x000fea0003800000 */
[----:B------:R-:W-:Y:S01]  /*7110*/  ISETP.NE.U32.AND P3, PT, R72, RZ, PT ;  /* 0x000000ff4800720c */ /* 0x000fe20003f65070 */
[----:B------:R-:W1:Y:S03]  /*7120*/  LDCU.64 UR4, c[0x0][0x358] ;  /* 0x00006b00ff0477ac */ /* 0x000e660008000a00 */
[----:B------:R-:W-:Y:S11]  /*7130*/  ISETP.NE.AND.EX P3, PT, R73, RZ, PT, P3 ;  /* 0x000000ff4900720c */ /* 0x000ff60003f65330 */
[----:B------:R-:W-:Y:S02]  /*7140*/  @!UPT UIADD3 URZ, UPT, UPT, URZ, URZ, URZ ;  /* 0x000000fffffff290 */ /* 0x000fe4000fffe0ff */
[----:B------:R-:W2:Y:S01]  /*7150*/  @P3 LDC.64 R2, c[0x0][0xca8] ;  /* 0x00032a00ff023b82 */ /* 0x000ea20000000a00 */
[----:B------:R-:W-:Y:S04]  /*7160*/  @P3 IMAD R0, R74, UR36, RZ ;  /* 0x000000244a003c24 */ /* 0x000fe8000f8e02ff */
[----:B--2---:R-:W-:Y:S05]  /*7170*/  @P3 IMAD.WIDE R2, R0, 0x4, R2 ;  /* 0x0000000400023825 */ /* 0x004fea00078e0202 */
[----:B-1---5:R1:W5:Y:S02]  /*7180*/  @P3 LDG.E R43, desc[UR4][R2.64] ;  /* 0x00000004022b3981 */ /* 0x022364000c1e1900 */
[----:B-1----:R-:W2:Y:S02]  /*7190*/  @!P3 LDC R43, c[0x0][0xca0] ;  /* 0x00032800ff2bbb82 */ /* 0x002ea40000000800 */
.L_x_103:
[----:B-----5:R-:W-:Y:S01]  /*71a0*/  FSETP.NEU.AND P3, PT, R45, RZ, PT ;  /* 0x000000ff2d00720b */ /* 0x020fe20003f6d000 */
[----:B------:R-:W-:Y:S01]  /*71b0*/  ULOP3.LUT UR4, UR57, 0x1, URZ, 0x3c, !UPT ;  /* 0x0000000139047892 */ /* 0x000fe2000f8e3cff */
[----:B------:R-:W-:Y:S01]  /*71c0*/  SEL R4, RZ, 0xffffffff, P2 ;  /* 0xffffffffff047807 */ /* 0x000fe20001000000 */
[----:B------:R-:W-:Y:S01]  /*71d0*/  IMAD.U32 R51, RZ, RZ, UR45 ;  /* 0x0000002dff337e24 */ /* 0x000fe2000f8e00ff */
[----:B------:R-:W-:Y:S01]  /*71e0*/  @P1 LOP3.LUT P2, RZ, R85, 0xff, RZ, 0xc0, !PT ;  /* 0x000000ff55ff1812 */ /* 0x000fe2000784c0ff */
[----:B------:R-:W-:Y:S01]  /*71f0*/  IMAD.MOV.U32 R98, RZ, RZ, 0x10 ;  /* 0x00000010ff627424 */ /* 0x000fe200078e00ff */
[----:B------:R-:W-:Y:S01]  /*7200*/  @P1 SEL R0, RZ, 0xffffffff, P3 ;  /* 0xffffffffff001807 */ /* 0x000fe20001800000 */
[----:B------:R-:W-:Y:S01]  /*7210*/  IMAD.U32 R112, RZ, RZ, UR4 ;  /* 0x00000004ff707e24 */ /* 0x000fe2000f8e00ff */
[----:B------:R-:W-:Y:S01]  /*7220*/  LEA R104, R80, UR44, 0x3 ;  /* 0x0000002c50687c11 */ /* 0x000fe2000f8e18ff */
[----:B------:R-:W-:Y:S01]  /*7230*/  IMAD.SHL.U32 R99, R82, 0x2, RZ ;  /* 0x0000000252637824 */ /* 0x000fe200078e00ff */
[----:B------:R-:W-:Y:S01]  /*7240*/  @P0 SEL R0, R4, R0, !P2 ;  /* 0x0000000004000207 */ /* 0x000fe20005000000 */
[----:B------:R-:W-:Y:S01]  /*7250*/  IMAD.SHL.U32 R51, R51, 0x1000, RZ ;  /* 0x0000100033337824 */ /* 0x000fe200078e00ff */
[----:B------:R-:W-:Y:S01]  /*7260*/  PLOP3.LUT P2, PT, PT, PT, UP1, 0x80, 0x8 ;  /* 0x000000000008781c */ /* 0x000fe20003f4f018 */
[----:B------:R-:W-:Y:S01]  /*7270*/  BSSY B1, `(.L_x_104) ;  /* 0x000003b000017945 */ /* 0x000fe20003800000 */
[----:B------:R-:W-:Y:S01]  /*7280*/  @P1 LOP3.LUT R0, R0, 0x1, RZ, 0xc0, !PT ;  /* 0x0000000100001812 */ /* 0x000fe200078ec0ff */
[----:B------:R-:W-:Y:S01]  /*7290*/  IMAD.MOV.U32 R107, RZ, RZ, 0x1 ;  /* 0x00000001ff6b7424 */ /* 0x000fe200078e00ff */
[----:B------:R-:W-:Y:S01]  /*72a0*/  LOP3.LUT P4, R76, R85, 0xff, RZ, 0xc0, !PT ;  /* 0x000000ff554c7812 */ /* 0x000fe2000788c0ff */
[----:B------:R-:W-:Y:S01]  /*72b0*/  IMAD R105, R80, 0x40, R81 ;  /* 0x0000004050697824 */ /* 0x000fe200078e0251 */
[----:B------:R-:W-:Y:S01]  /*72c0*/  ISETP.NE.U32.OR P5, PT, R0, 0x1, !P1 ;  /* 0x000000010000780c */ /* 0x000fe20004fa5470 */
[----:B------:R-:W-:Y:S01]  /*72d0*/  IMAD.U32 R0, RZ, RZ, UR45 ;  /* 0x0000002dff007e24 */ /* 0x000fe2000f8e00ff */
[----:B------:R-:W-:Y:S01]  /*72e0*/  SEL R3, RZ, 0xffffffff, P3 ;  /* 0xffffffffff037807 */ /* 0x000fe20001800000 */
[----:B------:R-:W-:Y:S01]  /*72f0*/  IMAD.U32 R106, RZ, RZ, UR45 ;  /* 0x0000002dff6a7e24 */ /* 0x000fe2000f8e00ff */
[----:B------:R-:W-:Y:S02]  /*7300*/  LOP3.LUT P6, RZ, R83, 0x40, RZ, 0xc0, !PT ;  /* 0x0000004053ff7812 */ /* 0x000fe400078cc0ff */
[----:B------:R-:W-:Y:S02]  /*7310*/  CS2R R70, SRZ ;  /* 0x0000000000467805 */ /* 0x000fe4000001ff00 */
[----:B------:R-:W-:Y:S02]  /*7320*/  LEA R0, R0, UR44, 0x3 ;  /* 0x0000002c00007c11 */ /* 0x000fe4000f8e18ff */
[----:B------:R-:W-:Y:S02]  /*7330*/  CS2R R68, SRZ ;  /* 0x0000000000447805 */ /* 0x000fe4000001ff00 */
[----:B------:R-:W-:Y:S02]  /*7340*/  @P2 SEL R3, R4, R3, !P4 ;  /* 0x0000000304032207 */ /* 0x000fe40006000000 */
[----:B------:R-:W-:Y:S02]  /*7350*/  CS2R R66, SRZ ;  /* 0x0000000000427805 */ /* 0x000fe4000001ff00 */
[----:B------:R-:W-:Y:S02]  /*7360*/  SEL R98, R98, 0xfffffff0, !P6 ;  /* 0xfffffff062627807 */ /* 0x000fe40007000000 */
[----:B------:R-:W-:Y:S02]  /*7370*/  CS2R R64, SRZ ;  /* 0x0000000000407805 */ /* 0x000fe4000001ff00 */
[----:B------:R-:W-:Y:S02]  /*7380*/  LOP3.LUT R3, R3, 0x1, RZ, 0xc0, !PT ;  /* 0x0000000103037812 */ /* 0x000fe400078ec0ff */
[----:B------:R-:W-:Y:S02]  /*7390*/  CS2R R58, SRZ ;  /* 0x00000000003a7805 */ /* 0x000fe4000001ff00 */
[----:B------:R-:W-:Y:S02]  /*73a0*/  @P5 SHF.L.U32 R2, R112, 0x1f, RZ ;  /* 0x0000001f70025819 */ /* 0x000fe400000006ff */
[----:B------:R-:W-:Y:S02]  /*73b0*/  CS2R R56, SRZ ;  /* 0x0000000000387805 */ /* 0x000fe4000001ff00 */
[----:B------:R-:W-:Y:S02]  /*73c0*/  IADD3 R50, PT, PT, R51, UR44, R99 ;  /* 0x0000002c33327c10 */ /* 0x000fe4000fffe063 */
[----:B------:R-:W-:Y:S01]  /*73d0*/  CS2R R54, SRZ ;  /* 0x0000000000367805 */ /* 0x000fe2000001ff00 */
[----:B------:R1:W3:Y:S01]  /*73e0*/  @P5 SYNCS.PHASECHK.TRANS64.TRYWAIT P1, [R0+URZ+0x80], R2 ;  /* 0x00008002000055a7 */ /* 0x0002e200080211ff */
[----:B------:R-:W-:Y:S02]  /*73f0*/  ISETP.NE.U32.AND P2, PT, R3, 0x1, PT ;  /* 0x000000010300780c */ /* 0x000fe40003f45070 */
[----:B------:R-:W-:Y:S02]  /*7400*/  CS2R R52, SRZ ;  /* 0x0000000000347805 */ /* 0x000fe4000001ff00 */
[----:B------:R-:W-:Y:S01]  /*7410*/  P2R R97, PR, RZ, 0x20 ;  /* 0x00000020ff617803 */ /* 0x000fe20000000000 */
[----:B------:R-:W-:Y:S01]  /*7420*/  IMAD.IADD R49, R50, 0x1, R98 ;  /* 0x0000000132317824 */ /* 0x000fe200078e0262 */
[----:B------:R-:W-:Y:S02]  /*7430*/  P2R R113, PR, RZ, 0x4 ;  /* 0x00000004ff717803 */ /* 0x000fe40000000000 */
[----:B-1----:R-:W-:Y:S04]  /*7440*/  SHF.L.U32 R2, R79, 0x1f, RZ ;  /* 0x0000001f4f027819 */ /* 0x002fe800000006ff */
[----:B------:R1:W4:Y:S01]  /*7450*/  SYNCS.PHASECHK.TRANS64.TRYWAIT P0, [R104+URZ+0xe0], R2 ;  /* 0x0000e002680075a7 */ /* 0x00032200080011ff */
[----:B---3--:R-:W-:Y:S01]  /*7460*/  @P5 SEL R107, RZ, 0x1, !P1 ;  /* 0x00000001ff6b5807 */ /* 0x008fe20004800000 */
[----:B-1----:R-:W-:Y:S06]  /*7470*/  @!P5 BRA `(.L_x_105) ;  /* 0x000000000068d947 */ /* 0x002fec0003800000 */
[----:B------:R-:W-:Y:S01]  /*7480*/  ISETP.NE.AND P1, PT, R107, RZ, PT ;  /* 0x000000ff6b00720c */ /* 0x000fe20003f25270 */
[----:B------:R-:W-:Y:S01]  /*7490*/  BSSY B0, `(.L_x_106) ;  /* 0x000000d000007945 */ /* 0x000fe20003800000 */
[----:B------:R-:W-:Y:S02]  /*74a0*/  CS2R R54, SRZ ;  /* 0x0000000000367805 */ /* 0x000fe4000001ff00 */
[----:B------:R-:W-:Y:S02]  /*74b0*/  CS2R R52, SRZ ;  /* 0x0000000000347805 */ /* 0x000fe4000001ff00 */
[----:B------:R-:W-:Y:S02]  /*74c0*/  CS2R R58, SRZ ;  /* 0x00000000003a7805 */ /* 0x000fe4000001ff00 */
[----:B------:R-:W-:Y:S02]  /*74d0*/  CS2R R56, SRZ ;  /* 0x0000000000387805 */ /* 0x000fe4000001ff00 */
[----:B------:R-:W-:Y:S02]  /*74e0*/  CS2R R66, SRZ ;  /* 0x0000000000427805 */ /* 0x000fe4000001ff00 */
[----:B------:R-:W-:Y:S02]  /*74f0*/  CS2R R64, SRZ ;  /* 0x0000000000407805 */ /* 0x000fe4000001ff00 */
[----:B------:R-:W-:Y:S02]  /*7500*/  CS2R R70, SRZ ;  /* 0x0000000000467805 */ /* 0x000fe4000001ff00 */
[----:B------:R-:W-:Y:S01]  /*7510*/  CS2R R68, SRZ ;  /* 0x0000000000447805 */ /* 0x000fe2000001ff00 */
[----:B------:R-:W-:Y:S06]  /*7520*/  @P1 BRA `(.L_x_107) ;  /* 0x00000000000c1947 */ /* 0x000fec0003800000 */
[----:B------:R-:W-:Y:S04]  /*7530*/  SHF.L.U32 R3, R112, 0x1f, RZ ;  /* 0x0000001f70037819 */ /* 0x000fe800000006ff */
[----:B------:R-:W1:Y:S02]  /*7540*/  SYNCS.PHASECHK.TRANS64.TRYWAIT P1, [R0+URZ+0x80], R3 ;  /* 0x00008003000075a7 */ /* 0x000e6400080211ff */
[----:B-1----:R-:W-:Y:S05]  /*7550*/  @!P1 BRA `(.L_x_108) ;  /* 0x0000004c00109947 */ /* 0x002fea0003800000 */
.L_x_107:
[----:B------:R-:W-:Y:S05]  /*7560*/  BSYNC B0 ;  /* 0x0000000000007941 */ /* 0x000fea0003800000 */
.L_x_106:
[----:B------:R-:W-:Y:S01]  /*7570*/  ISETP.NE.AND P1, PT, R113, RZ, PT ;  /* 0x000000ff7100720c */ /* 0x000fe20003f25270 */
[----:B------:R-:W-:Y:S04]  /*7580*/  UIADD3 UR4, UPT, UPT, UR45, 0x1, URZ ;  /* 0x000000012d047890 */ /* 0x000fe8000fffe0ff */
[----:B------:R-:W-:Y:S04]  /*7590*/  UISETP.NE.AND UP0, UPT, UR4, 0x3, UPT ;  /* 0x000000030400788c */ /* 0x000fe8000bf05270 */
[----:B------:R-:W-:Y:S02]  /*75a0*/  USEL UR5, URZ, 0x1, UP0 ;  /* 0x00000001ff057887 */ /* 0x000fe40008000000 */
[----:B------:R-:W-:Y:S02]  /*75b0*/  USEL UR4, UR4, URZ, UP0 ;  /* 0x000000ff04047287 */ /* 0x000fe40008000000 */
[----:B------:R3:W1:Y:S02]  /*75c0*/  @P1 LDS.128 R52, [R50+0x200] ;  /* 0x0002000032341984 */ /* 0x0006640000000c00 */
[----:B------:R-:W-:Y:S02]  /*75d0*/  LOP3.LUT R112, R112, UR5, RZ, 0x3c, !PT ;  /* 0x0000000570707c12 */ /* 0x000fe4000f8e3cff */
[----:B------:R3:W1:Y:S01]  /*75e0*/  @P1 LDS.128 R56, [R49+0x200] ;  /* 0x0002000031381984 */ /* 0x0006620000000c00 */
[----:B------:R-:W-:Y:S03]  /*75f0*/  IMAD.U32 R106, RZ, RZ, UR4 ;  /* 0x00000004ff6a7e24 */ /* 0x000fe6000f8e00ff */
[----:B------:R3:W1:Y:S04]  /*7600*/  @P1 LDS.128 R64, [R50+0xa00] ;  /* 0x000a000032401984 */ /* 0x0006680000000c00 */
[----:B------:R3:W1:Y:S02]  /*7610*/  @P1 LDS.128 R68, [R49+0xa00] ;  /* 0x000a000031441984 */ /* 0x0006640000000c00 */
.L_x_105:
[----:B------:R-:W-:Y:S05]  /*7620*/  BSYNC B1 ;  /* 0x0000000000017941 */ /* 0x000fea0003800000 */
.L_x_104:
[----:B------:R-:W-:Y:S01]  /*7630*/  HFMA2 R39, -RZ, RZ, 0, 0 ;  /* 0x00000000ff277431 */ /* 0x000fe200000001ff */
[----:B-1----:R-:W-:Y:S01]  /*7640*/  SHF.R.U32.HI R0, RZ, 0x15, R105 ;  /* 0x00000015ff007819 */ /* 0x002fe20000011669 */
[----:B----4-:R-:W-:Y:S06]  /*7650*/  @P0 BRA `(.L_x_109) ;  /* 0x0000000000080947 */ /* 0x010fec0003800000 */
[----:B------:R-:W1:Y:S02]  /*7660*/  SYNCS.PHASECHK.TRANS64.TRYWAIT P0, [R104+URZ+0xe0], R2 ;  /* 0x0000e002680075a7 */ /* 0x000e6400080011ff */
[----:B-1----:R-:W-:Y:S05]  /*7670*/  @!P0 BRA `(.L_x_110) ;  /* 0x0000004800dc8947 */ /* 0x002fea0003800000 */
.L_x_109:
[----:B-1----:R-:W-:Y:S01]  /*7680*/  LOP3.LUT R2, R0, 0x3, RZ, 0xc0, !PT ;  /* 0x0000000300027812 */ /* 0x002fe200078ec0ff */
[----:B------:R-:W-:Y:S01]  /*7690*/  IMAD.MOV.U32 R38, RZ, RZ, RZ ;  /* 0x000000ffff267224 */ /* 0x000fe200078e00ff */
[----:B------:R-:W-:Y:S02]  /*76a0*/  CS2R R36, SRZ ;  /* 0x0000000000247805 */ /* 0x000fe4000001ff00 */
[----:B------:R-:W-:Y:S02]  /*76b0*/  CS2R R34, SRZ ;  /* 0x0000000000227805 */ /* 0x000fe4000001ff00 */
[----:B------:R-:W-:Y:S02]  /*76c0*/  ISETP.NE.AND P0, PT, R84, R2, PT ;  /* 0x000000025400720c */ /* 0x000fe40003f05270 */
[----:B------:R-:W-:Y:S02]  /*76d0*/  CS2R R32, SRZ ;  /* 0x0000000000207805 */ /* 0x000fe4000001ff00 */
        /* <DEDUP_REMOVED lines=13> */
[----:B------:R-:W-:Y:S11]  /*77b0*/  LOP3.LUT P0, RZ, R0, 0x3, R86, 0x48, !PT ;  /* 0x0000000300ff7812 */ /* 0x000ff60007804856 */
[----:B------:R-:W-:Y:S02]  /*77c0*/  @!UPT UIADD3 URZ, UPT, UPT, URZ, URZ, URZ ;  /* 0x000000fffffff290 */ /* 0x000fe4000fffe0ff */
[----:B------:R-:W-:Y:S05]  /*77d0*/  @!P0 BRA `(.L_x_112) ;  /* 0x0000000000408947 */ /* 0x000fea0003800000 */
[----:B------:R-:W1:Y:S01]  /*77e0*/  LDCU.64 UR8, c[0x4][0x70] ;  /* 0x01000e00ff0877ac */ /* 0x000e620008000a00 */
[----:B------:R-:W-:Y:S01]  /*77f0*/  MOV R15, 0x0 ;  /* 0x00000000000f7802 */ /* 0x000fe20000000f00 */
[----:B------:R-:W-:Y:S02]  /*7800*/  HFMA2 R12, -RZ, RZ, 0, 5.9604644775390625e-08 ;  /* 0x00000001ff0c7431 */ /* 0x000fe400000001ff */
[----:B------:R-:W-:Y:S02]  /*7810*/  IMAD.MOV.U32 R8, RZ, RZ, 0x192 ;  /* 0x00000192ff087424 */ /* 0x000fe400078e00ff */
[----:B------:R-:W-:Y:S01]  /*7820*/  IMAD.MOV.U32 R13, RZ, RZ, RZ ;  /* 0x000000ffff0d7224 */ /* 0x000fe200078e00ff */
[----:B------:R-:W4:Y:S01]  /*7830*/  LDCU.64 UR6, c[0x4][0x78] ;  /* 0x01000f00ff0677ac */ /* 0x000f220008000a00 */
[----:B------:R-:W2:Y:S01]  /*7840*/  LDC.64 R14, c[0x4][R15] ;  /* 0x010000000f0e7b82 */ /* 0x000ea20000000a00 */
[----:B------:R-:W5:Y:S01]  /*7850*/  LDCU.64 UR4, c[0x4][0x10] ;  /* 0x01000200ff0477ac */ /* 0x000f620008000a00 */
[----:B-1----:R-:W-:Y:S01]  /*7860*/  MOV R5, UR9 ;  /* 0x0000000900057c02 */ /* 0x002fe20008000f00 */
[----:B------:R-:W-:Y:S01]  /*7870*/  IMAD.U32 R4, RZ, RZ, UR8 ;  /* 0x00000008ff047e24 */ /* 0x000fe2000f8e00ff */
[----:B----4-:R-:W-:Y:S01]  /*7880*/  MOV R7, UR7 ;  /* 0x0000000700077c02 */ /* 0x010fe20008000f00 */
[----:B------:R-:W-:Y:S01]  /*7890*/  IMAD.U32 R6, RZ, RZ, UR6 ;  /* 0x00000006ff067e24 */ /* 0x000fe2000f8e00ff */
[----:B-----5:R-:W-:Y:S01]  /*78a0*/  MOV R11, UR5 ;  /* 0x00000005000b7c02 */ /* 0x020fe20008000f00 */
[----:B------:R-:W-:Y:S02]  /*78b0*/  IMAD.U32 R10, RZ, RZ, UR4 ;  /* 0x00000004ff0a7e24 */ /* 0x000fe4000f8e00ff */
[----:B------:R-:W-:Y:S07]  /*78c0*/  LEPC R20, `(.L_x_112) ;  /* 0x000000001014794e */ /* 0x000fee0000000000 */
[----:B--23--:R-:W-:Y:S05]  /*78d0*/  CALL.ABS.NOINC R14 ;  /* 0x000000000e007343 */ /* 0x00cfea0003c00000 */
.L_x_112:
[----:B------:R-:W-:Y:S05]  /*78e0*/  WARPSYNC.ALL ;  /* 0x0000000000007948 */ /* 0x000fea0003800000 */
[C---:B------:R-:W-:Y:S01]  /*78f0*/  R2UR UR4, R105.reuse ;  /* 0x00000000690472ca */ /* 0x040fe200000e0000 */
[----:B------:R-:W-:Y:S05]  /*7900*/  VIADD R0, R105, 0x20 ;  /* 0x0000002069007836 */ /* 0x000fea0000000000 */
[----:B------:R-:W-:Y:S04]  /*7910*/  SHF.R.U32.HI R0, RZ, 0x15, R0 ;  /* 0x00000015ff007819 */ /* 0x000fe80000011600 */
[----:B------:R-:W-:Y:S03]  /*7920*/  LOP3.LUT P0, RZ, R0, 0x3, R86, 0x48, !PT ;  /* 0x0000000300ff7812 */ /* 0x000fe60007804856 */
[----:B------:R-:W1:Y:S10]  /*7930*/  LDTM.x16 R24, tmem[UR4] ;  /* 0x00000004001879ee */ /* 0x000e740008240000 */
[----:B-1----:R-:W-:Y:S05]  /*7940*/  @!P0 BRA `(.L_x_113) ;  /* 0x0000000000408947 */ /* 0x002fea0003800000 */
        /* <DEDUP_REMOVED lines=16> */
.L_x_113:
[----:B------:R-:W-:Y:S05]  /*7a50*/  WARPSYNC.ALL ;  /* 0x0000000000007948 */ /* 0x000fea0003800000 */
[----:B------:R-:W-:Y:S11]  /*7a60*/  R2UR UR4, R105 ;  /* 0x00000000690472ca */ /* 0x000ff600000e0000 */
[----:B------:R-:W-:Y:S02]  /*7a70*/  @!UPT UIADD3 URZ, UPT, UPT, URZ, URZ, URZ ;  /* 0x000000fffffff290 */ /* 0x000fe4000fffe0ff */
[----:B------:R-:W1:Y:S02]  /*7a80*/  LDTM.x16 R4, tmem[UR4+0x20] ;  /* 0x00002004000479ee */ /* 0x000e640008240000 */
[----:B-1----:R-:W-:Y:S01]  /*7a90*/  NOP ;  /* 0x0000000000007918 */ /* 0x002fe20000000000 */
.L_x_111:
[----:B------:R-:W-:Y:S01]  /*7aa0*/  SHF.L.U32 R20, R52, 0x10, RZ ;  /* 0x0000001034147819 */ /* 0x000fe200000006ff */
[C---:B--2---:R-:W-:Y:S01]  /*7ab0*/  FMUL R0, R43.reuse, R24 ;  /* 0x000000182b007220 */ /* 0x044fe20000400000 */
[----:B------:R-:W-:Y:S01]  /*7ac0*/  ISETP.NE.AND P0, PT, R84, R2, PT ;  /* 0x000000025400720c */ /* 0x000fe20003f05270 */
[----:B------:R-:W-:Y:S01]  /*7ad0*/  FMUL R2, R43, R25 ;  /* 0x000000192b027220 */ /* 0x000fe20000400000 */
[----:B------:R-:W-:Y:S01]  /*7ae0*/  LOP3.LUT R21, R52, 0xffff0000, RZ, 0xc0, !PT ;  /* 0xffff000034157812 */ /* 0x000fe200078ec0ff */
[----:B------:R-:W-:Y:S01]  /*7af0*/  FFMA R0, R45, R20, R0 ;  /* 0x000000142d007223 */ /* 0x000fe20000000000 */
[----:B------:R-:W-:Y:S01]  /*7b00*/  SHF.L.U32 R22, R53, 0x10, RZ ;  /* 0x0000001035167819 */ /* 0x000fe200000006ff */
[----:B------:R-:W-:Y:S01]  /*7b10*/  FMUL R3, R43, R26 ;  /* 0x0000001a2b037220 */ /* 0x000fe20000400000 */
[----:B------:R-:W-:Y:S01]  /*7b20*/  LOP3.LUT R23, R53, 0xffff0000, RZ, 0xc0, !PT ;  /* 0xffff000035177812 */ /* 0x000fe200078ec0ff */
[----:B------:R-:W-:Y:S01]  /*7b30*/  FFMA R2, R45, R21, R2 ;  /* 0x000000152d027223 */ /* 0x000fe20000000002 */
[C---:B------:R-:W-:Y:S01]  /*7b40*/  SHF.L.U32 R40, R54.reuse, 0x10, RZ ;  /* 0x0000001036287819 */ /* 0x040fe200000006ff */
[----:B------:R-:W-:Y:S01]  /*7b50*/  FMUL R20, R43, R27 ;  /* 0x0000001b2b147220 */ /* 0x000fe20000400000 */
[----:B------:R-:W-:Y:S01]  /*7b60*/  LOP3.LUT R41, R54, 0xffff0000, RZ, 0xc0, !PT ;  /* 0xffff000036297812 */ /* 0x000fe200078ec0ff */
[----:B------:R-:W-:Y:S01]  /*7b70*/  FFMA R3, R45, R22, R3 ;  /* 0x000000162d037223 */ /* 0x000fe20000000003 */
[----:B------:R-:W-:Y:S01]  /*7b80*/  F2FP.BF16.F32.PACK_AB R60, R2, R0 ;  /* 0x00000000023c723e */ /* 0x000fe200000010ff */
[----:B------:R-:W-:Y:S01]  /*7b90*/  FMUL R21, R43, R28 ;  /* 0x0000001c2b157220 */ /* 0x000fe20000400000 */
[----:B------:R-:W-:Y:S01]  /*7ba0*/  LOP3.LUT R42, R69, 0xffff0000, RZ, 0xc0, !PT ;  /* 0xffff0000452a7812 */ /* 0x000fe200078ec0ff */
[----:B------:R-:W-:Y:S01]  /*7bb0*/  FMUL R22, R43, R29 ;  /* 0x0000001d2b167220 */ /* 0x000fe20000400000 */
[----:B------:R-:W-:Y:S01]  /*7bc0*/  SHF.L.U32 R44, R70, 0x10, RZ ;  /* 0x00000010462c7819 */ /* 0x000fe200000006ff */
[----:B------:R-:W-:Y:S01]  /*7bd0*/  FFMA R20, R45, R23, R20 ;  /* 0x000000172d147223 */ /* 0x000fe20000000014 */
[----:B------:R-:W-:Y:S01]  /*7be0*/  SHF.L.U32 R23, R55, 0x10, RZ ;  /* 0x0000001037177819 */ /* 0x000fe200000006ff */
[----:B------:R-:W-:Y:S01]  /*7bf0*/  FFMA R21, R45, R40, R21 ;  /* 0x000000282d157223 */ /* 0x000fe20000000015 */
[----:B------:R-:W-:Y:S01]  /*7c00*/  LOP3.LUT R40, R55, 0xffff0000, RZ, 0xc0, !PT ;  /* 0xffff000037287812 */ /* 0x000fe200078ec0ff */
[----:B------:R-:W-:Y:S01]  /*7c10*/  FFMA R22, R45, R41, R22 ;  /* 0x000000292d167223 */ /* 0x000fe20000000016 */
[----:B------:R-:W-:Y:S01]  /*7c20*/  F2FP.BF16.F32.PACK_AB R61, R20, R3 ;  /* 0x00000003143d723e */ /* 0x000fe200000010ff */
[C---:B------:R-:W-:Y:S01]  /*7c30*/  FMUL R0, R43.reuse, R30 ;  /* 0x0000001e2b007220 */ /* 0x040fe20000400000 */
[----:B------:R-:W-:Y:S01]  /*7c40*/  LOP3.LUT R41, R58, 0xffff0000, RZ, 0xc0, !PT ;  /* 0xffff00003a297812 */ /* 0x000fe200078ec0ff */
[----:B------:R-:W-:Y:S01]  /*7c50*/  FMUL R2, R43, R31 ;  /* 0x0000001f2b027220 */ /* 0x000fe20000400000 */
[----:B------:R-:W-:Y:S01]  /*7c60*/  F2FP.BF16.F32.PACK_AB R62, R22, R21 ;  /* 0x00000015163e723e */ /* 0x000fe200000010ff */
[C---:B------:R-:W-:Y:S01]  /*7c70*/  FFMA R0, R45.reuse, R23, R0 ;  /* 0x000000172d007223 */ /* 0x040fe20000000000 */
[C---:B------:R-:W-:Y:S01]  /*7c80*/  SHF.L.U32 R22, R56.reuse, 0x10, RZ ;  /* 0x0000001038167819 */ /* 0x040fe200000006ff */
[----:B------:R-:W-:Y:S01]  /*7c90*/  FFMA R2, R45, R40, R2 ;  /* 0x000000282d027223 */ /* 0x000fe20000000002 */
[----:B------:R-:W-:Y:S01]  /*7ca0*/  LOP3.LUT R23, R56, 0xffff0000, RZ, 0xc0, !PT ;  /* 0xffff000038177812 */ /* 0x000fe200078ec0ff */
[----:B------:R-:W-:Y:S01]  /*7cb0*/  FMUL R3, R43, R32 ;  /* 0x000000202b037220 */ /* 0x000fe20000400000 */
[----:B------:R-:W-:Y:S01]  /*7cc0*/  SHF.L.U32 R40, R57, 0x10, RZ ;  /* 0x0000001039287819 */ /* 0x000fe200000006ff */
[C---:B------:R-:W-:Y:S01]  /*7cd0*/  FMUL R20, R43.reuse, R33 ;  /* 0x000000212b147220 */ /* 0x040fe20000400000 */
[----:B------:R-:W-:Y:S01]  /*7ce0*/  F2FP.BF16.F32.PACK_AB R63, R2, R0 ;  /* 0x00000000023f723e */ /* 0x000fe200000010ff */
[----:B------:R-:W-:Y:S01]  /*7cf0*/  FMUL R21, R43, R34 ;  /* 0x000000222b157220 */ /* 0x000fe20000400000 */
[----:B------:R-:W-:Y:S01]  /*7d00*/  LOP3.LUT R46, R70, 0xffff0000, RZ, 0xc0, !PT ;  /* 0xffff0000462e7812 */ /* 0x000fe200078ec0ff */
[----:B------:R-:W-:Y:S01]  /*7d10*/  FFMA R3, R45, R22, R3 ;  /* 0x000000162d037223 */ /* 0x000fe20000000003 */
[----:B------:R-:W-:Y:S01]  /*7d20*/  SHF.L.U32 R47, R71, 0x10, RZ ;  /* 0x00000010472f7819 */ /* 0x000fe200000006ff */
[----:B------:R-:W-:Y:S01]  /*7d30*/  FFMA R20, R45, R23, R20 ;  /* 0x000000172d147223 */ /* 0x000fe20000000014 */
[----:B------:R-:W-:Y:S01]  /*7d40*/  LOP3.LUT R23, R57, 0xffff0000, RZ, 0xc0, !PT ;  /* 0xffff000039177812 */ /* 0x000fe200078ec0ff */
[----:B------:R-:W-:Y:S01]  /*7d50*/  FFMA R21, R45, R40, R21 ;  /* 0x000000282d157223 */ /* 0x000fe20000000015 */
[----:B------:R-:W-:Y:S01]  /*7d60*/  SHF.L.U32 R40, R58, 0x10, RZ ;  /* 0x000000103a287819 */ /* 0x000fe200000006ff */
[C---:B------:R-:W-:Y:S01]  /*7d70*/  FMUL R0, R43.reuse, R35 ;  /* 0x000000232b007220 */ /* 0x040fe20000400000 */
[----:B------:R-:W-:Y:S01]  /*7d80*/  F2FP.BF16.F32.PACK_AB R100, R20, R3 ;  /* 0x000000031464723e */ /* 0x000fe200000010ff */
[----:B------:R-:W-:Y:S01]  /*7d90*/  FMUL R2, R43, R36 ;  /* 0x000000242b027220 */ /* 0x000fe20000400000 */
[----:B------:R-:W-:Y:S01]  /*7da0*/  LOP3.LUT R48, R71, 0xffff0000, RZ, 0xc0, !PT ;  /* 0xffff000047307812 */ /* 0x000fe200078ec0ff */
[----:B------:R-:W-:Y:S01]  /*7db0*/  FMUL R22, R43, R37 ;  /* 0x000000252b167220 */ /* 0x000fe20000400000 */
[----:B------:R-:W-:Y:S01]  /*7dc0*/  ISETP.NE.AND P1, PT, R84, RZ, PT ;  /* 0x000000ff5400720c */ /* 0x000fe20003f25270 */
[----:B------:R-:W-:Y:S01]  /*7dd0*/  FFMA R0, R45, R23, R0 ;  /* 0x000000172d007223 */ /* 0x000fe20000000000 */
[----:B------:R-:W-:Y:S01]  /*7de0*/  SHF.L.U32 R23, R59, 0x10, RZ ;  /* 0x000000103b177819 */ /* 0x000fe200000006ff */
[----:B------:R-:W-:Y:S01]  /*7df0*/  FFMA R2, R45, R40, R2 ;  /* 0x000000282d027223 */ /* 0x000fe20000000002 */
[----:B------:R-:W-:Y:S01]  /*7e00*/  LOP3.LUT R40, R59, 0xffff0000, RZ, 0xc0, !PT ;  /* 0xffff00003b287812 */ /* 0x000fe200078ec0ff */
[----:B------:R1:W-:Y:S01]  /*7e10*/  @!P0 STS.128 [R50+0x200], R60 ;  /* 0x0002003c32008388 */ /* 0x0003e20000000c00 */
[----:B------:R-:W-:Y:S01]  /*7e20*/  F2FP.BF16.F32.PACK_AB R101, R0, R21 ;  /* 0x000000150065723e */ /* 0x000fe200000010ff */
[----:B------:R-:W-:Y:S01]  /*7e30*/  FFMA R22, R45, R41, R22 ;  /* 0x000000292d167223 */ /* 0x000fe20000000016 */
[----:B------:R-:W-:Y:S01]  /*7e40*/  LOP3.LUT R41, R66, 0xffff0000, RZ, 0xc0, !PT ;  /* 0xffff000042297812 */ /* 0x000fe200078ec0ff */
[C---:B------:R-:W-:Y:S01]  /*7e50*/  FMUL R3, R43.reuse, R38 ;  /* 0x000000262b037220 */ /* 0x040fe20000400000 */
[C---:B------:R-:W-:Y:S01]  /*7e60*/  FMUL R20, R43.reuse, R39 ;  /* 0x000000272b147220 */ /* 0x040fe20000400000 */
        /* <DEDUP_REMOVED lines=8> */
[----:B------:R-:W-:Y:S01]  /*7ef0*/  FMUL R21, R43, R6 ;  /* 0x000000062b157220 */ /* 0x000fe20000400000 */
[C---:B------:R-:W-:Y:S01]  /*7f00*/  FFMA R0, R45.reuse, R22, R0 ;  /* 0x000000162d007223 */ /* 0x040fe20000000000 */
[C---:B------:R-:W-:Y:S01]  /*7f10*/  FFMA R2, R45.reuse, R23, R2 ;  /* 0x000000172d027223 */ /* 0x040fe20000000002 */
[----:B------:R-:W-:Y:S01]  /*7f20*/  F2FP.BF16.F32.PACK_AB R103, R20, R3 ;  /* 0x000000031467723e */ /* 0x000fe200000010ff */
[----:B------:R-:W-:Y:S01]  /*7f30*/  FFMA R21, R45, R40, R21 ;  /* 0x000000282d157223 */ /* 0x000fe20000000015 */
[----:B------:R-:W-:Y:S01]  /*7f40*/  LOP3.LUT R23, R65, 0xffff0000, RZ, 0xc0, !PT ;  /* 0xffff000041177812 */ /* 0x000fe200078ec0ff */
[C---:B------:R-:W-:Y:S01]  /*7f50*/  FMUL R3, R43.reuse, R7 ;  /* 0x000000072b037220 */ /* 0x040fe20000400000 */
[----:B------:R-:W-:Y:S01]  /*7f60*/  SHF.L.U32 R40, R66, 0x10, RZ ;  /* 0x0000001042287819 */ /* 0x000fe200000006ff */
[----:B------:R1:W-:Y:S01]  /*7f70*/  @!P0 STS.128 [R49+0x200], R100 ;  /* 0x0002006431008388 */ /* 0x0003e20000000c00 */
[C---:B------:R-:W-:Y:S01]  /*7f80*/  FMUL R20, R43.reuse, R8 ;  /* 0x000000082b147220 */ /* 0x040fe20000400000 */
[----:B------:R-:W-:Y:S01]  /*7f90*/  FMUL R22, R43, R9 ;  /* 0x000000092b167220 */ /* 0x000fe20000400000 */
[C---:B------:R-:W-:Y:S01]  /*7fa0*/  FFMA R3, R45.reuse, R23, R3 ;  /* 0x000000172d037223 */ /* 0x040fe20000000003 */
[----:B------:R-:W-:Y:S01]  /*7fb0*/  F2FP.BF16.F32.PACK_AB R108, R2, R0 ;  /* 0x00000000026c723e */ /* 0x000fe200000010ff */
[----:B------:R-:W-:Y:S01]  /*7fc0*/  FFMA R20, R45, R40, R20 ;  /* 0x000000282d147223 */ /* 0x000fe20000000014 */
[----:B------:R-:W-:Y:S01]  /*7fd0*/  SHF.L.U32 R23, R67, 0x10, RZ ;  /* 0x0000001043177819 */ /* 0x000fe200000006ff */
[----:B------:R-:W-:Y:S01]  /*7fe0*/  FMUL R0, R43, R10 ;  /* 0x0000000a2b007220 */ /* 0x000fe20000400000 */
[----:B------:R-:W-:Y:S01]  /*7ff0*/  LOP3.LUT R40, R67, 0xffff0000, RZ, 0xc0, !PT ;  /* 0xffff000043287812 */ /* 0x000fe200078ec0ff */
[----:B------:R-:W-:Y:S01]  /*8000*/  FFMA R22, R45, R41, R22 ;  /* 0x000000292d167223 */ /* 0x000fe20000000016 */
[----:B------:R-:W-:Y:S01]  /*8010*/  FMUL R2, R43, R11 ;  /* 0x0000000b2b027220 */ /* 0x000fe20000400000 */
[----:B------:R-:W-:Y:S01]  /*8020*/  FFMA R0, R45, R23, R0 ;  /* 0x000000172d007223 */ /* 0x000fe20000000000 */
[----:B------:R-:W-:Y:S01]  /*8030*/  F2FP.BF16.F32.PACK_AB R109, R3, R21 ;  /* 0x00000015036d723e */ /* 0x000fe200000010ff */
[----:B------:R-:W-:Y:S01]  /*8040*/  FMUL R3, R43, R12 ;  /* 0x0000000c2b037220 */ /* 0x000fe20000400000 */
[----:B------:R-:W-:Y:S01]  /*8050*/  FFMA R2, R45, R40, R2 ;  /* 0x000000282d027223 */ /* 0x000fe20000000002 */
[----:B------:R-:W-:Y:S01]  /*8060*/  SHF.L.U32 R23, R68, 0x10, RZ ;  /* 0x0000001044177819 */ /* 0x000fe200000006ff */
[C---:B------:R-:W-:Y:S01]  /*8070*/  FMUL R21, R43.reuse, R14 ;  /* 0x0000000e2b157220 */ /* 0x040fe20000400000 */
[----:B------:R-:W-:Y:S01]  /*8080*/  F2FP.BF16.F32.PACK_AB R110, R22, R20 ;  /* 0x00000014166e723e */ /* 0x000fe200000010ff */
[C---:B------:R-:W-:Y:S01]  /*8090*/  FMUL R20, R43.reuse, R13 ;  /* 0x0000000d2b147220 */ /* 0x040fe20000400000 */
[----:B------:R-:W-:Y:S01]  /*80a0*/  LOP3.LUT R40, R68, 0xffff0000, RZ, 0xc0, !PT ;  /* 0xffff000044287812 */ /* 0x000fe200078ec0ff */
[----:B------:R-:W-:Y:S01]  /*80b0*/  FMUL R22, R43, R15 ;  /* 0x0000000f2b167220 */ /* 0x000fe20000400000 */
[----:B------:R-:W-:Y:S01]  /*80c0*/  SHF.L.U32 R41, R69, 0x10, RZ ;  /* 0x0000001045297819 */ /* 0x000fe200000006ff */
[----:B------:R-:W-:Y:S01]  /*80d0*/  FFMA R3, R45, R23, R3 ;  /* 0x000000172d037223 */ /* 0x000fe20000000003 */
[----:B------:R-:W-:Y:S01]  /*80e0*/  FMUL R23, R43, R16 ;  /* 0x000000102b177220 */ /* 0x000fe20000400000 */
[----:B------:R-:W-:Y:S01]  /*80f0*/  FFMA R20, R45, R40, R20 ;  /* 0x000000282d147223 */ /* 0x000fe20000000014 */
[----:B------:R-:W-:Y:S01]  /*8100*/  FMUL R40, R43, R17 ;  /* 0x000000112b287220 */ /* 0x000fe20000400000 */
[C---:B------:R-:W-:Y:S01]  /*8110*/  FFMA R21, R45.reuse, R41, R21 ;  /* 0x000000292d157223 */ /* 0x040fe20000000015 */
[----:B------:R-:W-:Y:S01]  /*8120*/  FFMA R22, R45, R42, R22 ;  /* 0x0000002a2d167223 */ /* 0x000fe20000000016 */
[C---:B------:R-:W-:Y:S01]  /*8130*/  FMUL R41, R43.reuse, R18 ;  /* 0x000000122b297220 */ /* 0x040fe20000400000 */
[----:B------:R-:W-:Y:S01]  /*8140*/  FMUL R42, R43, R19 ;  /* 0x000000132b2a7220 */ /* 0x000fe20000400000 */
[----:B------:R-:W-:Y:S01]  /*8150*/  F2FP.BF16.F32.PACK_AB R111, R2, R0 ;  /* 0x00000000026f723e */ /* 0x000fe200000010ff */
[C---:B------:R-:W-:Y:S01]  /*8160*/  FFMA R23, R45.reuse, R44, R23 ;  /* 0x0000002c2d177223 */ /* 0x040fe20000000017 */
[C---:B------:R-:W-:Y:S01]  /*8170*/  FFMA R40, R45.reuse, R46, R40 ;  /* 0x0000002e2d287223 */ /* 0x040fe20000000028 */
[C---:B------:R-:W-:Y:S01]  /*8180*/  FFMA R41, R45.reuse, R47, R41 ;  /* 0x0000002f2d297223 */ /* 0x040fe20000000029 */
[----:B------:R-:W-:Y:S01]  /*8190*/  FFMA R42, R45, R48, R42 ;  /* 0x000000302d2a7223 */ /* 0x000fe2000000002a */
[----:B------:R1:W-:Y:S01]  /*81a0*/  @!P0 STS.128 [R50+0xa00], R108 ;  /* 0x000a006c32008388 */ /* 0x0003e20000000c00 */
[----:B------:R-:W-:Y:S02]  /*81b0*/  F2FP.BF16.F32.PACK_AB R21, R22, R21 ;  /* 0x000000151615723e */ /* 0x000fe400000010ff */
[----:B------:R-:W-:Y:S02]  /*81c0*/  F2FP.BF16.F32.PACK_AB R22, R40, R23 ;  /* 0x000000172816723e */ /* 0x000fe400000010ff */
[----:B------:R-:W-:Y:S02]  /*81d0*/  F2FP.BF16.F32.PACK_AB R20, R20, R3 ;  /* 0x000000031414723e */ /* 0x000fe400000010ff */
[----:B------:R-:W-:Y:S05]  /*81e0*/  F2FP.BF16.F32.PACK_AB R23, R42, R41 ;  /* 0x000000292a17723e */ /* 0x000fea00000010ff */
[----:B------:R1:W-:Y:S01]  /*81f0*/  @!P0 STS.128 [R49+0xa00], R20 ;  /* 0x000a001431008388 */ /* 0x0003e20000000c00 */
[----:B------:R-:W-:Y:S01]  /*8200*/  @!PT LDS RZ, [RZ] ;  /* 0x00000000fffff984 */ /* 0x000fe20000000800 */
[----:B------:R-:W-:Y:S01]  /*8210*/  @!PT LDS RZ, [RZ] ;  /* 0x00000000fffff984 */ /* 0x000fe20000000800 */
[----:B------:R-:W-:Y:S01]  /*8220*/  @!PT LDS RZ, [RZ] ;  /* 0x00000000fffff984 */ /* 0x000fe20000000800 */
[----:B------:R-:W-:Y:S01]  /*8230*/  @!PT LDS RZ, [RZ] ;  /* 0x00000000fffff984 */ /* 0x000fe20000000800 */
[----:B------:R2:W-:Y:S07]  /*8240*/  MEMBAR.ALL.CTA ;  /* 0x0000000000007992 */ /* 0x0005ee0000008000 */
[----:B--2---:R-:W2:Y:S01]  /*8250*/  FENCE.VIEW.ASYNC.S ;  /* 0x00000000000073c6 */ /* 0x004ea20000000000 */
[----:B------:R-:W-:Y:S05]  /*8260*/  WARPSYNC.ALL ;  /* 0x0000000000007948 */ /* 0x000fea0003800000 */
[----:B------:R-:W-:Y:S01]  /*8270*/  BSSY.RECONVERGENT B0, `(.L_x_114) ;  /* 0x0000011000007945 */ /* 0x000fe20003800200 */
[----:B--2---:R-:W-:Y:S06]  /*8280*/  BAR.SYNC.DEFER_BLOCKING 0x1, 0x80 ;  /* 0x0042000000007b1d */ /* 0x004fec0000010000 */
[----:B------:R-:W-:Y:S05]  /*8290*/  @P1 BRA `(.L_x_115) ;  /* 0x0000000000381947 */ /* 0x000fea0003800000 */
[----:B------:R-:W2:Y:S01]  /*82a0*/  LDCU.64 UR6, c[0x0][0x348] ;  /* 0x00006900ff0677ac */ /* 0x000ea20008000a00 */
[----:B------:R-:W-:Y:S01]  /*82b0*/  R2UR UR5, R51 ;  /* 0x00000000330572ca */ /* 0x000fe200000e0000 */
[----:B------:R-:W-:Y:S01]  /*82c0*/  UMOV UR51, UR36 ;  /* 0x0000002400337c82 */ /* 0x000fe20008000000 */
[----:B------:R-:W-:Y:S01]  /*82d0*/  UIADD3 UR9, UPT, UPT, UR49, 0x20, URZ ;  /* 0x0000002031097890 */ /* 0x000fe2000fffe0ff */
[----:B------:R-:W-:Y:S01]  /*82e0*/  UMOV UR10, UR50 ;  /* 0x00000032000a7c82 */ /* 0x000fe20008000000 */
[----:B------:R-:W-:Y:S09]  /*82f0*/  UMOV UR11, UR36 ;  /* 0x00000024000b7c82 */ /* 0x000ff20008000000 */
[----:B------:R-:W-:Y:S02]  /*8300*/  UIADD3 UR5, UPT, UPT, UR44, UR5, URZ ;  /* 0x000000052c057290 */ /* 0x000fe4000fffe0ff */
[----:B--2---:R-:W-:Y:S02]  /*8310*/  UIADD3 UR4, UP0, UPT, UR6, 0xa80, URZ ;  /* 0x00000a8006047890 */ /* 0x004fe4000ff1e0ff */
[----:B------:R-:W-:Y:S02]  /*8320*/  UIADD3 UR48, UPT, UPT, UR5, 0x200, URZ ;  /* 0x0000020005307890 */ /* 0x000fe4000fffe0ff */
[----:B------:R-:W-:Y:S02]  /*8330*/  UIADD3 UR8, UPT, UPT, UR5, 0xa00, URZ ;  /* 0x00000a0005087890 */ /* 0x000fe4000fffe0ff */
[----:B------:R-:W-:Y:S09]  /*8340*/  UIADD3.X UR5, UPT, UPT, URZ, UR7, URZ, UP0, !UPT ;  /* 0x00000007ff057290 */ /* 0x000ff200087fe4ff */
[----:B------:R2:W-:Y:S01]  /*8350*/  UTMASTG.3D [UR48], [UR4] ;  /* 0x00000030040073b5 */ /* 0x0005e20008010000 */
[----:B------:R2:W-:Y:S02]  /*8360*/  UTMASTG.3D [UR8], [UR4] ;  /* 0x00000008040073b5 */ /* 0x0005e40008010000 */
[----:B--2---:R0:W-:Y:S02]  /*8370*/  UTMACMDFLUSH ;  /* 0x00000000000079b7 */ /* 0x0041e40000000000 */
.L_x_115:
[----:B------:R-:W-:Y:S05]  /*8380*/  BSYNC.RECONVERGENT B0 ;  /* 0x0000000000007941 */ /* 0x000fea0003800200 */
.L_x_114:
[----:B------:R-:W-:Y:S01]  /*8390*/  UIADD3 UR47, UPT, UPT, UR45, 0x1, URZ ;  /* 0x000000012d2f7890 */ /* 0x000fe2000fffe0ff */
[----:B------:R-:W-:Y:S03]  /*83a0*/  BSSY.RECONVERGENT B0, `(.L_x_116) ;  /* 0x0000005000007945 */ /* 0x000fe60003800200 */
[----:B------:R-:W-:Y:S04]  /*83b0*/  UISETP.NE.AND UP0, UPT, UR47, 0x3, UPT ;  /* 0x000000032f00788c */ /* 0x000fe8000bf05270 */
[----:B------:R-:W-:Y:S01]  /*83c0*/  USEL UR46, UR47, URZ, UP0 ;  /* 0x000000ff2f2e7287 */ /* 0x000fe20008000000 */
[----:B------:R-:W-:Y:S11]  /*83d0*/  @P1 BRA `(.L_x_117) ;  /* 0x0000000000041947 */ /* 0x000ff60003800000 */
[----:B------:R-:W-:Y:S04]  /*83e0*/  DEPBAR.LE SB0, 0x1 ;  /* 0x000080400000791a */ /* 0x000fe80000000000 */
.L_x_117:
[----:B------:R-:W-:Y:S05]  /*83f0*/  BSYNC.RECONVERGENT B0 ;  /* 0x0000000000007941 */ /* 0x000fea0003800200 */
.L_x_116:
[----:B------:R-:W-:Y:S01]  /*8400*/  BAR.SYNC.DEFER_BLOCKING 0x1, 0x80 ;  /* 0x0042000000007b1d */ /* 0x000fe20000010000 */
[----:B------:R-:W-:Y:S01]  /*8410*/  ISETP.NE.AND P1, PT, R97, RZ, PT ;  /* 0x000000ff6100720c */ /* 0x000fe20003f25270 */
[----:B------:R-:W-:Y:S01]  /*8420*/  UISETP.NE.AND UP0, UPT, UR56, URZ, UPT ;  /* 0x000000ff3800728c */ /* 0x000fe2000bf05270 */
[----:B-1----:R-:W-:Y:S11]  /*8430*/  LEA R20, R106, UR44, 0x3 ;  /* 0x0000002c6a147c11 */ /* 0x002ff6000f8e18ff */
[----:B------:R-:W-:Y:S01]  /*8440*/  @P1 SHF.L.U32 R3, R112, 0x1f, RZ ;  /* 0x0000001f70031819 */ /* 0x000fe200000006ff */
[----:B------:R-:W-:Y:S06]  /*8450*/  BRA.U !UP0, `(.L_x_118) ;  /* 0x0000000108247547 */ /* 0x000fec000b800000 */
[----:B------:R-:W1:Y:S01]  /*8460*/  S2R R0, SR_CgaCtaId ;  /* 0x0000000000007919 */ /* 0x000e620000008800 */
[----:B------:R-:W-:Y:S01]  /*8470*/  IMAD.U32 R2, RZ, RZ, UR52 ;  /* 0x00000034ff027e24 */ /* 0x000fe2000f8e00ff */
[----:B------:R-:W-:Y:S04]  /*8480*/  UIADD3 UR4, UPT, UPT, UR52, 0x1, URZ ;  /* 0x0000000134047890 */ /* 0x000fe8000fffe0ff */
[----:B------:R-:W-:Y:S01]  /*8490*/  @P1 LEA R2, R2, UR44, 0x3 ;  /* 0x0000002c02021c11 */ /* 0x000fe2000f8e18ff */
[----:B------:R-:W-:Y:S04]  /*84a0*/  UISETP.NE.AND UP0, UPT, UR4, 0x3, UPT ;  /* 0x000000030400788c */ /* 0x000fe8000bf05270 */
[----:B------:R-:W-:Y:S01]  /*84b0*/  @P1 VIADD R2, R2, 0x98 ;  /* 0x0000009802021836 */ /* 0x000fe20000000000 */
[----:B------:R-:W-:Y:S04]  /*84c0*/  USEL UR52, UR4, URZ, UP0 ;  /* 0x000000ff04347287 */ /* 0x000fe80008000000 */
[----:B-1----:R-:W-:Y:S04]  /*84d0*/  @P1 PRMT R0, R0, 0x654, R2 ;  /* 0x0000065400001816 */ /* 0x002fe80000000002 */
[----:B------:R1:W-:Y:S04]  /*84e0*/  @P1 SYNCS.ARRIVE.TRANS64.RED.A1T0 RZ, [R0+URZ], RZ ;  /* 0x000000ff00ff19a7 */ /* 0x0003e800081004ff */
.L_x_118:
[----:B------:R-:W2:Y:S01]  /*84f0*/  @P1 SYNCS.PHASECHK.TRANS64.TRYWAIT P0, [R20+URZ+0x80], R3 ;  /* 0x00008003140015a7 */ /* 0x000ea200080011ff */
[----:B------:R-:W-:Y:S01]  /*8500*/  BSSY B1, `(.L_x_119) ;  /* 0x0000019000017945 */ /* 0x000fe20003800000 */
[----:B--2---:R-:W-:Y:S03]  /*8510*/  @P1 SEL R107, RZ, 0x1, !P0 ;  /* 0x00000001ff6b1807 */ /* 0x004fe60004000000 */
[----:B------:R-:W-:Y:S05]  /*8520*/  @!P1 BRA `(.L_x_120) ;  /* 0x0000000000589947 */ /* 0x000fea0003800000 */
[----:B------:R-:W-:Y:S01]  /*8530*/  ISETP.NE.AND P1, PT, R113, RZ, PT ;  /* 0x000000ff7100720c */ /* 0x000fe20003f25270 */
[----:B------:R-:W-:Y:S01]  /*8540*/  BSSY B0, `(.L_x_121) ;  /* 0x0000009000007945 */ /* 0x000fe20003800000 */
[----:B------:R-:W-:Y:S11]  /*8550*/  ISETP.NE.AND P0, PT, R107, RZ, PT ;  /* 0x000000ff6b00720c */ /* 0x000ff60003f05270 */
[----:B------:R-:W-:Y:S05]  /*8560*/  @P1 IMAD R3, R106, 0x1000, R99 ;  /* 0x000010006a031824 */ /* 0x000fea00078e0263 */
[----:B------:R-:W-:Y:S05]  /*8570*/  @P1 IADD3 R2, PT, PT, R3, UR44, RZ ;  /* 0x0000002c03021c10 */ /* 0x000fea000fffe0ff */
[----:B------:R-:W-:Y:S01]  /*8580*/  @P1 IMAD.IADD R2, R98, 0x1, R2 ;  /* 0x0000000162021824 */ /* 0x000fe200078e0202 */
[----:B------:R-:W-:Y:S06]  /*8590*/  @P0 BRA `(.L_x_122) ;  /* 0x00000000000c0947 */ /* 0x000fec0003800000 */
[----:B-1----:R-:W-:Y:S04]  /*85a0*/  SHF.L.U32 R0, R112, 0x1f, RZ ;  /* 0x0000001f70007819 */ /* 0x002fe800000006ff */
[----:B------:R-:W1:Y:S02]  /*85b0*/  SYNCS.PHASECHK.TRANS64.TRYWAIT P0, [R20+URZ+0x80], R0 ;  /* 0x00008000140075a7 */ /* 0x000e6400080011ff */
[----:B-1----:R-:W-:Y:S05]  /*85c0*/  @!P0 BRA `(.L_x_123) ;  /* 0x0000003c001c8947 */ /* 0x002fea0003800000 */
.L_x_122:
[----:B------:R-:W-:Y:S05]  /*85d0*/  BSYNC B0 ;  /* 0x0000000000007941 */ /* 0x000fea0003800000 */
.L_x_121:
[----:B------:R-:W-:Y:S01]  /*85e0*/  ISETP.NE.AND P0, PT, R113, RZ, PT ;  /* 0x000000ff7100720c */ /* 0x000fe20003f05270 */
[----:B------:R-:W-:Y:S11]  /*85f0*/  VIADD R106, R106, 0x1 ;  /* 0x000000016a6a7836 */ /* 0x000ff60000000000 */
[----:B------:R-:W-:Y:S01]  /*8600*/  @!UPT UIADD3 URZ, UPT, UPT, URZ, URZ, URZ ;  /* 0x000000fffffff290 */ /* 0x000fe2000fffe0ff */
[----:B------:R2:W4:Y:S04]  /*8610*/  @P0 LDS.128 R52, [R3+UR44+0x200] ;  /* 0x0002002c03340984 */ /* 0x0005280008000c00 */
[----:B------:R2:W2:Y:S04]  /*8620*/  @P0 LDS.128 R64, [R3+UR44+0xa00] ;  /* 0x000a002c03400984 */ /* 0x0004a80008000c00 */
[----:B------:R2:W2:Y:S04]  /*8630*/  @P0 LDS.128 R56, [R2+0x200] ;  /* 0x0002000002380984 */ /* 0x0004a80000000c00 */
[----:B------:R2:W2:Y:S01]  /*8640*/  @P0 LDS.128 R68, [R2+0xa00] ;  /* 0x000a000002440984 */ /* 0x0004a20000000c00 */
[C---:B------:R-:W-:Y:S04]  /*8650*/  ISETP.NE.AND P0, PT, R106.reuse, 0x3, PT ;  /* 0x000000036a00780c */ /* 0x040fe80003f05270 */
[----:B-1----:R-:W-:Y:S02]  /*8660*/  SEL R0, RZ, 0x1, P0 ;  /* 0x00000001ff007807 */ /* 0x002fe40000000000 */
[----:B------:R-:W-:Y:S02]  /*8670*/  SEL R106, R106, RZ, P0 ;  /* 0x000000ff6a6a7207 */ /* 0x000fe40000000000 */
[----:B------:R-:W-:Y:S02]  /*8680*/  LOP3.LUT R112, R112, R0, RZ, 0x3c, !PT ;  /* 0x0000000070707212 */ /* 0x000fe400078e3cff */
.L_x_120:
[----:B------:R-:W-:Y:S05]  /*8690*/  BSYNC B1 ;  /* 0x0000000000017941 */ /* 0x000fea0003800000 */
.L_x_119:
[----:B--2---:R-:W-:Y:S05]  /*86a0*/  VIADD R3, R105, 0x400000 ;  /* 0x0040000069037836 */ /* 0x004fea0000000000 */
[----:B-1----:R-:W-:Y:S04]  /*86b0*/  SHF.R.U32.HI R0, RZ, 0x15, R3 ;  /* 0x00000015ff007819 */ /* 0x002fe80000011603 */
[----:B------:R-:W-:Y:S04]  /*86c0*/  LOP3.LUT R2, R0, 0x3, RZ, 0xc0, !PT ;  /* 0x0000000300027812 */ /* 0x000fe800078ec0ff */
[----:B------:R-:W-:Y:S11]  /*86d0*/  ISETP.NE.AND P0, PT, R84, R2, PT ;  /* 0x000000025400720c */ /* 0x000ff60003f05270 */
[----:B------:R-:W-:Y:S02]  /*86e0*/  @!UPT UIADD3 URZ, UPT, UPT, URZ, URZ, URZ ;  /* 0x000000fffffff290 */ /* 0x000fe4000fffe0ff */
[----:B------:R-:W-:Y:S05]  /*86f0*/  @P0 BRA `(.L_x_124) ;  /* 0x0000000000bc0947 */ /* 0x000fea0003800000 */
[----:B------:R-:W-:Y:S02]  /*8700*/  LOP3.LUT P0, RZ, R0, 0x3, R86, 0x48, !PT ;  /* 0x0000000300ff7812 */ /* 0x000fe40007804856 */
[----:B------:R-:W-:Y:S11]  /*8710*/  MOV R16, R3 ;  /* 0x0000000300107202 */ /* 0x000ff60000000f00 */
[----:B------:R-:W-:Y:S05]  /*8720*/  @!P0 BRA `(.L_x_125) ;  /* 0x0000000000408947 */ /* 0x000fea0003800000 */
[----:B------:R-:W1:Y:S01]  /*8730*/  LDCU.64 UR8, c[0x4][0x70] ;  /* 0x01000e00ff0877ac */ /* 0x000e620008000a00 */
[----:B------:R-:W-:Y:S01]  /*8740*/  MOV R15, 0x0 ;  /* 0x00000000000f7802 */ /* 0x000fe20000000f00 */
[----:B------:R-:W-:Y:S02]  /*8750*/  HFMA2 R12, -RZ, RZ, 0, 5.9604644775390625e-08 ;  /* 0x00000001ff0c7431 */ /* 0x000fe400000001ff */
[----:B------:R-:W-:Y:S02]  /*8760*/  IMAD.MOV.U32 R8, RZ, RZ, 0x192 ;  /* 0x00000192ff087424 */ /* 0x000fe400078e00ff */
[----:B------:R-:W-:Y:S01]  /*8770*/  IMAD.MOV.U32 R13, RZ, RZ, RZ ;  /* 0x000000ffff0d7224 */ /* 0x000fe200078e00ff */
[----:B------:R-:W2:Y:S01]  /*8780*/  LDCU.64 UR6, c[0x4][0x78] ;  /* 0x01000f00ff0677ac */ /* 0x000ea20008000a00 */
[----:B------:R-:W3:Y:S01]  /*8790*/  LDC.64 R14, c[0x4][R15] ;  /* 0x010000000f0e7b82 */ /* 0x000ee20000000a00 */
[----:B------:R-:W5:Y:S01]  /*87a0*/  LDCU.64 UR4, c[0x4][0x10] ;  /* 0x01000200ff0477ac */ /* 0x000f620008000a00 */
[----:B-1----:R-:W-:Y:S01]  /*87b0*/  MOV R5, UR9 ;  /* 0x0000000900057c02 */ /* 0x002fe20008000f00 */
[----:B------:R-:W-:Y:S01]  /*87c0*/  IMAD.U32 R4, RZ, RZ, UR8 ;  /* 0x00000008ff047e24 */ /* 0x000fe2000f8e00ff */
[----:B--2---:R-:W-:Y:S01]  /*87d0*/  MOV R7, UR7 ;  /* 0x0000000700077c02 */ /* 0x004fe20008000f00 */
[----:B------:R-:W-:Y:S01]  /*87e0*/  IMAD.U32 R6, RZ, RZ, UR6 ;  /* 0x00000006ff067e24 */ /* 0x000fe2000f8e00ff */
[----:B-----5:R-:W-:Y:S01]  /*87f0*/  MOV R11, UR5 ;  /* 0x00000005000b7c02 */ /* 0x020fe20008000f00 */
[----:B------:R-:W-:Y:S02]  /*8800*/  IMAD.U32 R10, RZ, RZ, UR4 ;  /* 0x00000004ff0a7e24 */ /* 0x000fe4000f8e00ff */
[----:B------:R-:W-:Y:S07]  /*8810*/  LEPC R20, `(.L_x_125) ;  /* 0x000000001014794e */ /* 0x000fee0000000000 */
[----:B---34-:R-:W-:Y:S05]  /*8820*/  CALL.ABS.NOINC R14 ;  /* 0x000000000e007343 */ /* 0x018fea0003c00000 */
.L_x_125:
        /* <DEDUP_REMOVED lines=23> */
.L_x_126:
[----:B------:R-:W-:Y:S05]  /*89a0*/  WARPSYNC.ALL ;  /* 0x0000000000007948 */ /* 0x000fea0003800000 */
[----:B------:R-:W-:Y:S11]  /*89b0*/  R2UR UR4, R16 ;  /* 0x00000000100472ca */ /* 0x000ff600000e0000 */
[----:B------:R-:W-:Y:S02]  /*89c0*/  @!UPT UIADD3 URZ, UPT, UPT, URZ, URZ, URZ ;  /* 0x000000fffffff290 */ /* 0x000fe4000fffe0ff */
[----:B------:R-:W1:Y:S02]  /*89d0*/  LDTM.x16 R4, tmem[UR4+0x20] ;  /* 0x00002004000479ee */ /* 0x000e640008240000 */
[----:B-1----:R-:W-:Y:S01]  /*89e0*/  NOP ;  /* 0x0000000000007918 */ /* 0x002fe20000000000 */
.L_x_124:
[----:B----4-:R-:W-:Y:S01]  /*89f0*/  SHF.L.U32 R3, R52, 0x10, RZ ;  /* 0x0000001034037819 */ /* 0x010fe200000006ff */
[C---:B------:R-:W-:Y:S01]  /*8a00*/  FMUL R0, R43.reuse, R24 ;  /* 0x000000182b007220 */ /* 0x040fe20000400000 */
[----:B------:R-:W-:Y:S01]  /*8a10*/  ISETP.NE.AND P1, PT, R84, R2, PT ;  /* 0x000000025400720c */ /* 0x000fe20003f25270 */
[----:B------:R-:W-:Y:S01]  /*8a20*/  FMUL R2, R43, R25 ;  /* 0x000000192b027220 */ /* 0x000fe20000400000 */
[----:B------:R-:W-:Y:S01]  /*8a30*/  LOP3.LUT R21, R52, 0xffff0000, RZ, 0xc0, !PT ;  /* 0xffff000034157812 */ /* 0x000fe200078ec0ff */
[----:B------:R-:W-:Y:S01]  /*8a40*/  FFMA R0, R45, R3, R0 ;  /* 0x000000032d007223 */ /* 0x000fe20000000000 */
[----:B------:R-:W-:Y:S01]  /*8a50*/  SHF.L.U32 R22, R53, 0x10, RZ ;  /* 0x0000001035167819 */ /* 0x000fe200000006ff */
[----:B------:R-:W-:Y:S01]  /*8a60*/  FMUL R3, R43, R26 ;  /* 0x0000001a2b037220 */ /* 0x000fe20000400000 */
[----:B------:R-:W-:Y:S01]  /*8a70*/  LOP3.LUT R23, R53, 0xffff0000, RZ, 0xc0, !PT ;  /* 0xffff000035177812 */ /* 0x000fe200078ec0ff */
[----:B------:R-:W-:Y:S01]  /*8a80*/  FMUL R20, R43, R27 ;  /* 0x0000001b2b147220 */ /* 0x000fe20000400000 */
[----:B------:R-:W-:Y:S01]  /*8a90*/  SHF.L.U32 R40, R54, 0x10, RZ ;  /* 0x0000001036287819 */ /* 0x000fe200000006ff */
[----:B------:R-:W-:Y:S01]  /*8aa0*/  FFMA R2, R45, R21, R2 ;  /* 0x000000152d027223 */ /* 0x000fe20000000002 */
[----:B------:R-:W-:Y:S01]  /*8ab0*/  LOP3.LUT R41, R57, 0xffff0000, RZ, 0xc0, !PT ;  /* 0xffff000039297812 */ /* 0x000fe200078ec0ff */
[C---:B------:R-:W-:Y:S01]  /*8ac0*/  FFMA R3, R45.reuse, R22, R3 ;  /* 0x000000162d037223 */ /* 0x040fe20000000003 */
[----:B------:R-:W-:Y:S01]  /*8ad0*/  LOP3.LUT R42, R66, 0xffff0000, RZ, 0xc0, !PT ;  /* 0xffff0000422a7812 */ /* 0x000fe200078ec0ff */
[----:B------:R-:W-:Y:S01]  /*8ae0*/  FFMA R20, R45, R23, R20 ;  /* 0x000000172d147223 */ /* 0x000fe20000000014 */
[----:B------:R-:W-:Y:S01]  /*8af0*/  LOP3.LUT R23, R54, 0xffff0000, RZ, 0xc0, !PT ;  /* 0xffff000036177812 */ /* 0x000fe200078ec0ff */
[C---:B------:R-:W-:Y:S01]  /*8b00*/  FMUL R21, R43.reuse, R28 ;  /* 0x0000001c2b157220 */ /* 0x040fe20000400000 */
[----:B------:R-:W-:Y:S01]  /*8b10*/  F2FP.BF16.F32.PACK_AB R48, R2, R0 ;  /* 0x000000000230723e */ /* 0x000fe200000010ff */
[----:B------:R-:W-:Y:S01]  /*8b20*/  FMUL R22, R43, R29 ;  /* 0x0000001d2b167220 */ /* 0x000fe20000400000 */
[----:B---3--:R-:W-:Y:S01]  /*8b30*/  F2FP.BF16.F32.PACK_AB R49, R20, R3 ;  /* 0x000000031431723e */ /* 0x008fe200000010ff */
[----:B------:R-:W-:Y:S01]  /*8b40*/  FFMA R21, R45, R40, R21 ;  /* 0x000000282d157223 */ /* 0x000fe20000000015 */
[----:B------:R-:W-:Y:S01]  /*8b50*/  SHF.L.U32 R20, R55, 0x10, RZ ;  /* 0x0000001037147819 */ /* 0x000fe200000006ff */
[----:B------:R-:W-:Y:S01]  /*8b60*/  FFMA R22, R45, R23, R22 ;  /* 0x000000172d167223 */ /* 0x000fe20000000016 */
[----:B------:R-:W-:Y:S01]  /*8b70*/  LOP3.LUT R23, R55, 0xffff0000, RZ, 0xc0, !PT ;  /* 0xffff000037177812 */ /* 0x000fe200078ec0ff */
[C---:B------:R-:W-:Y:S01]  /*8b80*/  FMUL R0, R43.reuse, R30 ;  /* 0x0000001e2b007220 */ /* 0x040fe20000400000 */
[----:B------:R-:W-:Y:S01]  /*8b90*/  SHF.L.U32 R40, R56, 0x10, RZ ;  /* 0x0000001038287819 */ /* 0x000fe200000006ff */
[C---:B------:R-:W-:Y:S01]  /*8ba0*/  FMUL R2, R43.reuse, R31 ;  /* 0x0000001f2b027220 */ /* 0x040fe20000400000 */
[----:B------:R-:W-:Y:S01]  /*8bb0*/  F2FP.BF16.F32.PACK_AB R50, R22, R21 ;  /* 0x000000151632723e */ /* 0x000fe200000010ff */
[----:B------:R-:W-:Y:S01]  /*8bc0*/  FMUL R3, R43, R32 ;  /* 0x000000202b037220 */ /* 0x000fe20000400000 */
[----:B------:R-:W-:Y:S01]  /*8bd0*/  SHF.L.U32 R44, R67, 0x10, RZ ;  /* 0x00000010432c7819 */ /* 0x000fe200000006ff */
[----:B------:R-:W-:Y:S01]  /*8be0*/  FFMA R0, R45, R20, R0 ;  /* 0x000000142d007223 */ /* 0x000fe20000000000 */
[----:B------:R-:W-:Y:S01]  /*8bf0*/  LOP3.LUT R46, R67, 0xffff0000, RZ, 0xc0, !PT ;  /* 0xffff0000432e7812 */ /* 0x000fe200078ec0ff */
[C---:B------:R-:W-:Y:S01]  /*8c00*/  FFMA R2, R45.reuse, R23, R2 ;  /* 0x000000172d027223 */ /* 0x040fe20000000002 */
[----:B------:R-:W-:Y:S01]  /*8c10*/  LOP3.LUT R23, R56, 0xffff0000, RZ, 0xc0, !PT ;  /* 0xffff000038177812 */ /* 0x000fe200078ec0ff */
[----:B------:R-:W-:Y:S01]  /*8c20*/  FFMA R3, R45, R40, R3 ;  /* 0x000000282d037223 */ /* 0x000fe20000000003 */
[----:B------:R-:W-:Y:S01]  /*8c30*/  SHF.L.U32 R40, R57, 0x10, RZ ;  /* 0x0000001039287819 */ /* 0x000fe200000006ff */
[C---:B------:R-:W-:Y:S01]  /*8c40*/  FMUL R20, R43.reuse, R33 ;  /* 0x000000212b147220 */ /* 0x040fe20000400000 */
[----:B------:R-:W-:Y:S01]  /*8c50*/  F2FP.BF16.F32.PACK_AB R51, R2, R0 ;  /* 0x000000000233723e */ /* 0x000fe200000010ff */
[C---:B------:R-:W-:Y:S01]  /*8c60*/  FMUL R21, R43.reuse, R34 ;  /* 0x000000222b157220 */ /* 0x040fe20000400000 */
[----:B------:R-:W-:Y:S01]  /*8c70*/  MOV R47, UR46 ;  /* 0x0000002e002f7c02 */ /* 0x000fe20008000f00 */
[----:B------:R-:W-:Y:S01]  /*8c80*/  FMUL R22, R43, R35 ;  /* 0x000000232b167220 */ /* 0x000fe20000400000 */
[----:B------:R-:W-:Y:S01]  /*8c90*/  ISETP.NE.AND P0, PT, R84, RZ, PT ;  /* 0x000000ff5400720c */ /* 0x000fe20003f05270 */
[C---:B------:R-:W-:Y:S01]  /*8ca0*/  FFMA R20, R45.reuse, R23, R20 ;  /* 0x000000172d147223 */ /* 0x040fe20000000014 */
[C---:B------:R-:W-:Y:S01]  /*8cb0*/  SHF.L.U32 R23, R58.reuse, 0x10, RZ ;  /* 0x000000103a177819 */ /* 0x040fe200000006ff */
[C---:B------:R-:W-:Y:S01]  /*8cc0*/  FFMA R21, R45.reuse, R40, R21 ;  /* 0x000000282d157223 */ /* 0x040fe20000000015 */
[----:B------:R-:W-:Y:S01]  /*8cd0*/  LOP3.LUT R40, R58, 0xffff0000, RZ, 0xc0, !PT ;  /* 0xffff00003a287812 */ /* 0x000fe200078ec0ff */
[----:B------:R-:W-:Y:S01]  /*8ce0*/  FFMA R22, R45, R41, R22 ;  /* 0x000000292d167223 */ /* 0x000fe20000000016 */
[----:B------:R-:W-:Y:S01]  /*8cf0*/  F2FP.BF16.F32.PACK_AB R60, R20, R3 ;  /* 0x00000003143c723e */ /* 0x000fe200000010ff */
[----:B------:R-:W-:Y:S01]  /*8d00*/  FMUL R0, R43, R36 ;  /* 0x000000242b007220 */ /* 0x000fe20000400000 */
[----:B------:R-:W-:Y:S01]  /*8d10*/  LOP3.LUT R41, R65, 0xffff0000, RZ, 0xc0, !PT ;  /* 0xffff000041297812 */ /* 0x000fe200078ec0ff */
[----:B------:R-:W-:Y:S01]  /*8d20*/  FMUL R2, R43, R37 ;  /* 0x000000252b027220 */ /* 0x000fe20000400000 */
[----:B------:R-:W-:Y:S01]  /*8d30*/  F2FP.BF16.F32.PACK_AB R61, R22, R21 ;  /* 0x00000015163d723e */ /* 0x000fe200000010ff */
[----:B------:R-:W-:Y:S01]  /*8d40*/  FFMA R0, R45, R23, R0 ;  /* 0x000000172d007223 */ /* 0x000fe20000000000 */
[----:B------:R-:W-:Y:S01]  /*8d50*/  SHF.L.U32 R22, R59, 0x10, RZ ;  /* 0x000000103b167819 */ /* 0x000fe200000006ff */
[----:B------:R-:W-:Y:S01]  /*8d60*/  FFMA R2, R45, R40, R2 ;  /* 0x000000282d027223 */ /* 0x000fe20000000002 */
[----:B------:R-:W-:Y:S01]  /*8d70*/  LOP3.LUT R23, R59, 0xffff0000, RZ, 0xc0, !PT ;  /* 0xffff00003b177812 */ /* 0x000fe200078ec0ff */
[C---:B------:R-:W-:Y:S01]  /*8d80*/  FMUL R3, R43.reuse, R38 ;  /* 0x000000262b037220 */ /* 0x040fe20000400000 */
[----:B------:R-:W-:Y:S01]  /*8d90*/  SHF.L.U32 R40, R64, 0x10, RZ ;  /* 0x0000001040287819 */ /* 0x000fe200000006ff */
[C---:B------:R-:W-:Y:S01]  /*8da0*/  FMUL R20, R43.reuse, R39 ;  /* 0x000000272b147220 */ /* 0x040fe20000400000 */
[----:B------:R-:W-:Y:S01]  /*8db0*/  FMUL R21, R43, R4 ;  /* 0x000000042b157220 */ /* 0x000fe20000400000 */
[C---:B------:R-:W-:Y:S01]  /*8dc0*/  FFMA R3, R45.reuse, R22, R3 ;  /* 0x000000162d037223 */ /* 0x040fe20000000003 */
[----:B------:R-:W-:Y:S01]  /*8dd0*/  F2FP.BF16.F32.PACK_AB R62, R2, R0 ;  /* 0x00000000023e723e */ /* 0x000fe200000010ff */
[C---:B------:R-:W-:Y:S01]  /*8de0*/  FFMA R20, R45.reuse, R23, R20 ;  /* 0x000000172d147223 */ /* 0x040fe20000000014 */
[----:B------:R-:W-:Y:S01]  /*8df0*/  FFMA R21, R45, R40, R21 ;  /* 0x000000282d157223 */ /* 0x000fe20000000015 */
[----:B------:R-:W-:Y:S01]  /*8e00*/  LOP3.LUT R23, R64, 0xffff0000, RZ, 0xc0, !PT ;  /* 0xffff000040177812 */ /* 0x000fe200078ec0ff */
[----:B------:R-:W-:Y:S01]  /*8e10*/  FMUL R0, R43, R5 ;  /* 0x000000052b007220 */ /* 0x000fe20000400000 */
[----:B------:R-:W-:Y:S01]  /*8e20*/  SHF.L.U32 R40, R65, 0x10, RZ ;  /* 0x0000001041287819 */ /* 0x000fe200000006ff */
[C---:B------:R-:W-:Y:S01]  /*8e30*/  FMUL R2, R43.reuse, R6 ;  /* 0x000000062b027220 */ /* 0x040fe20000400000 */
[----:B------:R-:W-:Y:S01]  /*8e40*/  FMUL R22, R43, R7 ;  /* 0x000000072b167220 */ /* 0x000fe20000400000 */
[C---:B------:R-:W-:Y:S01]  /*8e50*/  FFMA R0, R45.reuse, R23, R0 ;  /* 0x000000172d007223 */ /* 0x040fe20000000000 */
[----:B------:R-:W-:Y:S01]  /*8e60*/  F2FP.BF16.F32.PACK_AB R63, R20, R3 ;  /* 0x00000003143f723e */ /* 0x000fe200000010ff */
[C---:B------:R-:W-:Y:S01]  /*8e70*/  FFMA R2, R45.reuse, R40, R2 ;  /* 0x000000282d027223 */ /* 0x040fe20000000002 */
[----:B------:R-:W-:Y:S01]  /*8e80*/  FFMA R22, R45, R41, R22 ;  /* 0x000000292d167223 */ /* 0x000fe20000000016 */
[----:B------:R-:W-:Y:S01]  /*8e90*/  SHF.L.U32 R41, R66, 0x10, RZ ;  /* 0x0000001042297819 */ /* 0x000fe200000006ff */
[C---:B------:R-:W-:Y:S01]  /*8ea0*/  FMUL R3, R43.reuse, R8 ;  /* 0x000000082b037220 */ /* 0x040fe20000400000 */
[C---:B------:R-:W-:Y:S01]  /*8eb0*/  FMUL R20, R43.reuse, R9 ;  /* 0x000000092b147220 */ /* 0x040fe20000400000 */
[C---:B------:R-:W-:Y:S01]  /*8ec0*/  FMUL R23, R43.reuse, R10 ;  /* 0x0000000a2b177220 */ /* 0x040fe20000400000 */
[----:B------:R-:W-:Y:S01]  /*8ed0*/  FMUL R40, R43, R11 ;  /* 0x0000000b2b287220 */ /* 0x000fe20000400000 */
[C---:B------:R-:W-:Y:S01]  /*8ee0*/  FFMA R3, R45.reuse, R41, R3 ;  /* 0x000000292d037223 */ /* 0x040fe20000000003 */
[C---:B------:R-:W-:Y:S01]  /*8ef0*/  FFMA R20, R45.reuse, R42, R20 ;  /* 0x0000002a2d147223 */ /* 0x040fe20000000014 */
[C---:B------:R-:W-:Y:S01]  /*8f00*/  FFMA R23, R45.reuse, R44, R23 ;  /* 0x0000002c2d177223 */ /* 0x040fe20000000017 */
[----:B------:R-:W-:Y:S01]  /*8f10*/  FFMA R40, R45, R46, R40 ;  /* 0x0000002e2d287223 */ /* 0x000fe20000000028 */
[----:B------:R-:W-:Y:S01]  /*8f20*/  F2FP.BF16.F32.PACK_AB R100, R0, R21 ;  /* 0x000000150064723e */ /* 0x000fe200000010ff */
[----:B------:R-:W1:Y:S01]  /*8f30*/  S2R R46, SR_CgaCtaId ;  /* 0x00000000002e7919 */ /* 0x000e620000008800 */
[----:B------:R-:W-:Y:S01]  /*8f40*/  SHF.L.U32 R42, R68, 0x10, RZ ;  /* 0x00000010442a7819 */ /* 0x000fe200000006ff */
[C---:B------:R-:W-:Y:S01]  /*8f50*/  FMUL R41, R43.reuse, R12 ;  /* 0x0000000c2b297220 */ /* 0x040fe20000400000 */
[----:B------:R-:W-:Y:S01]  /*8f60*/  F2FP.BF16.F32.PACK_AB R101, R22, R2 ;  /* 0x000000021665723e */ /* 0x000fe200000010ff */
[C---:B------:R-:W-:Y:S01]  /*8f70*/  FMUL R0, R43.reuse, R13 ;  /* 0x0000000d2b007220 */ /* 0x040fe20000400000 */
[----:B------:R-:W-:Y:S01]  /*8f80*/  LOP3.LUT R21, R68, 0xffff0000, RZ, 0xc0, !PT ;  /* 0xffff000044157812 */ /* 0x000fe200078ec0ff */
[----:B------:R-:W-:Y:S01]  /*8f90*/  FMUL R2, R43, R14 ;  /* 0x0000000e2b027220 */ /* 0x000fe20000400000 */
[----:B------:R-:W-:Y:S01]  /*8fa0*/  F2FP.BF16.F32.PACK_AB R103, R40, R23 ;  /* 0x000000172867723e */ /* 0x000fe200000010ff */
[----:B------:R-:W-:Y:S01]  /*8fb0*/  FFMA R41, R45, R42, R41 ;  /* 0x0000002a2d297223 */ /* 0x000fe20000000029 */
[----:B------:R-:W-:Y:S01]  /*8fc0*/  SHF.L.U32 R22, R69, 0x10, RZ ;  /* 0x0000001045167819 */ /* 0x000fe200000006ff */
[----:B------:R-:W-:Y:S01]  /*8fd0*/  FFMA R0, R45, R21, R0 ;  /* 0x000000152d007223 */ /* 0x000fe20000000000 */
[----:B------:R-:W-:Y:S01]  /*8fe0*/  F2FP.BF16.F32.PACK_AB R102, R20, R3 ;  /* 0x000000031466723e */ /* 0x000fe200000010ff */
[----:B------:R-:W-:Y:S01]  /*8ff0*/  FMUL R3, R43, R15 ;  /* 0x0000000f2b037220 */ /* 0x000fe20000400000 */
[----:B------:R-:W-:Y:S01]  /*9000*/  LOP3.LUT R23, R69, 0xffff0000, RZ, 0xc0, !PT ;  /* 0xffff000045177812 */ /* 0x000fe200078ec0ff */
[----:B------:R-:W-:Y:S01]  /*9010*/  FMUL R20, R43, R16 ;  /* 0x000000102b147220 */ /* 0x000fe20000400000 */
[C---:B------:R-:W-:Y:S01]  /*9020*/  SHF.L.U32 R40, R70.reuse, 0x10, RZ ;  /* 0x0000001046287819 */ /* 0x040fe200000006ff */
[----:B------:R-:W-:Y:S01]  /*9030*/  FFMA R2, R45, R22, R2 ;  /* 0x000000162d027223 */ /* 0x000fe20000000002 */
[----:B------:R-:W-:Y:S01]  /*9040*/  FMUL R21, R43, R17 ;  /* 0x000000112b157220 */ /* 0x000fe20000400000 */
[----:B------:R-:W-:Y:S01]  /*9050*/  FFMA R3, R45, R23, R3 ;  /* 0x000000172d037223 */ /* 0x000fe20000000003 */
[----:B------:R-:W-:Y:S01]  /*9060*/  @!P1 LEA R47, R47, R99, 0xc ;  /* 0x000000632f2f9211 */ /* 0x000fe200078e60ff */
[----:B------:R-:W-:Y:S01]  /*9070*/  FFMA R20, R45, R40, R20 ;  /* 0x000000282d147223 */ /* 0x000fe20000000014 */
[----:B------:R-:W-:Y:S01]  /*9080*/  LOP3.LUT R40, R70, 0xffff0000, RZ, 0xc0, !PT ;  /* 0xffff000046287812 */ /* 0x000fe200078ec0ff */
[----:B------:R-:W-:Y:S01]  /*9090*/  FMUL R22, R43, R18 ;  /* 0x000000122b167220 */ /* 0x000fe20000400000 */
[----:B------:R-:W-:Y:S01]  /*90a0*/  F2FP.BF16.F32.PACK_AB R108, R0, R41 ;  /* 0x00000029006c723e */ /* 0x000fe200000010ff */
[----:B------:R2:W-:Y:S01]  /*90b0*/  @!P1 STS.128 [R47+UR44+0x200], R48 ;  /* 0x000200302f009988 */ /* 0x0005e20008000c2c */
[----:B------:R-:W-:Y:S01]  /*90c0*/  SHF.L.U32 R42, R71, 0x10, RZ ;  /* 0x00000010472a7819 */ /* 0x000fe200000006ff */
[----:B------:R-:W-:Y:S01]  /*90d0*/  FFMA R21, R45, R40, R21 ;  /* 0x000000282d157223 */ /* 0x000fe20000000015 */
[----:B------:R-:W-:Y:S01]  /*90e0*/  @!P1 IADD3 R40, PT, PT, R47, UR44, RZ ;  /* 0x0000002c2f289c10 */ /* 0x000fe2000fffe0ff */
[----:B------:R-:W-:Y:S01]  /*90f0*/  FMUL R23, R43, R19 ;  /* 0x000000132b177220 */ /* 0x000fe20000400000 */
[----:B------:R-:W-:Y:S01]  /*9100*/  LOP3.LUT R44, R71, 0xffff0000, RZ, 0xc0, !PT ;  /* 0xffff0000472c7812 */ /* 0x000fe200078ec0ff */
[----:B------:R-:W-:Y:S01]  /*9110*/  FFMA R22, R45, R42, R22 ;  /* 0x0000002a2d167223 */ /* 0x000fe20000000016 */
[----:B------:R-:W-:Y:S02]  /*9120*/  @!P1 IADD3 R40, PT, PT, R98, R40, RZ ;  /* 0x0000002862289210 */ /* 0x000fe40007ffe0ff */
[----:B------:R-:W-:Y:S01]  /*9130*/  F2FP.BF16.F32.PACK_AB R109, R3, R2 ;  /* 0x00000002036d723e */ /* 0x000fe200000010ff */
[----:B------:R-:W-:Y:S01]  /*9140*/  FFMA R23, R45, R44, R23 ;  /* 0x0000002c2d177223 */ /* 0x000fe20000000017 */
[----:B------:R-:W-:Y:S01]  /*9150*/  F2FP.BF16.F32.PACK_AB R110, R21, R20 ;  /* 0x00000014156e723e */ /* 0x000fe200000010ff */
[----:B------:R2:W-:Y:S03]  /*9160*/  @!P1 STS.128 [R40+0x200], R60 ;  /* 0x0002003c28009388 */ /* 0x0005e60000000c00 */
[----:B------:R-:W-:Y:S05]  /*9170*/  F2FP.BF16.F32.PACK_AB R111, R23, R22 ;  /* 0x00000016176f723e */ /* 0x000fea00000010ff */
[----:B------:R2:W-:Y:S08]  /*9180*/  @!P1 STS.128 [R47+UR44+0xa00], R100 ;  /* 0x000a00642f009988 */ /* 0x0005f00008000c2c */
[----:B------:R2:W-:Y:S01]  /*9190*/  @!P1 STS.128 [R40+0xa00], R108 ;  /* 0x000a006c28009388 */ /* 0x0005e20000000c00 */
[----:B------:R-:W-:Y:S01]  /*91a0*/  @!PT LDS RZ, [RZ] ;  /* 0x00000000fffff984 */ /* 0x000fe20000000800 */
[----:B------:R-:W-:Y:S01]  /*91b0*/  @!PT LDS RZ, [RZ] ;  /* 0x00000000fffff984 */ /* 0x000fe20000000800 */
[----:B------:R-:W-:Y:S01]  /*91c0*/  @!PT LDS RZ, [RZ] ;  /* 0x00000000fffff984 */ /* 0x000fe20000000800 */
[----:B------:R-:W-:Y:S01]  /*91d0*/  @!PT LDS RZ, [RZ] ;  /* 0x00000000fffff984 */ /* 0x000fe20000000800 */
[----:B------:R3:W-:Y:S07]  /*91e0*/  MEMBAR.ALL.CTA ;  /* 0x0000000000007992 */ /* 0x0007ee0000008000 */
[----:B---3--:R-:W3:Y:S01]  /*91f0*/  FENCE.VIEW.ASYNC.S ;  /* 0x00000000000073c6 */ /* 0x008ee20000000000 */
[----:B------:R-:W-:Y:S05]  /*9200*/  WARPSYNC.ALL ;  /* 0x0000000000007948 */ /* 0x000fea0003800000 */
[----:B------:R-:W-:Y:S01]  /*9210*/  BSSY.RECONVERGENT B0, `(.L_x_127) ;  /* 0x0000012000007945 */ /* 0x000fe20003800200 */
[----:B---3--:R-:W-:Y:S06]  /*9220*/  BAR.SYNC.DEFER_BLOCKING 0x1, 0x80 ;  /* 0x0042000000007b1d */ /* 0x008fec0000010000 */
[----:B-1----:R-:W-:Y:S05]  /*9230*/  @P0 BRA `(.L_x_128) ;  /* 0x00000000003c0947 */ /* 0x002fea0003800000 */
[----:B------:R-:W1:Y:S01]  /*9240*/  LDCU.64 UR6, c[0x0][0x348] ;  /* 0x00006900ff0677ac */ /* 0x000e620008000a00 */
[----:B------:R-:W-:Y:S02]  /*9250*/  ULEA UR5, UR46, UR44, 0xc ;  /* 0x0000002c2e057291 */ /* 0x000fe4000f8e60ff */
[----:B------:R-:W-:Y:S02]  /*9260*/  UIADD3 UR10, UPT, UPT, UR50, 0x40, URZ ;  /* 0x00000040320a7890 */ /* 0x000fe4000fffe0ff */
[----:B------:R-:W-:Y:S02]  /*9270*/  UIADD3 UR8, UPT, UPT, UR5, 0x200, URZ ;  /* 0x0000020005087890 */ /* 0x000fe4000fffe0ff */
[----:B------:R-:W-:Y:S01]  /*9280*/  UIADD3 UR12, UPT, UPT, UR5, 0xa00, URZ ;  /* 0x00000a00050c7890 */ /* 0x000fe2000fffe0ff */
[----:B------:R-:W-:Y:S01]  /*9290*/  UMOV UR9, UR49 ;  /* 0x0000003100097c82 */ /* 0x000fe20008000000 */
[----:B------:R-:W-:Y:S01]  /*92a0*/  UMOV UR11, UR36 ;  /* 0x00000024000b7c82 */ /* 0x000fe20008000000 */
[----:B------:R-:W-:Y:S01]  /*92b0*/  UIADD3 UR13, UPT, UPT, UR49, 0x20, URZ ;  /* 0x00000020310d7890 */ /* 0x000fe2000fffe0ff */
[----:B------:R-:W-:Y:S01]  /*92c0*/  UMOV UR15, UR36 ;  /* 0x00000024000f7c82 */ /* 0x000fe20008000000 */
[----:B------:R-:W-:Y:S01]  /*92d0*/  UMOV UR14, UR10 ;  /* 0x0000000a000e7c82 */ /* 0x000fe20008000000 */
[----:B-1----:R-:W-:Y:S04]  /*92e0*/  UIADD3 UR4, UP0, UPT, UR6, 0xa80, URZ ;  /* 0x00000a8006047890 */ /* 0x002fe8000ff1e0ff */
[----:B------:R-:W-:Y:S09]  /*92f0*/  UIADD3.X UR5, UPT, UPT, URZ, UR7, URZ, UP0, !UPT ;  /* 0x00000007ff057290 */ /* 0x000ff200087fe4ff */
[----:B------:R1:W-:Y:S01]  /*9300*/  UTMASTG.3D [UR8], [UR4] ;  /* 0x00000008040073b5 */ /* 0x0003e20008010000 */
[----:B------:R1:W-:Y:S02]  /*9310*/  UTMASTG.3D [UR12], [UR4] ;  /* 0x0000000c040073b5 */ /* 0x0003e40008010000 */
[----:B-1----:R0:W-:Y:S02]  /*9320*/  UTMACMDFLUSH ;  /* 0x00000000000079b7 */ /* 0x0021e40000000000 */
.L_x_128:
[----:B------:R-:W-:Y:S05]  /*9330*/  BSYNC.RECONVERGENT B0 ;  /* 0x0000000000007941 */ /* 0x000fea0003800200 */
.L_x_127:
[----:B------:R-:W-:Y:S01]  /*9340*/  UIADD3 UR4, UPT, UPT, UR46, 0x1, URZ ;  /* 0x000000012e047890 */ /* 0x000fe2000fffe0ff */
[----:B------:R-:W-:Y:S03]  /*9350*/  BSSY.RECONVERGENT B0, `(.L_x_129) ;  /* 0x0000007000007945 */ /* 0x000fe60003800200 */
[----:B------:R-:W-:Y:S04]  /*9360*/  UISETP.NE.AND UP0, UPT, UR4, 0x3, UPT ;  /* 0x000000030400788c */ /* 0x000fe8000bf05270 */
[----:B------:R-:W-:Y:S02]  /*9370*/  USEL UR45, UR4, URZ, UP0 ;  /* 0x000000ff042d7287 */ /* 0x000fe40008000000 */
[----:B------:R-:W-:Y:S04]  /*9380*/  UISETP.EQ.XOR UP0, UPT, UR47, 0x3, !UP0 ;  /* 0x000000032f00788c */ /* 0x000fe8000c702a70 */
[----:B------:R-:W-:Y:S01]  /*9390*/  UP2UR UR51, UPR, URZ, 0x1 ;  /* 0x00000001ff337883 */ /* 0x000fe20008000000 */
[----:B------:R-:W-:Y:S11]  /*93a0*/  @P0 BRA `(.L_x_130) ;  /* 0x0000000000040947 */ /* 0x000ff60003800000 */
[----:B------:R-:W-:Y:S04]  /*93b0*/  DEPBAR.LE SB0, 0x1 ;  /* 0x000080400000791a */ /* 0x000fe80000000000 */
.L_x_130:
[----:B------:R-:W-:Y:S05]  /*93c0*/  BSYNC.RECONVERGENT B0 ;  /* 0x0000000000007941 */ /* 0x000fea0003800200 */
.L_x_129:
[----:B------:R-:W1:Y:S08]  /*93d0*/  S2UR UR4, SR_CgaCtaId ;  /* 0x00000000000479c3 */ /* 0x000e700000008800 */
[----:B------:R-:W-:Y:S01]  /*93e0*/  BAR.SYNC.DEFER_BLOCKING 0x1, 0x80 ;  /* 0x0042000000007b1d */ /* 0x000fe20000010000 */
[----:B------:R-:W-:Y:S01]  /*93f0*/  ISETP.NE.AND P1, PT, R97, RZ, PT ;  /* 0x000000ff6100720c */ /* 0x000fe20003f25270 */
[----:B------:R-:W-:Y:S01]  /*9400*/  IMAD.U32 R0, RZ, RZ, UR52 ;  /* 0x00000034ff007e24 */ /* 0x000fe2000f8e00ff */
[----:B------:R-:W-:Y:S11]  /*9410*/  UIADD3 UR53, UPT, UPT, UR49, 0x10, URZ ;  /* 0x0000001031357890 */ /* 0x000ff6000fffe0ff */
[----:B------:R-:W-:Y:S05]  /*9420*/  @P1 LEA R0, R0, UR44, 0x3 ;  /* 0x0000002c00001c11 */ /* 0x000fea000f8e18ff */
[----:B------:R-:W-:Y:S01]  /*9430*/  @P1 VIADD R2, R0, 0x98 ;  /* 0x0000009800021836 */ /* 0x000fe20000000000 */
[----:B------:R-:W-:Y:S04]  /*9440*/  @P1 SHF.L.U32 R0, R112, 0x1f, RZ ;  /* 0x0000001f70001819 */ /* 0x000fe800000006ff */
[----:B------:R-:W-:Y:S01]  /*9450*/  @P1 PRMT R46, R46, 0x654, R2 ;  /* 0x000006542e2e1816 */ /* 0x000fe20000000002 */
[----:B------:R-:W-:Y:S01]  /*9460*/  UMOV UR44, 0x400 ;  /* 0x00000400002c7882 */ /* 0x000fe20000000000 */
[----:B------:R-:W-:Y:S01]  /*9470*/  BSSY B1, `(.L_x_131) ;  /* 0x0000021000017945 */ /* 0x000fe20003800000 */
[----:B-1----:R-:W-:Y:S01]  /*9480*/  ULEA UR44, UR4, UR44, 0x18 ;  /* 0x0000002c042c7291 */ /* 0x002fe2000f8ec0ff */
[----:B------:R-:W-:Y:S01]  /*9490*/  @P1 SYNCS.ARRIVE.TRANS64.RED.A1T0 RZ, [R46+URZ], RZ ;  /* 0x000000ff2eff19a7 */ /* 0x000fe200081004ff */
[----:B------:R-:W-:Y:S04]  /*94a0*/  UIADD3 UR4, UPT, UPT, UR52, 0x1, URZ ;  /* 0x0000000134047890 */ /* 0x000fe8000fffe0ff */
[----:B------:R-:W-:Y:S01]  /*94b0*/  LEA R21, R106, UR44, 0x3 ;  /* 0x0000002c6a157c11 */ /* 0x000fe2000f8e18ff */
[----:B------:R-:W-:Y:S03]  /*94c0*/  UISETP.NE.AND UP0, UPT, UR4, 0x3, UPT ;  /* 0x000000030400788c */ /* 0x000fe6000bf05270 */
[----:B------:R1:W3:Y:S01]  /*94d0*/  @P1 SYNCS.PHASECHK.TRANS64.TRYWAIT P0, [R21+URZ+0x80], R0 ;  /* 0x00008000150015a7 */ /* 0x0002e200080011ff */
[----:B------:R-:W-:Y:S01]  /*94e0*/  USEL UR48, UR4, URZ, UP0 ;  /* 0x000000ff04307287 */ /* 0x000fe20008000000 */
[----:B-1----:R-:W-:Y:S01]  /*94f0*/  VIADD R0, R105, 0x10 ;  /* 0x0000001069007836 */ /* 0x002fe20000000000 */
[----:B---3--:R-:W-:Y:S01]  /*9500*/  @P1 SEL R107, RZ, 0x1, !P0 ;  /* 0x00000001ff6b1807 */ /* 0x008fe20004000000 */
[----:B------:R-:W-:Y:S09]  /*9510*/  @!P1 BRA `(.L_x_132) ;  /* 0x0000000000589947 */ /* 0x000ff20003800000 */
[----:B------:R-:W-:Y:S01]  /*9520*/  ISETP.NE.AND P1, PT, R113, RZ, PT ;  /* 0x000000ff7100720c */ /* 0x000fe20003f25270 */
[----:B------:R-:W-:Y:S01]  /*9530*/  BSSY B0, `(.L_x_133) ;  /* 0x0000009000007945 */ /* 0x000fe20003800000 */
[----:B------:R-:W-:Y:S11]  /*9540*/  ISETP.NE.AND P0, PT, R107, RZ, PT ;  /* 0x000000ff6b00720c */ /* 0x000ff60003f05270 */
[----:B------:R-:W-:Y:S05]  /*9550*/  @P1 IMAD R3, R106, 0x1000, R99 ;  /* 0x000010006a031824 */ /* 0x000fea00078e0263 */
[----:B------:R-:W-:Y:S05]  /*9560*/  @P1 IADD3 R2, PT, PT, R3, UR44, RZ ;  /* 0x0000002c03021c10 */ /* 0x000fea000fffe0ff */
[----:B------:R-:W-:Y:S01]  /*9570*/  @P1 IMAD.IADD R2, R98, 0x1, R2 ;  /* 0x0000000162021824 */ /* 0x000fe200078e0202 */
[----:B------:R-:W-:Y:S06]  /*9580*/  @P0 BRA `(.L_x_134) ;  /* 0x00000000000c0947 */ /* 0x000fec0003800000 */
[----:B------:R-:W-:Y:S04]  /*9590*/  SHF.L.U32 R20, R112, 0x1f, RZ ;  /* 0x0000001f70147819 */ /* 0x000fe800000006ff */
[----:B------:R-:W1:Y:S02]  /*95a0*/  SYNCS.PHASECHK.TRANS64.TRYWAIT P0, [R21+URZ+0x80], R20 ;  /* 0x00008014150075a7 */ /* 0x000e6400080011ff */
[----:B-1----:R-:W-:Y:S05]  /*95b0*/  @!P0 BRA `(.L_x_135) ;  /* 0x0000002c00348947 */ /* 0x002fea0003800000 */
.L_x_134:
[----:B------:R-:W-:Y:S05]  /*95c0*/  BSYNC B0 ;  /* 0x0000000000007941 */ /* 0x000fea0003800000 */
.L_x_133:
[----:B------:R-:W-:Y:S01]  /*95d0*/  ISETP.NE.AND P0, PT, R113, RZ, PT ;  /* 0x000000ff7100720c */ /* 0x000fe20003f05270 */
[----:B------:R-:W-:Y:S11]  /*95e0*/  VIADD R106, R106, 0x1 ;  /* 0x000000016a6a7836 */ /* 0x000ff60000000000 */
[----:B------:R-:W-:Y:S01]  /*95f0*/  @!UPT UIADD3 URZ, UPT, UPT, URZ, URZ, URZ ;  /* 0x000000fffffff290 */ /* 0x000fe2000fffe0ff */
[----:B------:R-:W3:Y:S04]  /*9600*/  @P0 LDS.128 R52, [R3+UR44+0x200] ;  /* 0x0002002c03340984 */ /* 0x000ee80008000c00 */
[----:B------:R-:W4:Y:S04]  /*9610*/  @P0 LDS.128 R64, [R3+UR44+0xa00] ;  /* 0x000a002c03400984 */ /* 0x000f280008000c00 */
[----:B------:R-:W1:Y:S04]  /*9620*/  @P0 LDS.128 R56, [R2+0x200] ;  /* 0x0002000002380984 */ /* 0x000e680000000c00 */
[----:B------:R5:W1:Y:S01]  /*9630*/  @P0 LDS.128 R68, [R2+0xa00] ;  /* 0x000a000002440984 */ /* 0x000a620000000c00 */
[C---:B------:R-:W-:Y:S04]  /*9640*/  ISETP.NE.AND P0, PT, R106.reuse, 0x3, PT ;  /* 0x000000036a00780c */ /* 0x040fe80003f05270 */
[----:B------:R-:W-:Y:S02]  /*9650*/  SEL R106, R106, RZ, P0 ;  /* 0x000000ff6a6a7207 */ /* 0x000fe40000000000 */
[----:B-----5:R-:W-:Y:S04]  /*9660*/  SEL R2, RZ, 0x1, P0 ;  /* 0x00000001ff027807 */ /* 0x020fe80000000000 */
[----:B------:R-:W-:Y:S02]  /*9670*/  LOP3.LUT R112, R112, R2, RZ, 0x3c, !PT ;  /* 0x0000000270707212 */ /* 0x000fe400078e3cff */
.L_x_132:
[----:B------:R-:W-:Y:S05]  /*9680*/  BSYNC B1 ;  /* 0x0000000000017941 */ /* 0x000fea0003800000 */
.L_x_131:
[----:B------:R-:W-:Y:S04]  /*9690*/  SHF.R.U32.HI R3, RZ, 0x15, R0 ;  /* 0x00000015ff037819 */ /* 0x000fe80000011600 */
[----:B------:R-:W-:Y:S04]  /*96a0*/  LOP3.LUT R2, R3, 0x3, RZ, 0xc0, !PT ;  /* 0x0000000303027812 */ /* 0x000fe800078ec0ff */
[----:B------:R-:W-:Y:S11]  /*96b0*/  ISETP.NE.AND P0, PT, R84, R2, PT ;  /* 0x000000025400720c */ /* 0x000ff60003f05270 */
[----:B------:R-:W-:Y:S02]  /*96c0*/  @!UPT UIADD3 URZ, UPT, UPT, URZ, URZ, URZ ;  /* 0x000000fffffff290 */ /* 0x000fe4000fffe0ff */
[----:B------:R-:W-:Y:S05]  /*96d0*/  @P0 BRA `(.L_x_136) ;  /* 0x0000000000bc0947 */ /* 0x000fea0003800000 */
[----:B------:R-:W-:Y:S02]  /*96e0*/  LOP3.LUT P0, RZ, R3, 0x3, R86, 0x48, !PT ;  /* 0x0000000303ff7812 */ /* 0x000fe40007804856 */
[----:B------:R-:W-:Y:S11]  /*96f0*/  MOV R16, R0 ;  /* 0x0000000000107202 */ /* 0x000ff60000000f00 */
[----:B------:R-:W-:Y:S05]  /*9700*/  @!P0 BRA `(.L_x_137) ;  /* 0x0000000000408947 */ /* 0x000fea0003800000 */
[----:B------:R-:W5:Y:S01]  /*9710*/  LDCU.64 UR8, c[0x4][0x70] ;  /* 0x01000e00ff0877ac */ /* 0x000f620008000a00 */
[----:B------:R-:W-:Y:S01]  /*9720*/  MOV R15, 0x0 ;  /* 0x00000000000f7802 */ /* 0x000fe20000000f00 */
[----:B------:R-:W-:Y:S02]  /*9730*/  HFMA2 R12, -RZ, RZ, 0, 5.9604644775390625e-08 ;  /* 0x00000001ff0c7431 */ /* 0x000fe400000001ff */
[----:B------:R-:W-:Y:S02]  /*9740*/  IMAD.MOV.U32 R8, RZ, RZ, 0x192 ;  /* 0x00000192ff087424 */ /* 0x000fe400078e00ff */
[----:B------:R-:W-:Y:S01]  /*9750*/  IMAD.MOV.U32 R13, RZ, RZ, RZ ;  /* 0x000000ffff0d7224 */ /* 0x000fe200078e00ff */
[----:B------:R-:W1:Y:S01]  /*9760*/  LDCU.64 UR6, c[0x4][0x78] ;  /* 0x01000f00ff0677ac */ /* 0x000e620008000a00 */
[----:B------:R-:W2:Y:S01]  /*9770*/  LDC.64 R14, c[0x4][R15] ;  /* 0x010000000f0e7b82 */ /* 0x000ea20000000a00 */
[----:B------:R-:W3:Y:S01]  /*9780*/  LDCU.64 UR4, c[0x4][0x10] ;  /* 0x01000200ff0477ac */ /* 0x000ee20008000a00 */
[----:B-----5:R-:W-:Y:S01]  /*9790*/  MOV R5, UR9 ;  /* 0x0000000900057c02 */ /* 0x020fe20008000f00 */
[----:B------:R-:W-:Y:S01]  /*97a0*/  IMAD.U32 R4, RZ, RZ, UR8 ;  /* 0x00000008ff047e24 */ /* 0x000fe2000f8e00ff */
[----:B-1----:R-:W-:Y:S01]  /*97b0*/  MOV R7, UR7 ;  /* 0x0000000700077c02 */ /* 0x002fe20008000f00 */
[----:B------:R-:W-:Y:S01]  /*97c0*/  IMAD.U32 R6, RZ, RZ, UR6 ;  /* 0x00000006ff067e24 */ /* 0x000fe2000f8e00ff */
[----:B---3--:R-:W-:Y:S01]  /*97d0*/  MOV R11, UR5 ;  /* 0x00000005000b7c02 */ /* 0x008fe20008000f00 */
[----:B------:R-:W-:Y:S02]  /*97e0*/  IMAD.U32 R10, RZ, RZ, UR4 ;  /* 0x00000004ff0a7e24 */ /* 0x000fe4000f8e00ff */
[----:B------:R-:W-:Y:S07]  /*97f0*/  LEPC R20, `(.L_x_137) ;  /* 0x000000001014794e */ /* 0x000fee0000000000 */
[----:B--2-4-:R-:W-:Y:S05]  /*9800*/  CALL.ABS.NOINC R14 ;  /* 0x000000000e007343 */ /* 0x014fea0003c00000 */
.L_x_137:
        /* <DEDUP_REMOVED lines=12> */
[----:B------:R-:W5:Y:S01]  /*98d0*/  LDCU.64 UR6, c[0x4][0x78] ;  /* 0x01000f00ff0677ac */ /* 0x000f620008000a00 */
[----:B------:R-:W2:Y:S01]  /*98e0*/  LDC.64 R14, c[0x4][R15] ;  /* 0x010000000f0e7b82 */ /* 0x000ea20000000a00 */
[----:B------:R-:W3:Y:S01]  /*98f0*/  LDCU.64 UR4, c[0x4][0x10] ;  /* 0x01000200ff0477ac */ /* 0x000ee20008000a00 */
[----:B-1----:R-:W-:Y:S01]  /*9900*/  MOV R5, UR9 ;  /* 0x0000000900057c02 */ /* 0x002fe20008000f00 */
[----:B------:R-:W-:Y:S01]  /*9910*/  IMAD.U32 R4, RZ, RZ, UR8 ;  /* 0x00000008ff047e24 */ /* 0x000fe2000f8e00ff */
[----:B-----5:R-:W-:Y:S01]  /*9920*/  MOV R7, UR7 ;  /* 0x0000000700077c02 */ /* 0x020fe20008000f00 */
[----:B------:R-:W-:Y:S01]  /*9930*/  IMAD.U32 R6, RZ, RZ, UR6 ;  /* 0x00000006ff067e24 */ /* 0x000fe2000f8e00ff */
[----:B---3--:R-:W-:Y:S01]  /*9940*/  MOV R11, UR5 ;  /* 0x00000005000b7c02 */ /* 0x008fe20008000f00 */
[----:B------:R-:W-:Y:S02]  /*9950*/  IMAD.U32 R10, RZ, RZ, UR4 ;  /* 0x00000004ff0a7e24 */ /* 0x000fe4000f8e00ff */
[----:B------:R-:W-:Y:S07]  /*9960*/  LEPC R20, `(.L_x_138) ;  /* 0x000000001014794e */ /* 0x000fee0000000000 */
[----:B--2-4-:R-:W-:Y:S05]  /*9970*/  CALL.ABS.NOINC R14 ;  /* 0x000000000e007343 */ /* 0x014fea0003c00000 */
.L_x_138:
[----:B------:R-:W-:Y:S05]  /*9980*/  WARPSYNC.ALL ;  /* 0x0000000000007948 */ /* 0x000fea0003800000 */
[----:B------:R-:W-:Y:S11]  /*9990*/  R2UR UR4, R16 ;  /* 0x00000000100472ca */ /* 0x000ff600000e0000 */
[----:B------:R-:W-:Y:S02]  /*99a0*/  @!UPT UIADD3 URZ, UPT, UPT, URZ, URZ, URZ ;  /* 0x000000fffffff290 */ /* 0x000fe4000fffe0ff */
[----:B------:R-:W1:Y:S02]  /*99b0*/  LDTM.x16 R4, tmem[UR4+0x20] ;  /* 0x00002004000479ee */ /* 0x000e640008240000 */
[----:B-1----:R-:W-:Y:S01]  /*99c0*/  NOP ;  /* 0x0000000000007918 */ /* 0x002fe20000000000 */
.L_x_136:
[----:B---3--:R-:W-:Y:S01]  /*99d0*/  SHF.L.U32 R3, R52, 0x10, RZ ;  /* 0x0000001034037819 */ /* 0x008fe200000006ff */
[C---:B------:R-:W-:Y:S01]  /*99e0*/  FMUL R0, R43.reuse, R24 ;  /* 0x000000182b007220 */ /* 0x040fe20000400000 */
[----:B------:R-:W-:Y:S01]  /*99f0*/  ISETP.NE.AND P1, PT, R84, R2, PT ;  /* 0x000000025400720c */ /* 0x000fe20003f25270 */
[----:B------:R-:W-:Y:S01]  /*9a00*/  FMUL R2, R43, R25 ;  /* 0x000000192b027220 */ /* 0x000fe20000400000 */
[----:B-1----:R-:W-:Y:S01]  /*9a10*/  LOP3.LUT R21, R52, 0xffff0000, RZ, 0xc0, !PT ;  /* 0xffff000034157812 */ /* 0x002fe200078ec0ff */
[----:B------:R-:W-:Y:S01]  /*9a20*/  FFMA R0, R45, R3, R0 ;  /* 0x000000032d007223 */ /* 0x000fe20000000000 */
[----:B------:R-:W-:Y:S01]  /*9a30*/  SHF.L.U32 R22, R53, 0x10, RZ ;  /* 0x0000001035167819 */ /* 0x000fe200000006ff */
[----:B------:R-:W-:Y:S01]  /*9a40*/  FMUL R3, R43, R26 ;  /* 0x0000001a2b037220 */ /* 0x000fe20000400000 */
[----:B------:R-:W-:Y:S01]  /*9a50*/  LOP3.LUT R23, R53, 0xffff0000, RZ, 0xc0, !PT ;  /* 0xffff000035177812 */ /* 0x000fe200078ec0ff */
[----:B------:R-:W-:Y:S01]  /*9a60*/  FMUL R20, R43, R27 ;  /* 0x0000001b2b147220 */ /* 0x000fe20000400000 */
[----:B--2---:R-:W-:Y:S01]  /*9a70*/  SHF.L.U32 R40, R54, 0x10, RZ ;  /* 0x0000001036287819 */ /* 0x004fe200000006ff */
[----:B------:R-:W-:Y:S01]  /*9a80*/  FFMA R2, R45, R21, R2 ;  /* 0x000000152d027223 */ /* 0x000fe20000000002 */
[----:B------:R-:W-:Y:S01]  /*9a90*/  LOP3.LUT R41, R57, 0xffff0000, RZ, 0xc0, !PT ;  /* 0xffff000039297812 */ /* 0x000fe200078ec0ff */
[C---:B------:R-:W-:Y:S01]  /*9aa0*/  FFMA R3, R45.reuse, R22, R3 ;  /* 0x000000162d037223 */ /* 0x040fe20000000003 */
[----:B----4-:R-:W-:Y:S01]  /*9ab0*/  LOP3.LUT R42, R66, 0xffff0000, RZ, 0xc0, !PT ;  /* 0xffff0000422a7812 */ /* 0x010fe200078ec0ff */
[----:B------:R-:W-:Y:S01]  /*9ac0*/  FFMA R20, R45, R23, R20 ;  /* 0x000000172d147223 */ /* 0x000fe20000000014 */
[----:B------:R-:W-:Y:S01]  /*9ad0*/  LOP3.LUT R23, R54, 0xffff0000, RZ, 0xc0, !PT ;  /* 0xffff000036177812 */ /* 0x000fe200078ec0ff */
[C---:B------:R-:W-:Y:S01]  /*9ae0*/  FMUL R21, R43.reuse, R28 ;  /* 0x0000001c2b157220 */ /* 0x040fe20000400000 */
[----:B------:R-:W-:Y:S01]  /*9af0*/  F2FP.BF16.F32.PACK_AB R48, R2, R0 ;  /* 0x000000000230723e */ /* 0x000fe200000010ff */
        /* <DEDUP_REMOVED lines=115> */
[----:B------:R-:W-:Y:S01]  /*a230*/  ULEA UR5, UR45, UR44, 0xc ;  /* 0x0000002c2d057291 */ /* 0x000fe2000f8e60ff */
[----:B------:R-:W-:Y:S01]  /*a240*/  UMOV UR54, UR50 ;  /* 0x0000003200367c82 */ /* 0x000fe20008000000 */
[----:B------:R-:W-:Y:S02]  /*a250*/  UMOV UR55, UR36 ;  /* 0x0000002400377c82 */ /* 0x000fe40008000000 */
[----:B------:R-:W-:Y:S02]  /*a260*/  UIADD3 UR52, UPT, UPT, UR5, 0x200, URZ ;  /* 0x0000020005347890 */ /* 0x000fe4000fffe0ff */
[----:B------:R-:W-:Y:S02]  /*a270*/  UIADD3 UR8, UPT, UPT, UR5, 0xa00, URZ ;  /* 0x00000a0005087890 */ /* 0x000fe4000fffe0ff */
        /* <DEDUP_REMOVED lines=8> */
.L_x_140:
[----:B------:R-:W-:Y:S05]  /*a300*/  BSYNC.RECONVERGENT B0 ;  /* 0x0000000000007941 */ /* 0x000fea0003800200 */
.L_x_139:
[----:B------:R-:W-:Y:S01]  /*a310*/  UISETP.NE.AND UP1, UPT, UR51, URZ, UPT ;  /* 0x000000ff3300728c */ /* 0x000fe2000bf25270 */
[----:B------:R-:W-:Y:S01]  /*a320*/  BSSY.RECONVERGENT B0, `(.L_x_141) ;  /* 0x0000008000007945 */ /* 0x000fe20003800200 */
[----:B------:R-:W-:Y:S04]  /*a330*/  UIADD3 UR4, UPT, UPT, UR45, 0x1, URZ ;  /* 0x000000012d047890 */ /* 0x000fe8000fffe0ff */
[----:B------:R-:W-:Y:S02]  /*a340*/  UISETP.NE.AND UP0, UPT, UR4, 0x3, UPT ;  /* 0x000000030400788c */ /* 0x000fe4000bf05270 */
[----:B------:R-:W-:Y:S02]  /*a350*/  UISETP.EQ.XOR UP1, UPT, UR4, 0x3, UP1 ;  /* 0x000000030400788c */ /* 0x000fe40008f22a70 */
[----:B------:R-:W-:Y:S02]  /*a360*/  USEL UR46, UR4, URZ, UP0 ;  /* 0x000000ff042e7287 */ /* 0x000fe40008000000 */
[----:B------:R-:W-:Y:S01]  /*a370*/  UP2UR UR47, UPR, URZ, 0x2 ;  /* 0x00000002ff2f7883 */ /* 0x000fe20008000000 */
[----:B------:R-:W-:Y:S11]  /*a380*/  @P0 BRA `(.L_x_142) ;  /* 0x0000000000040947 */ /* 0x000ff60003800000 */
[----:B------:R-:W-:Y:S04]  /*a390*/  DEPBAR.LE SB0, 0x1 ;  /* 0x000080400000791a */ /* 0x000fe80000000000 */
.L_x_142:
[----:B------:R-:W-:Y:S05]  /*a3a0*/  BSYNC.RECONVERGENT B0 ;  /* 0x0000000000007941 */ /* 0x000fea0003800200 */
.L_x_141:
[----:B------:R-:W1:Y:S08]  /*a3b0*/  S2UR UR54, SR_CgaCtaId ;  /* 0x00000000003679c3 */ /* 0x000e700000008800 */
[----:B------:R-:W-:Y:S01]  /*a3c0*/  BAR.SYNC.DEFER_BLOCKING 0x1, 0x80 ;  /* 0x0042000000007b1d */ /* 0x000fe20000010000 */
[----:B------:R-:W-:Y:S01]  /*a3d0*/  ISETP.NE.AND P1, PT, R97, RZ, PT ;  /* 0x000000ff6100720c */ /* 0x000fe20003f25270 */
[----:B------:R-:W-:Y:S01]  /*a3e0*/  IMAD.U32 R0, RZ, RZ, UR48 ;  /* 0x00000030ff007e24 */ /* 0x000fe2000f8e00ff */
[----:B------:R-:W-:Y:S04]  /*a3f0*/  UIADD3 UR4, UPT, UPT, UR48, 0x1, URZ ;  /* 0x0000000130047890 */ /* 0x000fe8000fffe0ff */
[----:B------:R-:W-:Y:S04]  /*a400*/  UISETP.NE.AND UP0, UPT, UR4, 0x3, UPT ;  /* 0x000000030400788c */ /* 0x000fe8000bf05270 */
[----:B------:R-:W-:Y:S03]  /*a410*/  USEL UR52, UR4, URZ, UP0 ;  /* 0x000000ff04347287 */ /* 0x000fe60008000000 */
[----:B------:R-:W-:Y:S05]  /*a420*/  @P1 LEA R0, R0, UR44, 0x3 ;  /* 0x0000002c00001c11 */ /* 0x000fea000f8e18ff */
[----:B------:R-:W-:Y:S01]  /*a430*/  @P1 VIADD R2, R0, 0x98 ;  /* 0x0000009800021836 */ /* 0x000fe20000000000 */
[----:B------:R-:W-:Y:S04]  /*a440*/  @P1 SHF.L.U32 R0, R112, 0x1f, RZ ;  /* 0x0000001f70001819 */ /* 0x000fe800000006ff */
[----:B------:R-:W-:Y:S01]  /*a450*/  @P1 PRMT R46, R46, 0x654, R2 ;  /* 0x000006542e2e1816 */ /* 0x000fe20000000002 */
[----:B------:R-:W-:Y:S01]  /*a460*/  UMOV UR44, 0x400 ;  /* 0x00000400002c7882 */ /* 0x000fe20000000000 */
[----:B------:R-:W-:Y:S01]  /*a470*/  BSSY B1, `(.L_x_143) ;  /* 0x0000018000017945 */ /* 0x000fe20003800000 */
[----:B-1----:R-:W-:Y:S01]  /*a480*/  ULEA UR44, UR54, UR44, 0x18 ;  /* 0x0000002c362c7291 */ /* 0x002fe2000f8ec0ff */
[----:B------:R1:W-:Y:S05]  /*a490*/  @P1 SYNCS.ARRIVE.TRANS64.RED.A1T0 RZ, [R46+URZ], RZ ;  /* 0x000000ff2eff19a7 */ /* 0x0003ea00081004ff */
[----:B------:R-:W-:Y:S04]  /*a4a0*/  LEA R2, R106, UR44, 0x3 ;  /* 0x0000002c6a027c11 */ /* 0x000fe8000f8e18ff */
[----:B------:R-:W3:Y:S02]  /*a4b0*/  @P1 SYNCS.PHASECHK.TRANS64.TRYWAIT P0, [R2+URZ+0x80], R0 ;  /* 0x00008000020015a7 */ /* 0x000ee400080011ff */
[----:B---3--:R-:W-:Y:S01]  /*a4c0*/  @P1 SEL R107, RZ, 0x1, !P0 ;  /* 0x00000001ff6b1807 */ /* 0x008fe20004000000 */
[----:B-1----:R-:W-:Y:S06]  /*a4d0*/  @!P1 BRA `(.L_x_144) ;  /* 0x0000000000449947 */ /* 0x002fec0003800000 */
        /* <DEDUP_REMOVED lines=10> */
.L_x_146:
[----:B------:R-:W-:Y:S05]  /*a580*/  BSYNC B0 ;  /* 0x0000000000007941 */ /* 0x000fea0003800000 */
.L_x_145:
[----:B------:R-:W-:Y:S11]  /*a590*/  ISETP.NE.AND P0, PT, R113, RZ, PT ;  /* 0x000000ff7100720c */ /* 0x000ff60003f05270 */
[----:B------:R-:W-:Y:S02]  /*a5a0*/  @!UPT UIADD3 URZ, UPT, UPT, URZ, URZ, URZ ;  /* 0x000000fffffff290 */ /* 0x000fe4000fffe0ff */
[----:B------:R3:W4:Y:S04]  /*a5b0*/  @P0 LDS.128 R52, [R106+UR44+0x200] ;  /* 0x0002002c6a340984 */ /* 0x0007280008000c00 */
[----:B------:R3:W1:Y:S04]  /*a5c0*/  @P0 LDS.128 R64, [R106+UR44+0xa00] ;  /* 0x000a002c6a400984 */ /* 0x0006680008000c00 */
[----:B------:R3:W1:Y:S04]  /*a5d0*/  @P0 LDS.128 R56, [R0+0x200] ;  /* 0x0002000000380984 */ /* 0x0006680000000c00 */
[----:B------:R3:W1:Y:S02]  /*a5e0*/  @P0 LDS.128 R68, [R0+0xa00] ;  /* 0x000a000000440984 */ /* 0x0006640000000c00 */
.L_x_144:
[----:B------:R-:W-:Y:S05]  /*a5f0*/  BSYNC B1 ;  /* 0x0000000000017941 */ /* 0x000fea0003800000 */
.L_x_143:
[----:B------:R-:W-:Y:S05]  /*a600*/  VIADD R105, R105, 0x400010 ;  /* 0x0040001069697836 */ /* 0x000fea0000000000 */
[----:B---3--:R-:W-:Y:S04]  /*a610*/  SHF.R.U32.HI R0, RZ, 0x15, R105 ;  /* 0x00000015ff007819 */ /* 0x008fe80000011669 */
[----:B-1----:R-:W-:Y:S04]  /*a620*/  LOP3.LUT R2, R0, 0x3, RZ, 0xc0, !PT ;  /* 0x0000000300027812 */ /* 0x002fe800078ec0ff */
        /* <DEDUP_REMOVED lines=11> */
[----:B------:R-:W3:Y:S01]  /*a6e0*/  LDCU.64 UR6, c[0x4][0x78] ;  /* 0x01000f00ff0677ac */ /* 0x000ee20008000a00 */
[----:B------:R-:W2:Y:S01]  /*a6f0*/  LDC.64 R14, c[0x4][R15] ;  /* 0x010000000f0e7b82 */ /* 0x000ea20000000a00 */
[----:B------:R-:W5:Y:S01]  /*a700*/  LDCU.64 UR4, c[0x4][0x10] ;  /* 0x01000200ff0477ac */ /* 0x000f620008000a00 */
[----:B-1----:R-:W-:Y:S01]  /*a710*/  MOV R5, UR9 ;  /* 0x0000000900057c02 */ /* 0x002fe20008000f00 */
[----:B------:R-:W-:Y:S01]  /*a720*/  IMAD.U32 R4, RZ, RZ, UR8 ;  /* 0x00000008ff047e24 */ /* 0x000fe2000f8e00ff */
[----:B---3--:R-:W-:Y:S01]  /*a730*/  MOV R7, UR7 ;  /* 0x0000000700077c02 */ /* 0x008fe20008000f00 */
[----:B------:R-:W-:Y:S01]  /*a740*/  IMAD.U32 R6, RZ, RZ, UR6 ;  /* 0x00000006ff067e24 */ /* 0x000fe2000f8e00ff */
[----:B-----5:R-:W-:Y:S01]  /*a750*/  MOV R11, UR5 ;  /* 0x00000005000b7c02 */ /* 0x020fe20008000f00 */
[----:B------:R-:W-:Y:S02]  /*a760*/  IMAD.U32 R10, RZ, RZ, UR4 ;  /* 0x00000004ff0a7e24 */ /* 0x000fe4000f8e00ff */
[----:B------:R-:W-:Y:S07]  /*a770*/  LEPC R20, `(.L_x_149) ;  /* 0x000000001014794e */ /* 0x000fee0000000000 */
[----:B--2-4-:R-:W-:Y:S05]  /*a780*/  CALL.ABS.NOINC R14 ;  /* 0x000000000e007343 */ /* 0x014fea0003c00000 */
.L_x_149:
        /* <DEDUP_REMOVED lines=23> */
.L_x_150:
[----:B------:R-:W-:Y:S05]  /*a900*/  WARPSYNC.ALL ;  /* 0x0000000000007948 */ /* 0x000fea0003800000 */
[----:B------:R-:W-:Y:S11]  /*a910*/  R2UR UR4, R16 ;  /* 0x00000000100472ca */ /* 0x000ff600000e0000 */
[----:B------:R-:W-:Y:S02]  /*a920*/  @!UPT UIADD3 URZ, UPT, UPT, URZ, URZ, URZ ;  /* 0x000000fffffff290 */ /* 0x000fe4000fffe0ff */
[----:B------:R-:W1:Y:S02]  /*a930*/  LDTM.x16 R4, tmem[UR4+0x20] ;  /* 0x00002004000479ee */ /* 0x000e640008240000 */
[----:B-1----:R-:W-:Y:S01]  /*a940*/  NOP ;  /* 0x0000000000007918 */ /* 0x002fe20000000000 */
.L_x_148:
[----:B------:R-:W-:Y:S01]  /*a950*/  ISETP.NE.AND P1, PT, R84, R2, PT ;  /* 0x000000025400720c */ /* 0x000fe20003f25270 */
[----:B------:R-:W-:Y:S05]  /*a960*/  WARPSYNC.ALL ;  /* 0x0000000000007948 */ /* 0x000fea0003800000 */
[C---:B----4-:R-:W-:Y:S01]  /*a970*/  SHF.L.U32 R3, R52.reuse, 0x10, RZ ;  /* 0x0000001034037819 */ /* 0x050fe200000006ff */
[----:B------:R-:W-:Y:S01]  /*a980*/  NOP ;  /* 0x0000000000007918 */ /* 0x000fe20000000000 */
[----:B--2---:R-:W-:Y:S01]  /*a990*/  LOP3.LUT R40, R52, 0xffff0000, RZ, 0xc0, !PT ;  /* 0xffff000034287812 */ /* 0x004fe200078ec0ff */
[----:B------:R-:W-:Y:S01]  /*a9a0*/  FMUL R0, R43, R24 ;  /* 0x000000182b007220 */ /* 0x000fe20000400000 */
[----:B------:R-:W-:Y:S01]  /*a9b0*/  SHF.L.U32 R41, R53, 0x10, RZ ;  /* 0x0000001035297819 */ /* 0x000fe200000006ff */
[C---:B------:R-:W-:Y:S01]  /*a9c0*/  FMUL R20, R43.reuse, R4 ;  /* 0x000000042b147220 */ /* 0x040fe20000400000 */
[----:B------:R-:W-:Y:S01]  /*a9d0*/  MOV R4, UR46 ;  /* 0x0000002e00047c02 */ /* 0x000fe20008000f00 */
[----:B------:R-:W-:Y:S01]  /*a9e0*/  FMUL R2, R43, R25 ;  /* 0x000000192b027220 */ /* 0x000fe20000400000 */
[----:B------:R-:W-:Y:S01]  /*a9f0*/  LOP3.LUT R42, R53, 0xffff0000, RZ, 0xc0, !PT ;  /* 0xffff0000352a7812 */ /* 0x000fe200078ec0ff */
[C---:B------:R-:W-:Y:S01]  /*aa00*/  FFMA R0, R45.reuse, R3, R0 ;  /* 0x000000032d007223 */ /* 0x040fe20000000000 */
[----:B------:R-:W-:Y:S01]  /*aa10*/  @!P1 LEA R99, R4, R99, 0xc ;  /* 0x0000006304639211 */ /* 0x000fe200078e60ff */
[----:B------:R-:W-:Y:S01]  /*aa20*/  FFMA R2, R45, R40, R2 ;  /* 0x000000282d027223 */ /* 0x000fe20000000002 */
[----:B------:R-:W-:Y:S01]  /*aa30*/  R2UR UR4, R104 ;  /* 0x00000000680472ca */ /* 0x000fe200000e0000 */
[C---:B------:R-:W-:Y:S01]  /*aa40*/  FMUL R3, R43.reuse, R26 ;  /* 0x0000001a2b037220 */ /* 0x040fe20000400000 */
[----:B------:R-:W-:Y:S01]  /*aa50*/  SHF.L.U32 R44, R54, 0x10, RZ ;  /* 0x00000010362c7819 */ /* 0x000fe200000006ff */
[C---:B------:R-:W-:Y:S01]  /*aa60*/  FMUL R4, R43.reuse, R27 ;  /* 0x0000001b2b047220 */ /* 0x040fe20000400000 */
[----:B------:R-:W-:Y:S01]  /*aa70*/  F2FP.BF16.F32.PACK_AB R100, R2, R0 ;  /* 0x000000000264723e */ /* 0x000fe200000010ff */
[----:B------:R-:W-:Y:S01]  /*aa80*/  FMUL R21, R43, R5 ;  /* 0x000000052b157220 */ /* 0x000fe20000400000 */
[----:B------:R-:W-:Y:S01]  /*aa90*/  @!P1 IADD3 R5, PT, PT, R99, UR44, RZ ;  /* 0x0000002c63059c10 */ /* 0x000fe2000fffe0ff */
[C---:B------:R-:W-:Y:S01]  /*aaa0*/  FFMA R3, R45.reuse, R41, R3 ;  /* 0x000000292d037223 */ /* 0x040fe20000000003 */
[----:B------:R-:W-:Y:S01]  /*aab0*/  LOP3.LUT R46, R54, 0xffff0000, RZ, 0xc0, !PT ;  /* 0xffff0000362e7812 */ /* 0x000fe200078ec0ff */
[----:B------:R-:W-:Y:S01]  /*aac0*/  FFMA R4, R45, R42, R4 ;  /* 0x0000002a2d047223 */ /* 0x000fe20000000004 */
[----:B------:R-:W-:Y:S01]  /*aad0*/  SHF.L.U32 R47, R55, 0x10, RZ ;  /* 0x00000010372f7819 */ /* 0x000fe200000006ff */
[C---:B------:R-:W-:Y:S01]  /*aae0*/  FMUL R0, R43.reuse, R28 ;  /* 0x0000001c2b007220 */ /* 0x040fe20000400000 */
[----:B------:R-:W-:Y:S01]  /*aaf0*/  @!P1 IADD3 R98, PT, PT, R98, R5, RZ ;  /* 0x0000000562629210 */ /* 0x000fe20007ffe0ff */
[----:B------:R-:W-:Y:S01]  /*ab00*/  FMUL R2, R43, R29 ;  /* 0x0000001d2b027220 */ /* 0x000fe20000400000 */
[----:B------:R-:W-:Y:S01]  /*ab10*/  LOP3.LUT R48, R55, 0xffff0000, RZ, 0xc0, !PT ;  /* 0xffff000037307812 */ /* 0x000fe200078ec0ff */
[C---:B------:R-:W-:Y:S01]  /*ab20*/  FMUL R5, R43.reuse, R30 ;  /* 0x0000001e2b057220 */ /* 0x040fe20000400000 */
[C---:B------:R-:W-:Y:S01]  /*ab30*/  SHF.L.U32 R49, R56.reuse, 0x10, RZ ;  /* 0x0000001038317819 */ /* 0x040fe200000006ff */
[C---:B------:R-:W-:Y:S01]  /*ab40*/  FMUL R22, R43.reuse, R6 ;  /* 0x000000062b167220 */ /* 0x040fe20000400000 */
[----:B------:R-:W-:Y:S01]  /*ab50*/  LOP3.LUT R50, R56, 0xffff0000, RZ, 0xc0, !PT ;  /* 0xffff000038327812 */ /* 0x000fe200078ec0ff */
[----:B------:R-:W-:Y:S01]  /*ab60*/  FMUL R6, R43, R31 ;  /* 0x0000001f2b067220 */ /* 0x000fe20000400000 */
[----:B------:R-:W-:Y:S01]  /*ab70*/  F2FP.BF16.F32.PACK_AB R101, R4, R3 ;  /* 0x000000030465723e */ /* 0x000fe200000010ff */
[----:B------:R-:W-:Y:S01]  /*ab80*/  FFMA R0, R45, R44, R0 ;  /* 0x0000002c2d007223 */ /* 0x000fe20000000000 */
[----:B------:R-:W-:Y:S01]  /*ab90*/  SHF.L.U32 R51, R57, 0x10, RZ ;  /* 0x0000001039337819 */ /* 0x000fe200000006ff */
[----:B------:R-:W-:Y:S01]  /*aba0*/  FMUL R23, R43, R7 ;  /* 0x000000072b177220 */ /* 0x000fe20000400000 */
[----:B------:R-:W-:Y:S01]  /*abb0*/  LOP3.LUT R52, R57, 0xffff0000, RZ, 0xc0, !PT ;  /* 0xffff000039347812 */ /* 0x000fe200078ec0ff */
[----:B------:R-:W-:Y:S01]  /*abc0*/  FFMA R2, R45, R46, R2 ;  /* 0x0000002e2d027223 */ /* 0x000fe20000000002 */
[C---:B------:R-:W-:Y:S01]  /*abd0*/  SHF.L.U32 R53, R58.reuse, 0x10, RZ ;  /* 0x000000103a357819 */ /* 0x040fe200000006ff */
[C---:B------:R-:W-:Y:S01]  /*abe0*/  FMUL R7, R43.reuse, R32 ;  /* 0x000000202b077220 */ /* 0x040fe20000400000 */
[----:B------:R-:W-:Y:S01]  /*abf0*/  LOP3.LUT R54, R58, 0xffff0000, RZ, 0xc0, !PT ;  /* 0xffff00003a367812 */ /* 0x000fe200078ec0ff */
[----:B------:R-:W-:Y:S01]  /*ac00*/  FMUL R3, R43, R33 ;  /* 0x000000212b037220 */ /* 0x000fe20000400000 */
[----:B------:R-:W-:Y:S01]  /*ac10*/  F2FP.BF16.F32.PACK_AB R102, R2, R0 ;  /* 0x000000000266723e */ /* 0x000fe200000010ff */
[----:B------:R-:W-:Y:S01]  /*ac20*/  FFMA R5, R45, R47, R5 ;  /* 0x0000002f2d057223 */ /* 0x000fe20000000005 */
[----:B------:R-:W-:Y:S01]  /*ac30*/  SHF.L.U32 R55, R59, 0x10, RZ ;  /* 0x000000103b377819 */ /* 0x000fe200000006ff */
[----:B------:R-:W-:Y:S01]  /*ac40*/  FFMA R6, R45, R48, R6 ;  /* 0x000000302d067223 */ /* 0x000fe20000000006 */
[----:B------:R-:W-:Y:S01]  /*ac50*/  LOP3.LUT R56, R59, 0xffff0000, RZ, 0xc0, !PT ;  /* 0xffff00003b387812 */ /* 0x000fe200078ec0ff */
[C---:B------:R-:W-:Y:S01]  /*ac60*/  FFMA R7, R45.reuse, R49, R7 ;  /* 0x000000312d077223 */ /* 0x040fe20000000007 */
[----:B------:R-:W-:Y:S01]  /*ac70*/  SHF.L.U32 R57, R64, 0x10, RZ ;  /* 0x0000001040397819 */ /* 0x000fe200000006ff */
[----:B------:R-:W-:Y:S01]  /*ac80*/  UIADD3 UR4, UPT, UPT, UR4, 0xf0, URZ ;  /* 0x000000f004047890 */ /* 0x000fe2000fffe0ff */
[----:B------:R-:W-:Y:S01]  /*ac90*/  F2FP.BF16.F32.PACK_AB R103, R6, R5 ;  /* 0x000000050667723e */ /* 0x000fe200000010ff */
[----:B------:R-:W-:Y:S01]  /*aca0*/  FFMA R3, R45, R50, R3 ;  /* 0x000000322d037223 */ /* 0x000fe20000000003 */
[----:B------:R-:W-:Y:S01]  /*acb0*/  LOP3.LUT R58, R64, 0xffff0000, RZ, 0xc0, !PT ;  /* 0xffff0000403a7812 */ /* 0x000fe200078ec0ff */
[----:B------:R-:W-:Y:S01]  /*acc0*/  FMUL R0, R43, R34 ;  /* 0x000000222b007220 */ /* 0x000fe20000400000 */
[----:B------:R-:W-:Y:S01]  /*acd0*/  SHF.L.U32 R59, R65, 0x10, RZ ;  /* 0x00000010413b7819 */ /* 0x000fe200000006ff */
[----:B------:R-:W-:Y:S01]  /*ace0*/  FMUL R2, R43, R35 ;  /* 0x000000232b027220 */ /* 0x000fe20000400000 */
[----:B------:R-:W-:Y:S01]  /*acf0*/  F2FP.BF16.F32.PACK_AB R28, R3, R7 ;  /* 0x00000007031c723e */ /* 0x000fe200000010ff */
[----:B------:R-:W-:Y:S01]  /*ad00*/  UPRMT UR4, UR54, 0x654, UR4 ;  /* 0x0000065436047896 */ /* 0x000fe20008000004 */
[----:B------:R-:W-:Y:S01]  /*ad10*/  LOP3.LUT R60, R65, 0xffff0000, RZ, 0xc0, !PT ;  /* 0xffff0000413c7812 */ /* 0x000fe200078ec0ff */
[C---:B------:R-:W-:Y:S01]  /*ad20*/  FMUL R4, R43.reuse, R36 ;  /* 0x000000242b047220 */ /* 0x040fe20000400000 */
[C---:B------:R-:W-:Y:S01]  /*ad30*/  SHF.L.U32 R61, R66.reuse, 0x10, RZ ;  /* 0x00000010423d7819 */ /* 0x040fe200000006ff */
[----:B------:R-:W-:Y:S01]  /*ad40*/  FMUL R5, R43, R37 ;  /* 0x000000252b057220 */ /* 0x000fe20000400000 */
[----:B------:R-:W-:Y:S01]  /*ad50*/  LOP3.LUT R62, R66, 0xffff0000, RZ, 0xc0, !PT ;  /* 0xffff0000423e7812 */ /* 0x000fe200078ec0ff */
[----:B------:R-:W-:Y:S01]  /*ad60*/  FFMA R0, R45, R51, R0 ;  /* 0x000000332d007223 */ /* 0x000fe20000000000 */
[----:B------:R-:W-:Y:S01]  /*ad70*/  FMUL R6, R43, R38 ;  /* 0x000000262b067220 */ /* 0x000fe20000400000 */
[----:B------:R-:W-:Y:S01]  /*ad80*/  FFMA R2, R45, R52, R2 ;  /* 0x000000342d027223 */ /* 0x000fe20000000002 */
[----:B------:R-:W-:Y:S01]  /*ad90*/  FMUL R3, R43, R39 ;  /* 0x000000272b037220 */ /* 0x000fe20000400000 */
[C---:B------:R-:W-:Y:S01]  /*ada0*/  FFMA R4, R45.reuse, R53, R4 ;  /* 0x000000352d047223 */ /* 0x040fe20000000004 */
[C---:B------:R-:W-:Y:S01]  /*adb0*/  FFMA R5, R45.reuse, R54, R5 ;  /* 0x000000362d057223 */ /* 0x040fe20000000005 */
[C---:B------:R-:W-:Y:S01]  /*adc0*/  FFMA R6, R45.reuse, R55, R6 ;  /* 0x000000372d067223 */ /* 0x040fe20000000006 */
[C---:B------:R-:W-:Y:S01]  /*add0*/  FFMA R3, R45.reuse, R56, R3 ;  /* 0x000000382d037223 */ /* 0x040fe20000000003 */
[----:B------:R-:W-:Y:S01]  /*ade0*/  FFMA R20, R45, R57, R20 ;  /* 0x000000392d147223 */ /* 0x000fe20000000014 */
[----:B------:R-:W-:Y:S01]  /*adf0*/  FMUL R8, R43, R8 ;  /* 0x000000082b087220 */ /* 0x000fe20000400000 */
[----:B------:R-:W-:Y:S01]  /*ae00*/  SYNCS.ARRIVE.TRANS64.RED.A1T0 RZ, [UR4], RZ ;  /* 0x000000ffffff79a7 */ /* 0x000fe20008100404 */
[----:B------:R1:W-:Y:S01]  /*ae10*/  @!P1 STS.128 [R99+UR44+0x200], R100 ;  /* 0x0002006463009988 */ /* 0x0003e20008000c2c */
[----:B------:R-:W-:Y:S01]  /*ae20*/  SHF.L.U32 R63, R67, 0x10, RZ ;  /* 0x00000010433f7819 */ /* 0x000fe200000006ff */
[----:B------:R-:W-:Y:S01]  /*ae30*/  FFMA R21, R45, R58, R21 ;  /* 0x0000003a2d157223 */ /* 0x000fe20000000015 */
[----:B------:R-:W-:Y:S01]  /*ae40*/  LOP3.LUT R64, R67, 0xffff0000, RZ, 0xc0, !PT ;  /* 0xffff000043407812 */ /* 0x000fe200078ec0ff */
[----:B------:R-:W-:Y:S01]  /*ae50*/  FMUL R9, R43, R9 ;  /* 0x000000092b097220 */ /* 0x000fe20000400000 */
[C---:B------:R-:W-:Y:S01]  /*ae60*/  SHF.L.U32 R24, R68.reuse, 0x10, RZ ;  /* 0x0000001044187819 */ /* 0x040fe200000006ff */
[----:B------:R-:W-:Y:S01]  /*ae70*/  FFMA R22, R45, R59, R22 ;  /* 0x0000003b2d167223 */ /* 0x000fe20000000016 */
[----:B------:R-:W-:Y:S01]  /*ae80*/  LOP3.LUT R25, R68, 0xffff0000, RZ, 0xc0, !PT ;  /* 0xffff000044197812 */ /* 0x000fe200078ec0ff */
[----:B------:R-:W-:Y:S01]  /*ae90*/  FMUL R10, R43, R10 ;  /* 0x0000000a2b0a7220 */ /* 0x000fe20000400000 */
[----:B------:R-:W-:Y:S01]  /*aea0*/  FFMA R23, R45, R60, R23 ;  /* 0x0000003c2d177223 */ /* 0x000fe20000000017 */
[----:B------:R-:W-:Y:S01]  /*aeb0*/  FMUL R11, R43, R11 ;  /* 0x0000000b2b0b7220 */ /* 0x000fe20000400000 */
[----:B------:R-:W-:Y:S01]  /*aec0*/  F2FP.BF16.F32.PACK_AB R29, R2, R0 ;  /* 0x00000000021d723e */ /* 0x000fe200000010ff */
[----:B------:R-:W-:Y:S01]  /*aed0*/  FFMA R8, R45, R61, R8 ;  /* 0x0000003d2d087223 */ /* 0x000fe20000000008 */
[----:B------:R-:W-:Y:S01]  /*aee0*/  F2FP.BF16.F32.PACK_AB R30, R5, R4 ;  /* 0x00000004051e723e */ /* 0x000fe200000010ff */
[----:B------:R-:W-:Y:S01]  /*aef0*/  FMUL R12, R43, R12 ;  /* 0x0000000c2b0c7220 */ /* 0x000fe20000400000 */
[----:B------:R-:W-:Y:S01]  /*af00*/  F2FP.BF16.F32.PACK_AB R31, R3, R6 ;  /* 0x00000006031f723e */ /* 0x000fe200000010ff */
[----:B------:R-:W-:Y:S01]  /*af10*/  FFMA R9, R45, R62, R9 ;  /* 0x0000003e2d097223 */ /* 0x000fe20000000009 */
[----:B------:R-:W-:Y:S01]  /*af20*/  FMUL R13, R43, R13 ;  /* 0x0000000d2b0d7220 */ /* 0x000fe20000400000 */
[----:B------:R-:W-:Y:S01]  /*af30*/  SHF.L.U32 R26, R69, 0x10, RZ ;  /* 0x00000010451a7819 */ /* 0x000fe200000006ff */
[----:B------:R-:W-:Y:S01]  /*af40*/  FFMA R10, R45, R63, R10 ;  /* 0x0000003f2d0a7223 */ /* 0x000fe2000000000a */
[----:B------:R1:W-:Y:S01]  /*af50*/  @!P1 STS.128 [R98+0x200], R28 ;  /* 0x0002001c62009388 */ /* 0x0003e20000000c00 */
[----:B------:R-:W-:Y:S01]  /*af60*/  FMUL R14, R43, R14 ;  /* 0x0000000e2b0e7220 */ /* 0x000fe20000400000 */
[----:B------:R-:W-:Y:S01]  /*af70*/  LOP3.LUT R40, R69, 0xffff0000, RZ, 0xc0, !PT ;  /* 0xffff000045287812 */ /* 0x000fe200078ec0ff */
[----:B------:R-:W-:Y:S01]  /*af80*/  FFMA R11, R45, R64, R11 ;  /* 0x000000402d0b7223 */ /* 0x000fe2000000000b */
[----:B------:R-:W-:Y:S01]  /*af90*/  FMUL R15, R43, R15 ;  /* 0x0000000f2b0f7220 */ /* 0x000fe20000400000 */
[C---:B------:R-:W-:Y:S01]  /*afa0*/  SHF.L.U32 R65, R70.reuse, 0x10, RZ ;  /* 0x0000001046417819 */ /* 0x040fe200000006ff */
[----:B------:R-:W-:Y:S01]  /*afb0*/  FFMA R12, R45, R24, R12 ;  /* 0x000000182d0c7223 */ /* 0x000fe2000000000c */
[----:B------:R-:W-:Y:S01]  /*afc0*/  FMUL R16, R43, R16 ;  /* 0x000000102b107220 */ /* 0x000fe20000400000 */
[----:B------:R-:W-:Y:S01]  /*afd0*/  LOP3.LUT R66, R70, 0xffff0000, RZ, 0xc0, !PT ;  /* 0xffff000046427812 */ /* 0x000fe200078ec0ff */
[----:B------:R-:W-:Y:S01]  /*afe0*/  FFMA R13, R45, R25, R13 ;  /* 0x000000192d0d7223 */ /* 0x000fe2000000000d */
[----:B------:R-:W-:Y:S01]  /*aff0*/  FMUL R17, R43, R17 ;  /* 0x000000112b117220 */ /* 0x000fe20000400000 */
[----:B------:R-:W-:Y:S01]  /*b000*/  SHF.L.U32 R67, R71, 0x10, RZ ;  /* 0x0000001047437819 */ /* 0x000fe200000006ff */
[----:B------:R-:W-:Y:S01]  /*b010*/  FFMA R14, R45, R26, R14 ;  /* 0x0000001a2d0e7223 */ /* 0x000fe2000000000e */
[----:B------:R-:W-:Y:S01]  /*b020*/  F2FP.BF16.F32.PACK_AB R20, R21, R20 ;  /* 0x000000141514723e */ /* 0x000fe200000010ff */
[----:B------:R-:W-:Y:S01]  /*b030*/  FMUL R18, R43, R18 ;  /* 0x000000122b127220 */ /* 0x000fe20000400000 */
[----:B------:R-:W-:Y:S01]  /*b040*/  LOP3.LUT R68, R71, 0xffff0000, RZ, 0xc0, !PT ;  /* 0xffff000047447812 */ /* 0x000fe200078ec0ff */
[----:B------:R-:W-:Y:S01]  /*b050*/  FFMA R15, R45, R40, R15 ;  /* 0x000000282d0f7223 */ /* 0x000fe2000000000f */
[----:B------:R-:W-:Y:S01]  /*b060*/  F2FP.BF16.F32.PACK_AB R21, R23, R22 ;  /* 0x000000161715723e */ /* 0x000fe200000010ff */
[----:B------:R-:W-:Y:S01]  /*b070*/  FMUL R19, R43, R19 ;  /* 0x000000132b137220 */ /* 0x000fe20000400000 */
[----:B------:R-:W-:Y:S01]  /*b080*/  F2FP.BF16.F32.PACK_AB R22, R9, R8 ;  /* 0x000000080916723e */ /* 0x000fe200000010ff */
[----:B------:R-:W-:Y:S01]  /*b090*/  FFMA R16, R45, R65, R16 ;  /* 0x000000412d107223 */ /* 0x000fe20000000010 */
[----:B------:R-:W-:Y:S01]  /*b0a0*/  F2FP.BF16.F32.PACK_AB R23, R11, R10 ;  /* 0x0000000a0b17723e */ /* 0x000fe200000010ff */
[C---:B------:R-:W-:Y:S01]  /*b0b0*/  FFMA R17, R45.reuse, R66, R17 ;  /* 0x000000422d117223 */ /* 0x040fe20000000011 */
[C---:B------:R-:W-:Y:S01]  /*b0c0*/  FFMA R18, R45.reuse, R67, R18 ;  /* 0x000000432d127223 */ /* 0x040fe20000000012 */
[----:B------:R-:W-:Y:S01]  /*b0d0*/  FFMA R19, R45, R68, R19 ;  /* 0x000000442d137223 */ /* 0x000fe20000000013 */
[----:B------:R-:W-:Y:S01]  /*b0e0*/  F2FP.BF16.F32.PACK_AB R12, R13, R12 ;  /* 0x0000000c0d0c723e */ /* 0x000fe200000010ff */
[----:B------:R1:W-:Y:S01]  /*b0f0*/  @!P1 STS.128 [R99+UR44+0xa00], R20 ;  /* 0x000a001463009988 */ /* 0x0003e20008000c2c */
[----:B------:R-:W-:Y:S01]  /*b100*/  F2FP.BF16.F32.PACK_AB R13, R15, R14 ;  /* 0x0000000e0f0d723e */ /* 0x000fe200000010ff */
[----:B------:R-:W-:Y:S01]  /*b110*/  BSSY.RECONVERGENT B0, `(.L_x_151) ;  /* 0x000001c000007945 */ /* 0x000fe20003800200 */
[----:B------:R-:W-:Y:S02]  /*b120*/  F2FP.BF16.F32.PACK_AB R14, R17, R16 ;  /* 0x00000010110e723e */ /* 0x000fe400000010ff */
[----:B------:R-:W-:Y:S02]  /*b130*/  F2FP.BF16.F32.PACK_AB R15, R19, R18 ;  /* 0x00000012130f723e */ /* 0x000fe400000010ff */
[----:B------:R-:W-:Y:S03]  /*b140*/  ISETP.NE.AND P0, PT, R84, RZ, PT ;  /* 0x000000ff5400720c */ /* 0x000fe60003f05270 */
[----:B------:R1:W-:Y:S01]  /*b150*/  @!P1 STS.128 [R98+0xa00], R12 ;  /* 0x000a000c62009388 */ /* 0x0003e20000000c00 */
[----:B------:R-:W-:Y:S01]  /*b160*/  @!PT LDS RZ, [RZ] ;  /* 0x00000000fffff984 */ /* 0x000fe20000000800 */
[----:B------:R-:W-:Y:S01]  /*b170*/  @!PT LDS RZ, [RZ] ;  /* 0x00000000fffff984 */ /* 0x000fe20000000800 */
[----:B------:R-:W-:Y:S01]  /*b180*/  @!PT LDS RZ, [RZ] ;  /* 0x00000000fffff984 */ /* 0x000fe20000000800 */
[----:B------:R-:W-:Y:S01]  /*b190*/  @!PT LDS RZ, [RZ] ;  /* 0x00000000fffff984 */ /* 0x000fe20000000800 */
[----:B------:R2:W-:Y:S07]  /*b1a0*/  MEMBAR.ALL.CTA ;  /* 0x0000000000007992 */ /* 0x0005ee0000008000 */
[----:B--2---:R-:W2:Y:S02]  /*b1b0*/  FENCE.VIEW.ASYNC.S ;  /* 0x00000000000073c6 */ /* 0x004ea40000000000 */
[----:B--2---:R-:W-:Y:S06]  /*b1c0*/  BAR.SYNC.DEFER_BLOCKING 0x1, 0x80 ;  /* 0x0042000000007b1d */ /* 0x004fec0000010000 */
[----:B------:R-:W-:Y:S05]  /*b1d0*/  @P0 BRA `(.L_x_152) ;  /* 0x00000000003c0947 */ /* 0x000fea0003800000 */
[----:B------:R-:W2:Y:S01]  /*b1e0*/  LDCU.64 UR6, c[0x0][0x348] ;  /* 0x00006900ff0677ac */ /* 0x000ea20008000a00 */
        /* <DEDUP_REMOVED lines=9> */
[----:B--2---:R-:W-:Y:S04]  /*b280*/  UIADD3 UR4, UP0, UPT, UR6, 0xa80, URZ ;  /* 0x00000a8006047890 */ /* 0x004fe8000ff1e0ff */
[----:B------:R-:W-:Y:S09]  /*b290*/  UIADD3.X UR5, UPT, UPT, URZ, UR7, URZ, UP0, !UPT ;  /* 0x00000007ff057290 */ /* 0x000ff200087fe4ff */
[----:B------:R2:W-:Y:S01]  /*b2a0*/  UTMASTG.3D [UR8], [UR4] ;  /* 0x00000008040073b5 */ /* 0x0005e20008010000 */
[----:B------:R2:W-:Y:S02]  /*b2b0*/  UTMASTG.3D [UR12], [UR4] ;  /* 0x0000000c040073b5 */ /* 0x0005e40008010000 */
[----:B--2---:R0:W-:Y:S02]  /*b2c0*/  UTMACMDFLUSH ;  /* 0x00000000000079b7 */ /* 0x0041e40000000000 */
.L_x_152:
[----:B------:R-:W-:Y:S05]  /*b2d0*/  BSYNC.RECONVERGENT B0 ;  /* 0x0000000000007941 */ /* 0x000fea0003800200 */
.L_x_151:
[----:B------:R-:W-:Y:S01]  /*b2e0*/  UISETP.NE.AND UP0, UPT, UR47, URZ, UPT ;  /* 0x000000ff2f00728c */ /* 0x000fe2000bf05270 */
[----:B------:R-:W-:Y:S01]  /*b2f0*/  BSSY.RECONVERGENT B0, `(.L_x_153) ;  /* 0x0000009000007945 */ /* 0x000fe20003800200 */
[----:B------:R-:W-:Y:S04]  /*b300*/  UIADD3 UR4, UPT, UPT, UR46, 0x1, URZ ;  /* 0x000000012e047890 */ /* 0x000fe8000fffe0ff */
[----:B------:R-:W-:Y:S02]  /*b310*/  UISETP.EQ.XOR UP1, UPT, UR4, 0x3, UP0 ;  /* 0x000000030400788c */ /* 0x000fe40008722a70 */
[----:B------:R-:W-:Y:S02]  /*b320*/  UISETP.NE.AND UP0, UPT, UR4, 0x3, UPT ;  /* 0x000000030400788c */ /* 0x000fe4000bf05270 */
[----:B------:R-:W-:Y:S02]  /*b330*/  USEL UR5, URZ, 0x1, !UP1 ;  /* 0x00000001ff057887 */ /* 0x000fe4000c800000 */
[----:B------:R-:W-:Y:S02]  /*b340*/  USEL UR45, UR4, URZ, UP0 ;  /* 0x000000ff042d7287 */ /* 0x000fe40008000000 */
[----:B------:R-:W-:Y:S01]  /*b350*/  ULOP3.LUT UR57, UR57, UR5, URZ, 0x3c, !UPT ;  /* 0x0000000539397292 */ /* 0x000fe2000f8e3cff */
[----:B------:R-:W-:Y:S11]  /*b360*/  @P0 BRA `(.L_x_154) ;  /* 0x0000000000040947 */ /* 0x000ff60003800000 */
[----:B------:R-:W-:Y:S04]  /*b370*/  DEPBAR.LE SB0, 0x1 ;  /* 0x000080400000791a */ /* 0x000fe80000000000 */
.L_x_154:
[----:B------:R-:W-:Y:S05]  /*b380*/  BSYNC.RECONVERGENT B0 ;  /* 0x0000000000007941 */ /* 0x000fea0003800200 */
.L_x_153:
[----:B------:R-:W-:Y:S01]  /*b390*/  BAR.SYNC.DEFER_BLOCKING 0x1, 0x80 ;  /* 0x0042000000007b1d */ /* 0x000fe20000010000 */
[----:B------:R-:W-:Y:S01]  /*b3a0*/  UISETP.NE.AND UP0, UPT, UR56, -0x4, UPT ;  /* 0xfffffffc3800788c */ /* 0x000fe2000bf05270 */
[----:B------:R-:W-:Y:S08]  /*b3b0*/  IADD3 R80, PT, PT, R80, 0x1, RZ ;  /* 0x0000000150507810 */ /* 0x000ff00007ffe0ff */
[----:B------:R-:W-:Y:S05]  /*b3c0*/  BRA.U !UP0, `(.L_x_155) ;  /* 0x0000000108287547 */ /* 0x000fea000b800000 */
[----:B------:R-:W2:Y:S01]  /*b3d0*/  S2R R0, SR_CgaCtaId ;  /* 0x0000000000007919 */ /* 0x000ea20000008800 */
[----:B------:R-:W-:Y:S01]  /*b3e0*/  ISETP.NE.AND P0, PT, R97, RZ, PT ;  /* 0x000000ff6100720c */ /* 0x000fe20003f05270 */
[----:B------:R-:W-:Y:S01]  /*b3f0*/  IMAD.U32 R2, RZ, RZ, UR52 ;  /* 0x00000034ff027e24 */ /* 0x000fe2000f8e00ff */
[----:B------:R-:W-:Y:S04]  /*b400*/  UIADD3 UR4, UPT, UPT, UR52, 0x1, URZ ;  /* 0x0000000134047890 */ /* 0x000fe8000fffe0ff */
[----:B------:R-:W-:Y:S04]  /*b410*/  UISETP.NE.AND UP0, UPT, UR4, 0x3, UPT ;  /* 0x000000030400788c */ /* 0x000fe8000bf05270 */
[----:B------:R-:W-:Y:S03]  /*b420*/  USEL UR52, UR4, URZ, UP0 ;  /* 0x000000ff04347287 */ /* 0x000fe60008000000 */
[----:B------:R-:W-:Y:S05]  /*b430*/  @P0 LEA R2, R2, UR44, 0x3 ;  /* 0x0000002c02020c11 */ /* 0x000fea000f8e18ff */
[----:B------:R-:W-:Y:S05]  /*b440*/  @P0 VIADD R2, R2, 0x98 ;  /* 0x0000009802020836 */ /* 0x000fea0000000000 */
[----:B--2---:R-:W-:Y:S04]  /*b450*/  @P0 PRMT R0, R0, 0x654, R2 ;  /* 0x0000065400000816 */ /* 0x004fe80000000002 */
[----:B------:R2:W-:Y:S03]  /*b460*/  @P0 SYNCS.ARRIVE.TRANS64.RED.A1T0 RZ, [R0+URZ], RZ ;  /* 0x000000ff00ff09a7 */ /* 0x0005e600081004ff */
.L_x_155:
[----:B------:R-:W-:Y:S01]  /*b470*/  R2UR UR6, R95 ;  /* 0x000000005f0672ca */ /* 0x000fe200000e0000 */
[----:B------:R-:W-:Y:S01]  /*b480*/  UIADD3 UR56, UPT, UPT, UR56, 0x4, URZ ;  /* 0x0000000438387890 */ /* 0x000fe2000fffe0ff */
[----:B------:R-:W-:Y:S02]  /*b490*/  R2UR UR5, R91 ;  /* 0x000000005b0572ca */ /* 0x000fe400000e0000 */
[----:B------:R-:W-:Y:S02]  /*b4a0*/  R2UR UR4, R92 ;  /* 0x000000005c0472ca */ /* 0x000fe400000e0000 */
[----:B------:R-:W-:Y:S02]  /*b4b0*/  R2UR UR36, R93 ;  /* 0x000000005d2472ca */ /* 0x000fe400000e0000 */
[----:B------:R-:W-:Y:S02]  /*b4c0*/  ISETP.NE.AND P0, PT, R77, 0x2, PT ;  /* 0x000000024d00780c */ /* 0x000fe40003f05270 */
[----:B------:R-:W-:Y:S02]  /*b4d0*/  ISETP.NE.AND P1, PT, R80, 0x2, PT ;  /* 0x000000025000780c */ /* 0x000fe40003f25270 */
[----:B------:R-:W-:Y:S01]  /*b4e0*/  SEL R2, RZ, 0x1, P0 ;  /* 0x00000001ff027807 */ /* 0x000fe20000000000 */
[----:B------:R-:W-:Y:S01]  /*b4f0*/  UISETP.NE.AND UP0, UPT, UR6, URZ, UPT ;  /* 0x000000ff0600728c */ /* 0x000fe2000bf05270 */
[----:B--2---:R-:W-:Y:S01]  /*b500*/  SEL R0, RZ, 0x1, P1 ;  /* 0x00000001ff007807 */ /* 0x004fe20000800000 */
[----:B------:R-:W-:Y:S01]  /*b510*/  UIADD3 UR26, UPT, UPT, UR37, UR5, URZ ;  /* 0x00000005251a7290 */ /* 0x000fe2000fffe0ff */
[----:B------:R-:W-:Y:S01]  /*b520*/  LOP3.LUT R78, R78, R2, RZ, 0x3c, !PT ;  /* 0x000000024e4e7212 */ /* 0x000fe200078e3cff */
[----:B------:R-:W-:Y:S01]  /*b530*/  UIADD3 UR20, UPT, UPT, UR38, UR4, URZ ;  /* 0x0000000426147290 */ /* 0x000fe2000fffe0ff */
[----:B------:R-:W-:Y:S02]  /*b540*/  LOP3.LUT R79, R79, R0, RZ, 0x3c, !PT ;  /* 0x000000004f4f7212 */ /* 0x000fe400078e3cff */
[----:B------:R-:W-:Y:S02]  /*b550*/  SEL R77, R77, RZ, P0 ;  /* 0x000000ff4d4d7207 */ /* 0x000fe40000000000 */
[----:B------:R-:W-:Y:S01]  /*b560*/  SEL R80, R80, RZ, P1 ;  /* 0x000000ff50507207 */ /* 0x000fe20000800000 */
[----:B------:R-:W-:Y:S06]  /*b570*/  BRA.U UP0, `(.L_x_156) ;  /* 0xffffffb1001c7547 */ /* 0x000fec000b83ffff */
[----:B------:R-:W-:-:S13]  /*b580*/  R2UR UR4, R96 ;  /* 0x00000000600472ca */ /* 0x000fda00000e0000 */
[----:B------:R-:W-:-:S09]  /*b590*/  UISETP.NE.AND UP0, UPT, UR4, URZ, UPT ;  /* 0x000000ff0400728c */ /* 0x000fd2000bf05270 */
[----:B------:R-:W-:Y:S05]  /*b5a0*/  BRA.U !UP0, `(.L_x_157) ;  /* 0x0000000108487547 */ /* 0x000fea000b800000 */
[----:B------:R-:W2:Y:S02]  /*b5b0*/  LDCU.64 UR4, c[0x0][0xc90] ;  /* 0x00019200ff0477ac */ /* 0x000ea40008000a00 */
[----:B--2---:R-:W-:-:S04]  /*b5c0*/  UISETP.NE.U32.AND UP0, UPT, UR4, URZ, UPT ;  /* 0x000000ff0400728c */ /* 0x004fc8000bf05070 */
[----:B------:R-:W-:-:S09]  /*b5d0*/  UISETP.NE.AND.EX UP0, UPT, UR5, URZ, UPT, UP0 ;  /* 0x000000ff0500728c */ /* 0x000fd2000bf05300 */
[----:B------:R-:W-:Y:S05]  /*b5e0*/  BRA.U UP0, `(.L_x_158) ;  /* 0x00000001000c7547 */ /* 0x000fea000b800000 */
[----:B------:R-:W-:-:S13]  /*b5f0*/  FSETP.NEU.AND P0, PT, R45, RZ, PT ;  /* 0x000000ff2d00720b */ /* 0x000fda0003f0d000 */
[----:B------:R-:W-:Y:S05]  /*b600*/  @!P0 EXIT ;  /* 0x000000000000894d */ /* 0x000fea0003800000 */
[----:B------:R-:W-:Y:S05]  /*b610*/  BRA `(.L_x_157) ;  /* 0x00000000002c7947 */ /* 0x000fea0003800000 */
.L_x_158:
[----:B------:R-:W-:Y:S01]  /*b620*/  ISETP.NE.AND P0, PT, R76, RZ, PT ;  /* 0x000000ff4c00720c */ /* 0x000fe20003f05270 */
[----:B------:R-:W-:-:S12]  /*b630*/  BSSY.RECONVERGENT B0, `(.L_x_157) ;  /* 0x0000009000007945 */ /* 0x000fd80003800200 */
[----:B------:R-:W-:Y:S05]  /*b640*/  @P0 BRA `(.L_x_159) ;  /* 0x0000000000140947 */ /* 0x000fea0003800000 */
[----:B------:R-:W2:Y:S02]  /*b650*/  LDCU.64 UR4, c[0x0][0xc88] ;  /* 0x00019100ff0477ac */ /* 0x000ea40008000a00 */
[----:B--2---:R-:W-:-:S04]  /*b660*/  ISETP.NE.U32.AND P0, PT, RZ, UR4, PT ;  /* 0x00000004ff007c0c */ /* 0x004fc8000bf05070 */
[----:B------:R-:W-:-:S13]  /*b670*/  ISETP.NE.AND.EX P0, PT, RZ, UR5, PT, P0 ;  /* 0x00000005ff007c0c */ /* 0x000fda000bf05300 */
[----:B------:R-:W-:Y:S05]  /*b680*/  @!P0 EXIT ;  /* 0x000000000000894d */ /* 0x000fea0003800000 */
[----:B------:R-:W-:Y:S05]  /*b690*/  BRA `(.L_x_160) ;  /* 0x0000000000087947 */ /* 0x000fea0003800000 */
.L_x_159:
[----:B------:R-:W-:-:S13]  /*b6a0*/  FSETP.NEU.AND P0, PT, R45, RZ, PT ;  /* 0x000000ff2d00720b */ /* 0x000fda0003f0d000 */
[----:B------:R-:W-:Y:S05]  /*b6b0*/  @!P0 EXIT ;  /* 0x000000000000894d */ /* 0x000fea0003800000 */
.L_x_160:
[----:B------:R-:W-:Y:S05]  /*b6c0*/  BSYNC.RECONVERGENT B0 ;  /* 0x0000000000007941 */ /* 0x000fea0003800200 */
.L_x_157:
[----:B------:R-:W-:Y:S01]  /*b6d0*/  ULEA UR4, UR52, UR44, 0x3 ;  /* 0x0000002c34047291 */ /* 0x000fe2000f8e18ff */
[----:B------:R-:W-:-:S04]  /*b6e0*/  DEPBAR.LE SB0, 0x0 ;  /* 0x000080000000791a */ /* 0x000fc80000000000 */
[----:B------:R-:W-:-:S04]  /*b6f0*/  UIADD3 UR4, UPT, UPT, UR4, 0x98, URZ ;  /* 0x0000009804047890 */ /* 0x000fc8000fffe0ff */
[----:B------:R-:W-:-:S09]  /*b700*/  UPRMT UR4, UR54, 0x654, UR4 ;  /* 0x0000065436047896 */ /* 0x000fd20008000004 */
[----:B------:R-:W-:Y:S01]  /*b710*/  SYNCS.ARRIVE.TRANS64.RED.A1T0 RZ, [UR4], RZ ;  /* 0x000000ffffff79a7 */ /* 0x000fe20008100404 */
[----:B------:R-:W-:Y:S05]  /*b720*/  EXIT ;  /* 0x000000000000794d */ /* 0x000fea0003800000 */
.L_x_25:
[----:B--2---:R2:W3:Y:S02]  /*b730*/  SYNCS.PHASECHK.TRANS64.TRYWAIT P0, [R0+URZ+0x110], R2 ;  /* 0x00011002000075a7 */ /* 0x0044e400080011ff */
[----:B---3--:R-:W-:Y:S05]  /*b740*/  @!P0 NANOSLEEP.SYNCS 0x989680 ;  /* 0x009896800000895d */ /* 0x008fea0003900000 */
[----:B------:R-:W3:Y:S02]  /*b750*/  @!P0 SYNCS.PHASECHK.TRANS64 P0, [R0+URZ+0x110], R2 ;  /* 0x00011002000085a7 */ /* 0x000ee400080010ff */
[----:B---3--:R-:W-:Y:S05]  /*b760*/  @!P0 BRA `(.L_x_25) ;  /* 0xfffffffc00f08947 */ /* 0x008fea000383ffff */
[----:B------:R-:W-:Y:S05]  /*b770*/  BRA `(.L_x_161) ;  /* 0xffffff6000d87947 */ /* 0x000fea000383ffff */
.L_x_28:
[----:B-1----:R-:W-:-:S07]  /*b780*/  MOV R0, UR33 ;  /* 0x0000002100007c02 */ /* 0x002fce0008000f00 */
.L_x_162:
[----:B-1----:R1:W2:Y:S02]  /*b790*/  SYNCS.PHASECHK.TRANS64.TRYWAIT P0, [R0+URZ+0x40], R3 ;  /* 0x00004003000075a7 */ /* 0x0022a400080011ff */
[----:B--2---:R-:W-:Y:S05]  /*b7a0*/  @!P0 NANOSLEEP.SYNCS 0x989680 ;  /* 0x009896800000895d */ /* 0x004fea0003900000 */
[----:B------:R-:W2:Y:S02]  /*b7b0*/  @!P0 SYNCS.PHASECHK.TRANS64 P0, [R0+URZ+0x40], R3 ;  /* 0x00004003000085a7 */ /* 0x000ea400080010ff */
[----:B--2---:R-:W-:Y:S05]  /*b7c0*/  @!P0 BRA `(.L_x_162) ;  /* 0xfffffffc00f08947 */ /* 0x004fea000383ffff */
[----:B------:R-:W-:Y:S05]  /*b7d0*/  BRA `(.L_x_27) ;  /* 0xffffff6400287947 */ /* 0x000fea000383ffff */
.L_x_37:
[----:B-1----:R-:W-:-:S07]  /*b7e0*/  MOV R0, UR33 ;  /* 0x0000002100007c02 */ /* 0x002fce0008000f00 */
.L_x_163:
[----:B-1----:R1:W2:Y:S02]  /*b7f0*/  SYNCS.PHASECHK.TRANS64.TRYWAIT P0, [R0+URZ+0x40], R3 ;  /* 0x00004003000075a7 */ /* 0x0022a400080011ff */
[----:B--2---:R-:W-:Y:S05]  /*b800*/  @!P0 NANOSLEEP.SYNCS 0x989680 ;  /* 0x009896800000895d */ /* 0x004fea0003900000 */
[----:B------:R-:W2:Y:S02]  /*b810*/  @!P0 SYNCS.PHASECHK.TRANS64 P0, [R0+URZ+0x40], R3 ;  /* 0x00004003000085a7 */ /* 0x000ea400080010ff */
[----:B--2---:R-:W-:Y:S05]  /*b820*/  @!P0 BRA `(.L_x_163) ;  /* 0xfffffffc00f08947 */ /* 0x004fea000383ffff */
[----:B------:R-:W-:Y:S05]  /*b830*/  BRA `(.L_x_36) ;  /* 0xffffff68003c7947 */ /* 0x000fea000383ffff */
.L_x_44:
[----:B-1----:R1:W4:Y:S02]  /*b840*/  SYNCS.PHASECHK.TRANS64.TRYWAIT P0, [R3+URZ+0xc0], R0 ;  /* 0x0000c000030075a7 */ /* 0x00232400080011ff */
[----:B----4-:R-:W-:Y:S05]  /*b850*/  @!P0 NANOSLEEP.SYNCS 0x989680 ;  /* 0x009896800000895d */ /* 0x010fea0003900000 */
[----:B------:R-:W4:Y:S02]  /*b860*/  @!P0 SYNCS.PHASECHK.TRANS64 P0, [R3+URZ+0xc0], R0 ;  /* 0x0000c000030085a7 */ /* 0x000f2400080010ff */
[----:B----4-:R-:W-:Y:S05]  /*b870*/  @!P0 BRA `(.L_x_44) ;  /* 0xfffffffc00f08947 */ /* 0x010fea000383ffff */
[----:B------:R-:W-:Y:S05]  /*b880*/  BRA `(.L_x_164) ;  /* 0xffffff6c00307947 */ /* 0x000fea000383ffff */
.L_x_48:
[----:B------:R-:W-:-:S07]  /*b890*/  MOV R0, UR4 ;  /* 0x0000000400007c02 */ /* 0x000fce0008000f00 */
.L_x_165:
[----:B-1----:R1:W2:Y:S02]  /*b8a0*/  SYNCS.PHASECHK.TRANS64.TRYWAIT P0, [R0+URZ], R2 ;  /* 0x00000002000075a7 */ /* 0x0022a400080011ff */
[----:B--2---:R-:W-:Y:S05]  /*b8b0*/  @!P0 NANOSLEEP.SYNCS 0x989680 ;  /* 0x009896800000895d */ /* 0x004fea0003900000 */
[----:B------:R-:W2:Y:S02]  /*b8c0*/  @!P0 SYNCS.PHASECHK.TRANS64 P0, [R0+URZ], R2 ;  /* 0x00000002000085a7 */ /* 0x000ea400080010ff */
[----:B--2---:R-:W-:Y:S05]  /*b8d0*/  @!P0 BRA `(.L_x_165) ;  /* 0xfffffffc00f08947 */ /* 0x004fea000383ffff */
[----:B------:R-:W-:Y:S05]  /*b8e0*/  BRA `(.L_x_166) ;  /* 0xffffff7000dc7947 */ /* 0x000fea000383ffff */
.L_x_49:
[----:B------:R-:W-:-:S07]  /*b8f0*/  MOV R0, UR5 ;  /* 0x0000000500007c02 */ /* 0x000fce0008000f00 */
.L_x_167:
[----:B-1----:R1:W2:Y:S02]  /*b900*/  SYNCS.PHASECHK.TRANS64.TRYWAIT P0, [R0+URZ], R3 ;  /* 0x00000003000075a7 */ /* 0x0022a400080011ff */
[----:B--2---:R-:W-:Y:S05]  /*b910*/  @!P0 NANOSLEEP.SYNCS 0x989680 ;  /* 0x009896800000895d */ /* 0x004fea0003900000 */
[----:B------:R-:W2:Y:S02]  /*b920*/  @!P0 SYNCS.PHASECHK.TRANS64 P0, [R0+URZ], R3 ;  /* 0x00000003000085a7 */ /* 0x000ea400080010ff */
[----:B--2---:R-:W-:Y:S05]  /*b930*/  @!P0 BRA `(.L_x_167) ;  /* 0xfffffffc00f08947 */ /* 0x004fea000383ffff */
[----:B------:R-:W-:Y:S05]  /*b940*/  BRA `(.L_x_168) ;  /* 0xffffff7000e87947 */ /* 0x000fea000383ffff */
.L_x_50:
[----:B------:R-:W-:-:S07]  /*b950*/  MOV R0, UR5 ;  /* 0x0000000500007c02 */ /* 0x000fce0008000f00 */
.L_x_169:
[----:B-1----:R1:W2:Y:S02]  /*b960*/  SYNCS.PHASECHK.TRANS64.TRYWAIT P0, [R0+URZ], R3 ;  /* 0x00000003000075a7 */ /* 0x0022a400080011ff */
[----:B--2---:R-:W-:Y:S05]  /*b970*/  @!P0 NANOSLEEP.SYNCS 0x989680 ;  /* 0x009896800000895d */ /* 0x004fea0003900000 */
[----:B------:R-:W2:Y:S02]  /*b980*/  @!P0 SYNCS.PHASECHK.TRANS64 P0, [R0+URZ], R3 ;  /* 0x00000003000085a7 */ /* 0x000ea400080010ff */
[----:B--2---:R-:W-:Y:S05]  /*b990*/  @!P0 BRA `(.L_x_169) ;  /* 0xfffffffc00f08947 */ /* 0x004fea000383ffff */
[----:B------:R-:W-:Y:S05]  /*b9a0*/  BRA `(.L_x_170) ;  /* 0xffffff7000f47947 */ /* 0x000fea000383ffff */
.L_x_51:
[----:B------:R-:W-:-:S07]  /*b9b0*/  MOV R0, UR5 ;  /* 0x0000000500007c02 */ /* 0x000fce0008000f00 */
.L_x_171:
[----:B-1----:R1:W2:Y:S02]  /*b9c0*/  SYNCS.PHASECHK.TRANS64.TRYWAIT P0, [R0+URZ], R3 ;  /* 0x00000003000075a7 */ /* 0x0022a400080011ff */
[----:B--2---:R-:W-:Y:S05]  /*b9d0*/  @!P0 NANOSLEEP.SYNCS 0x989680 ;  /* 0x009896800000895d */ /* 0x004fea0003900000 */
[----:B------:R-:W2:Y:S02]  /*b9e0*/  @!P0 SYNCS.PHASECHK.TRANS64 P0, [R0+URZ], R3 ;  /* 0x00000003000085a7 */ /* 0x000ea400080010ff */
[----:B--2---:R-:W-:Y:S05]  /*b9f0*/  @!P0 BRA `(.L_x_171) ;  /* 0xfffffffc00f08947 */ /* 0x004fea000383ffff */
[----:B------:R-:W-:Y:S05]  /*ba00*/  BRA `(.L_x_172) ;  /* 0xffffff7400007947 */ /* 0x000fea000383ffff */
.L_x_52:
[----:B------:R-:W-:-:S07]  /*ba10*/  MOV R0, UR5 ;  /* 0x0000000500007c02 */ /* 0x000fce0008000f00 */
.L_x_173:
[----:B-1----:R1:W2:Y:S02]  /*ba20*/  SYNCS.PHASECHK.TRANS64.TRYWAIT P0, [R0+URZ], R3 ;  /* 0x00000003000075a7 */ /* 0x0022a400080011ff */
[----:B--2---:R-:W-:Y:S05]  /*ba30*/  @!P0 NANOSLEEP.SYNCS 0x989680 ;  /* 0x009896800000895d */ /* 0x004fea0003900000 */
[----:B------:R-:W2:Y:S02]  /*ba40*/  @!P0 SYNCS.PHASECHK.TRANS64 P0, [R0+URZ], R3 ;  /* 0x00000003000085a7 */ /* 0x000ea400080010ff */
[----:B--2---:R-:W-:Y:S05]  /*ba50*/  @!P0 BRA `(.L_x_173) ;  /* 0xfffffffc00f08947 */ /* 0x004fea000383ffff */
[----:B------:R-:W-:Y:S05]  /*ba60*/  BRA `(.L_x_174) ;  /* 0xffffff74000c7947 */ /* 0x000fea000383ffff */
.L_x_53:
[----:B------:R-:W-:-:S07]  /*ba70*/  MOV R0, UR5 ;  /* 0x0000000500007c02 */ /* 0x000fce0008000f00 */
.L_x_175:
[----:B-1----:R1:W2:Y:S02]  /*ba80*/  SYNCS.PHASECHK.TRANS64.TRYWAIT P0, [R0+URZ], R3 ;  /* 0x00000003000075a7 */ /* 0x0022a400080011ff */
[----:B--2---:R-:W-:Y:S05]  /*ba90*/  @!P0 NANOSLEEP.SYNCS 0x989680 ;  /* 0x009896800000895d */ /* 0x004fea0003900000 */
[----:B------:R-:W2:Y:S02]  /*baa0*/  @!P0 SYNCS.PHASECHK.TRANS64 P0, [R0+URZ], R3 ;  /* 0x00000003000085a7 */ /* 0x000ea400080010ff */
[----:B--2---:R-:W-:Y:S05]  /*bab0*/  @!P0 BRA `(.L_x_175) ;  /* 0xfffffffc00f08947 */ /* 0x004fea000383ffff */
[----:B------:R-:W-:Y:S05]  /*bac0*/  BRA `(.L_x_176) ;  /* 0xffffff7400187947 */ /* 0x000fea000383ffff */
.L_x_54:
[----:B------:R-:W-:-:S07]  /*bad0*/  MOV R0, UR5 ;  /* 0x0000000500007c02 */ /* 0x000fce0008000f00 */
.L_x_177:
[----:B-1----:R1:W2:Y:S02]  /*bae0*/  SYNCS.PHASECHK.TRANS64.TRYWAIT P0, [R0+URZ], R3 ;  /* 0x00000003000075a7 */ /* 0x0022a400080011ff */
[----:B--2---:R-:W-:Y:S05]  /*baf0*/  @!P0 NANOSLEEP.SYNCS 0x989680 ;  /* 0x009896800000895d */ /* 0x004fea0003900000 */
[----:B------:R-:W2:Y:S02]  /*bb00*/  @!P0 SYNCS.PHASECHK.TRANS64 P0, [R0+URZ], R3 ;  /* 0x00000003000085a7 */ /* 0x000ea400080010ff */
[----:B--2---:R-:W-:Y:S05]  /*bb10*/  @!P0 BRA `(.L_x_177) ;  /* 0xfffffffc00f08947 */ /* 0x004fea000383ffff */
[----:B------:R-:W-:Y:S05]  /*bb20*/  BRA `(.L_x_178) ;  /* 0xffffff7400247947 */ /* 0x000fea000383ffff */
.L_x_57:
[----:B--2---:R2:W3:Y:S02]  /*bb30*/  SYNCS.PHASECHK.TRANS64.TRYWAIT P0, [R2+URZ+0x100], R4 ;  /* 0x00010004020075a7 */ /* 0x0044e400080011ff */
[----:B---3--:R-:W-:Y:S05]  /*bb40*/  @!P0 NANOSLEEP.SYNCS 0x989680 ;  /* 0x009896800000895d */ /* 0x008fea0003900000 */
[----:B------:R-:W3:Y:S02]  /*bb50*/  @!P0 SYNCS.PHASECHK.TRANS64 P0, [R2+URZ+0x100], R4 ;  /* 0x00010004020085a7 */ /* 0x000ee400080010ff */
[----:B---3--:R-:W-:Y:S05]  /*bb60*/  @!P0 BRA `(.L_x_57) ;  /* 0xfffffffc00f08947 */ /* 0x008fea000383ffff */
[----:B------:R-:W-:Y:S05]  /*bb70*/  BRA `(.L_x_179) ;  /* 0xffffff7400807947 */ /* 0x000fea000383ffff */
.L_x_58:
[----:B------:R-:W-:-:S07]  /*bb80*/  MOV R2, UR4 ;  /* 0x0000000400027c02 */ /* 0x000fce0008000f00 */
.L_x_180:
[----:B--2---:R2:W3:Y:S02]  /*bb90*/  SYNCS.PHASECHK.TRANS64.TRYWAIT P0, [R2+URZ+0xd0], R5 ;  /* 0x0000d005020075a7 */ /* 0x0044e400080011ff */
[----:B---3--:R-:W-:Y:S05]  /*bba0*/  @!P0 NANOSLEEP.SYNCS 0x989680 ;  /* 0x009896800000895d */ /* 0x008fea0003900000 */
[----:B------:R-:W3:Y:S02]  /*bbb0*/  @!P0 SYNCS.PHASECHK.TRANS64 P0, [R2+URZ+0xd0], R5 ;  /* 0x0000d005020085a7 */ /* 0x000ee400080010ff */
[----:B---3--:R-:W-:Y:S05]  /*bbc0*/  @!P0 BRA `(.L_x_180) ;  /* 0xfffffffc00f08947 */ /* 0x008fea000383ffff */
[----:B------:R-:W-:Y:S05]  /*bbd0*/  BRA `(.L_x_181) ;  /* 0xffffff7400907947 */ /* 0x000fea000383ffff */
.L_x_59:
[----:B--2---:R2:W3:Y:S02]  /*bbe0*/  SYNCS.PHASECHK.TRANS64.TRYWAIT P1, [R2+URZ+0xc0], R4 ;  /* 0x0000c004020075a7 */ /* 0x0044e400080211ff */
[----:B---3--:R-:W-:Y:S05]  /*bbf0*/  @!P1 NANOSLEEP.SYNCS 0x989680 ;  /* 0x009896800000995d */ /* 0x008fea0003900000 */
[----:B------:R-:W3:Y:S02]  /*bc00*/  @!P1 SYNCS.PHASECHK.TRANS64 P1, [R2+URZ+0xc0], R4 ;  /* 0x0000c004020095a7 */ /* 0x000ee400080210ff */
[----:B---3--:R-:W-:Y:S05]  /*bc10*/  @!P1 BRA `(.L_x_59) ;  /* 0xfffffffc00f09947 */ /* 0x008fea000383ffff */
[----:B------:R-:W-:Y:S05]  /*bc20*/  BRA `(.L_x_182) ;  /* 0xffffff7400c07947 */ /* 0x000fea000383ffff */
.L_x_62:
[----:B------:R-:W-:-:S07]  /*bc30*/  MOV R0, UR4 ;  /* 0x0000000400007c02 */ /* 0x000fce0008000f00 */
.L_x_183:
[----:B--2---:R2:W3:Y:S02]  /*bc40*/  SYNCS.PHASECHK.TRANS64.TRYWAIT P0, [R0+URZ+0xd0], R2 ;  /* 0x0000d002000075a7 */ /* 0x0044e400080011ff */
[----:B---3--:R-:W-:Y:S05]  /*bc50*/  @!P0 NANOSLEEP.SYNCS 0x989680 ;  /* 0x009896800000895d */ /* 0x008fea0003900000 */
[----:B------:R-:W3:Y:S02]  /*bc60*/  @!P0 SYNCS.PHASECHK.TRANS64 P0, [R0+URZ+0xd0], R2 ;  /* 0x0000d002000085a7 */ /* 0x000ee400080010ff */
[----:B---3--:R-:W-:Y:S05]  /*bc70*/  @!P0 BRA `(.L_x_183) ;  /* 0xfffffffc00f08947 */ /* 0x008fea000383ffff */
[----:B------:R-:W-:Y:S05]  /*bc80*/  BRA `(.L_x_61) ;  /* 0xffffff7800147947 */ /* 0x000fea000383ffff */
.L_x_69:
[----:B--2---:R2:W3:Y:S02]  /*bc90*/  SYNCS.PHASECHK.TRANS64.TRYWAIT P0, [R2+URZ+0xc0], R0 ;  /* 0x0000c000020075a7 */ /* 0x0044e400080011ff */
[----:B---3--:R-:W-:Y:S05]  /*bca0*/  @!P0 NANOSLEEP.SYNCS 0x989680 ;  /* 0x009896800000895d */ /* 0x008fea0003900000 */
[----:B------:R-:W3:Y:S02]  /*bcb0*/  @!P0 SYNCS.PHASECHK.TRANS64 P0, [R2+URZ+0xc0], R0 ;  /* 0x0000c000020085a7 */ /* 0x000ee400080010ff */
[----:B---3--:R-:W-:Y:S05]  /*bcc0*/  @!P0 BRA `(.L_x_69) ;  /* 0xfffffffc00f08947 */ /* 0x008fea000383ffff */
[----:B------:R-:W-:Y:S05]  /*bcd0*/  BRA `(.L_x_184) ;  /* 0xffffff7c00d07947 */ /* 0x000fea000383ffff */
.L_x_72:
[----:B------:R-:W-:-:S07]  /*bce0*/  MOV R0, UR59 ;  /* 0x0000003b00007c02 */ /* 0x000fce0008000f00 */
.L_x_185:
[----:B--2---:R2:W3:Y:S02]  /*bcf0*/  SYNCS.PHASECHK.TRANS64.TRYWAIT P0, [R0+URZ+0xf0], R2 ;  /* 0x0000f002000075a7 */ /* 0x0044e400080011ff */
[----:B---3--:R-:W-:Y:S05]  /*bd00*/  @!P0 NANOSLEEP.SYNCS 0x989680 ;  /* 0x009896800000895d */ /* 0x008fea0003900000 */
[----:B------:R-:W3:Y:S02]  /*bd10*/  @!P0 SYNCS.PHASECHK.TRANS64 P0, [R0+URZ+0xf0], R2 ;  /* 0x0000f002000085a7 */ /* 0x000ee400080010ff */
[----:B---3--:R-:W-:Y:S05]  /*bd20*/  @!P0 BRA `(.L_x_185) ;  /* 0xfffffffc00f08947 */ /* 0x008fea000383ffff */
[----:B------:R-:W-:Y:S05]  /*bd30*/  BRA `(.L_x_186) ;  /* 0xffffff8400607947 */ /* 0x000fea000383ffff */
.L_x_75:
[----:B------:R-:W-:Y:S07]  /*bd40*/  MOV R0, UR7 ;  /* 0x0000000700007c02 */ /* 0x000fee0008000f00 */
.L_x_187:
[----:B-1----:R1:W2:Y:S02]  /*bd50*/  SYNCS.PHASECHK.TRANS64.TRYWAIT P0, [R0+URZ], R2 ;  /* 0x00000002000075a7 */ /* 0x0022a400080011ff */
[----:B--2---:R-:W-:Y:S05]  /*bd60*/  @!P0 NANOSLEEP.SYNCS 0x989680 ;  /* 0x009896800000895d */ /* 0x004fea0003900000 */
[----:B------:R-:W2:Y:S02]  /*bd70*/  @!P0 SYNCS.PHASECHK.TRANS64 P0, [R0+URZ], R2 ;  /* 0x00000002000085a7 */ /* 0x000ea400080010ff */
[----:B--2---:R-:W-:Y:S05]  /*bd80*/  @!P0 BRA `(.L_x_187) ;  /* 0xfffffffc00f08947 */ /* 0x004fea000383ffff */
[----:B------:R-:W-:Y:S05]  /*bd90*/  BRA `(.L_x_74) ;  /* 0xffffff8400d87947 */ /* 0x000fea000383ffff */
.L_x_78:
[----:B------:R-:W-:-:S07]  /*bda0*/  MOV R0, UR4 ;  /* 0x0000000400007c02 */ /* 0x000fce0008000f00 */
.L_x_188:
[----:B-1----:R1:W3:Y:S02]  /*bdb0*/  SYNCS.PHASECHK.TRANS64.TRYWAIT P0, [R0+URZ], R2 ;  /* 0x00000002000075a7 */ /* 0x0022e400080011ff */
[----:B---3--:R-:W-:Y:S05]  /*bdc0*/  @!P0 NANOSLEEP.SYNCS 0x989680 ;  /* 0x009896800000895d */ /* 0x008fea0003900000 */
[----:B------:R-:W3:Y:S02]  /*bdd0*/  @!P0 SYNCS.PHASECHK.TRANS64 P0, [R0+URZ], R2 ;  /* 0x00000002000085a7 */ /* 0x000ee400080010ff */
[----:B---3--:R-:W-:Y:S05]  /*bde0*/  @!P0 BRA `(.L_x_188) ;  /* 0xfffffffc00f08947 */ /* 0x008fea000383ffff */
[----:B------:R-:W-:Y:S05]  /*bdf0*/  BRA `(.L_x_189) ;  /* 0xffffff8800f07947 */ /* 0x000fea000383ffff */
.L_x_79:
[----:B------:R-:W-:-:S07]  /*be00*/  MOV R0, UR4 ;  /* 0x0000000400007c02 */ /* 0x000fce0008000f00 */
.L_x_190:
[----:B-1----:R1:W2:Y:S02]  /*be10*/  SYNCS.PHASECHK.TRANS64.TRYWAIT P0, [R0+URZ], R2 ;  /* 0x00000002000075a7 */ /* 0x0022a400080011ff */
[----:B--2---:R-:W-:Y:S05]  /*be20*/  @!P0 NANOSLEEP.SYNCS 0x989680 ;  /* 0x009896800000895d */ /* 0x004fea0003900000 */
[----:B------:R-:W2:Y:S02]  /*be30*/  @!P0 SYNCS.PHASECHK.TRANS64 P0, [R0+URZ], R2 ;  /* 0x00000002000085a7 */ /* 0x000ea400080010ff */
[----:B--2---:R-:W-:Y:S05]  /*be40*/  @!P0 BRA `(.L_x_190) ;  /* 0xfffffffc00f08947 */ /* 0x004fea000383ffff */
[----:B------:R-:W-:Y:S05]  /*be50*/  BRA `(.L_x_191) ;  /* 0xffffff8800fc7947 */ /* 0x000fea000383ffff */
.L_x_84:
[----:B--2---:R2:W3:Y:S02]  /*be60*/  SYNCS.PHASECHK.TRANS64.TRYWAIT P0, [R8+URZ+0xc0], R0 ;  /* 0x0000c000080075a7 */ /* 0x0044e400080011ff */
[----:B---3--:R-:W-:Y:S05]  /*be70*/  @!P0 NANOSLEEP.SYNCS 0x989680 ;  /* 0x009896800000895d */ /* 0x008fea0003900000 */
[----:B------:R-:W3:Y:S02]  /*be80*/  @!P0 SYNCS.PHASECHK.TRANS64 P0, [R8+URZ+0xc0], R0 ;  /* 0x0000c000080085a7 */ /* 0x000ee400080010ff */
[----:B---3--:R-:W-:Y:S05]  /*be90*/  @!P0 BRA `(.L_x_84) ;  /* 0xfffffffc00f08947 */ /* 0x008fea000383ffff */
[----:B------:R-:W-:Y:S05]  /*bea0*/  BRA `(.L_x_192) ;  /* 0xffffff9000207947 */ /* 0x000fea000383ffff */
.L_x_87:
[----:B--2---:R-:W-:Y:S07]  /*beb0*/  MOV R0, UR21 ;  /* 0x0000001500007c02 */ /* 0x004fee0008000f00 */
.L_x_193:
[----:B--2---:R2:W3:Y:S02]  /*bec0*/  SYNCS.PHASECHK.TRANS64.TRYWAIT P1, [R0+URZ+0xb8], R2 ;  /* 0x0000b802000075a7 */ /* 0x0044e400080211ff */
[----:B---3--:R-:W-:Y:S05]  /*bed0*/  @!P1 NANOSLEEP.SYNCS 0x989680 ;  /* 0x009896800000995d */ /* 0x008fea0003900000 */
[----:B------:R-:W3:Y:S02]  /*bee0*/  @!P1 SYNCS.PHASECHK.TRANS64 P1, [R0+URZ+0xb8], R2 ;  /* 0x0000b802000095a7 */ /* 0x000ee400080210ff */
[----:B---3--:R-:W-:Y:S05]  /*bef0*/  @!P1 BRA `(.L_x_193) ;  /* 0xfffffffc00f09947 */ /* 0x008fea000383ffff */
[----:B------:R-:W-:Y:S05]  /*bf00*/  BRA `(.L_x_86) ;  /* 0xffffff9400987947 */ /* 0x000fea000383ffff */
.L_x_90:
[----:B------:R-:W-:Y:S07]  /*bf10*/  MOV R0, UR4 ;  /* 0x0000000400007c02 */ /* 0x000fee0008000f00 */
.L_x_194:
[----:B--2---:R2:W3:Y:S02]  /*bf20*/  SYNCS.PHASECHK.TRANS64.TRYWAIT P0, [R0+URZ+0x98], R2 ;  /* 0x00009802000075a7 */ /* 0x0044e400080011ff */
[----:B---3--:R-:W-:Y:S05]  /*bf30*/  @!P0 NANOSLEEP.SYNCS 0x989680 ;  /* 0x009896800000895d */ /* 0x008fea0003900000 */
[----:B------:R-:W3:Y:S02]  /*bf40*/  @!P0 SYNCS.PHASECHK.TRANS64 P0, [R0+URZ+0x98], R2 ;  /* 0x00009802000085a7 */ /* 0x000ee400080010ff */
[----:B---3--:R-:W-:Y:S05]  /*bf50*/  @!P0 BRA `(.L_x_194) ;  /* 0xfffffffc00f08947 */ /* 0x008fea000383ffff */
[----:B------:R-:W-:Y:S05]  /*bf60*/  BRA `(.L_x_195) ;  /* 0xffffff9400f47947 */ /* 0x000fea000383ffff */
.L_x_91:
[----:B------:R-:W-:Y:S07]  /*bf70*/  MOV R0, UR5 ;  /* 0x0000000500007c02 */ /* 0x000fee0008000f00 */
.L_x_196:
[----:B--2---:R2:W3:Y:S02]  /*bf80*/  SYNCS.PHASECHK.TRANS64.TRYWAIT P0, [R0+URZ+0x98], R2 ;  /* 0x00009802000075a7 */ /* 0x0044e400080011ff */
[----:B---3--:R-:W-:Y:S05]  /*bf90*/  @!P0 NANOSLEEP.SYNCS 0x989680 ;  /* 0x009896800000895d */ /* 0x008fea0003900000 */
[----:B------:R-:W3:Y:S02]  /*bfa0*/  @!P0 SYNCS.PHASECHK.TRANS64 P0, [R0+URZ+0x98], R2 ;  /* 0x00009802000085a7 */ /* 0x000ee400080010ff */
[----:B---3--:R-:W-:Y:S05]  /*bfb0*/  @!P0 BRA `(.L_x_196) ;  /* 0xfffffffc00f08947 */ /* 0x008fea000383ffff */
[----:B------:R-:W-:Y:S05]  /*bfc0*/  BRA `(.L_x_197) ;  /* 0xffffff9800747947 */ /* 0x000fea000383ffff */
.L_x_92:
[----:B------:R-:W-:Y:S07]  /*bfd0*/  MOV R0, UR4 ;  /* 0x0000000400007c02 */ /* 0x000fee0008000f00 */
.L_x_198:
[----:B--2---:R2:W3:Y:S02]  /*bfe0*/  SYNCS.PHASECHK.TRANS64.TRYWAIT P0, [R0+URZ+0x98], R2 ;  /* 0x00009802000075a7 */ /* 0x0044e400080011ff */
[----:B---3--:R-:W-:Y:S05]  /*bff0*/  @!P0 NANOSLEEP.SYNCS 0x989680 ;  /* 0x009896800000895d */ /* 0x008fea0003900000 */
[----:B------:R-:W3:Y:S02]  /*c000*/  @!P0 SYNCS.PHASECHK.TRANS64 P0, [R0+URZ+0x98], R2 ;  /* 0x00009802000085a7 */ /* 0x000ee400080010ff */
[----:B---3--:R-:W-:Y:S05]  /*c010*/  @!P0 BRA `(.L_x_198) ;  /* 0xfffffffc00f08947 */ /* 0x008fea000383ffff */
[----:B------:R-:W-:Y:S05]  /*c020*/  BRA `(.L_x_199) ;  /* 0xffffff9800fc7947 */ /* 0x000fea000383ffff */
.L_x_93:
[----:B------:R-:W-:Y:S07]  /*c030*/  MOV R2, UR5 ;  /* 0x0000000500027c02 */ /* 0x000fee0008000f00 */
.L_x_200:
[----:B--2---:R2:W3:Y:S02]  /*c040*/  SYNCS.PHASECHK.TRANS64.TRYWAIT P0, [R2+URZ+0x98], R0 ;  /* 0x00009800020075a7 */ /* 0x0044e400080011ff */
[----:B---3--:R-:W-:Y:S05]  /*c050*/  @!P0 NANOSLEEP.SYNCS 0x989680 ;  /* 0x009896800000895d */ /* 0x008fea0003900000 */
[----:B------:R-:W3:Y:S02]  /*c060*/  @!P0 SYNCS.PHASECHK.TRANS64 P0, [R2+URZ+0x98], R0 ;  /* 0x00009800020085a7 */ /* 0x000ee400080010ff */
[----:B---3--:R-:W-:Y:S05]  /*c070*/  @!P0 BRA `(.L_x_200) ;  /* 0xfffffffc00f08947 */ /* 0x008fea000383ffff */
[----:B------:R-:W-:Y:S05]  /*c080*/  BRA `(.L_x_201) ;  /* 0xffffff9c00887947 */ /* 0x000fea000383ffff */
.L_x_95:
[----:B------:R-:W-:-:S07]  /*c090*/  MOV R0, UR4 ;  /* 0x0000000400007c02 */ /* 0x000fce0008000f00 */
.L_x_202:
[----:B--2---:R2:W3:Y:S02]  /*c0a0*/  SYNCS.PHASECHK.TRANS64.TRYWAIT P0, [R0+URZ], R2 ;  /* 0x00000002000075a7 */ /* 0x0044e400080011ff */
[----:B---3--:R-:W-:Y:S05]  /*c0b0*/  @!P0 NANOSLEEP.SYNCS 0x989680 ;  /* 0x009896800000895d */ /* 0x008fea0003900000 */
[----:B------:R-:W3:Y:S02]  /*c0c0*/  @!P0 SYNCS.PHASECHK.TRANS64 P0, [R0+URZ], R2 ;  /* 0x00000002000085a7 */ /* 0x000ee400080010ff */
[----:B---3--:R-:W-:Y:S05]  /*c0d0*/  @!P0 BRA `(.L_x_202) ;  /* 0xfffffffc00f08947 */ /* 0x008fea000383ffff */
[----:B------:R-:W-:Y:S05]  /*c0e0*/  BRA `(.L_x_203) ;  /* 0xffffffa000387947 */ /* 0x000fea000383ffff */
.L_x_96:
[----:B------:R-:W-:-:S07]  /*c0f0*/  MOV R0, UR5 ;  /* 0x0000000500007c02 */ /* 0x000fce0008000f00 */
.L_x_204:
[----:B--2---:R2:W3:Y:S02]  /*c100*/  SYNCS.PHASECHK.TRANS64.TRYWAIT P0, [R0+URZ], R2 ;  /* 0x00000002000075a7 */ /* 0x0044e400080011ff */
[----:B---3--:R-:W-:Y:S05]  /*c110*/  @!P0 NANOSLEEP.SYNCS 0x989680 ;  /* 0x009896800000895d */ /* 0x008fea0003900000 */
[----:B------:R-:W3:Y:S02]  /*c120*/  @!P0 SYNCS.PHASECHK.TRANS64 P0, [R0+URZ], R2 ;  /* 0x00000002000085a7 */ /* 0x000ee400080010ff */
[----:B---3--:R-:W-:Y:S05]  /*c130*/  @!P0 BRA `(.L_x_204) ;  /* 0xfffffffc00f08947 */ /* 0x008fea000383ffff */
[----:B------:R-:W-:Y:S05]  /*c140*/  BRA `(.L_x_205) ;  /* 0xffffffa000447947 */ /* 0x000fea000383ffff */
.L_x_98:
[----:B-1----:R1:W2:Y:S02]  /*c150*/  SYNCS.PHASECHK.TRANS64.TRYWAIT P0, [R0+URZ+0xc0], R2 ;  /* 0x0000c002000075a7 */ /* 0x0022a400080011ff */
[----:B--2---:R-:W-:Y:S05]  /*c160*/  @!P0 NANOSLEEP.SYNCS 0x989680 ;  /* 0x009896800000895d */ /* 0x004fea0003900000 */
[----:B------:R-:W2:Y:S02]  /*c170*/  @!P0 SYNCS.PHASECHK.TRANS64 P0, [R0+URZ+0xc0], R2 ;  /* 0x0000c002000085a7 */ /* 0x000ea400080010ff */
[----:B--2---:R-:W-:Y:S05]  /*c180*/  @!P0 BRA `(.L_x_98) ;  /* 0xfffffffc00f08947 */ /* 0x004fea000383ffff */
[----:B------:R-:W-:Y:S05]  /*c190*/  BRA `(.L_x_206) ;  /* 0xffffffa400347947 */ /* 0x000fea000383ffff */
.L_x_108:
[----:B-1----:R1:W3:Y:S02]  /*c1a0*/  SYNCS.PHASECHK.TRANS64.TRYWAIT P1, [R0+URZ+0x80], R3 ;  /* 0x00008003000075a7 */ /* 0x0022e400080211ff */
[----:B---3--:R-:W-:Y:S05]  /*c1b0*/  @!P1 NANOSLEEP.SYNCS 0x989680 ;  /* 0x009896800000995d */ /* 0x008fea0003900000 */
[----:B------:R-:W3:Y:S02]  /*c1c0*/  @!P1 SYNCS.PHASECHK.TRANS64 P1, [R0+URZ+0x80], R3 ;  /* 0x00008003000095a7 */ /* 0x000ee400080210ff */
[----:B---3--:R-:W-:Y:S05]  /*c1d0*/  @!P1 BRA `(.L_x_108) ;  /* 0xfffffffc00f09947 */ /* 0x008fea000383ffff */
[----:B------:R-:W-:Y:S05]  /*c1e0*/  BRA `(.L_x_107) ;  /* 0xffffffb000dc7947 */ /* 0x000fea000383ffff */
.L_x_110:
[----:B-1----:R1:W4:Y:S02]  /*c1f0*/  SYNCS.PHASECHK.TRANS64.TRYWAIT P0, [R104+URZ+0xe0], R2 ;  /* 0x0000e002680075a7 */ /* 0x00232400080011ff */
[----:B----4-:R-:W-:Y:S05]  /*c200*/  @!P0 NANOSLEEP.SYNCS 0x989680 ;  /* 0x009896800000895d */ /* 0x010fea0003900000 */
[----:B------:R-:W4:Y:S02]  /*c210*/  @!P0 SYNCS.PHASECHK.TRANS64 P0, [R104+URZ+0xe0], R2 ;  /* 0x0000e002680085a7 */ /* 0x000f2400080010ff */
[----:B----4-:R-:W-:Y:S05]  /*c220*/  @!P0 BRA `(.L_x_110) ;  /* 0xfffffffc00f08947 */ /* 0x010fea000383ffff */
[----:B------:R-:W-:Y:S05]  /*c230*/  BRA `(.L_x_109) ;  /* 0xffffffb400107947 */ /* 0x000fea000383ffff */
.L_x_123:
[----:B-1----:R1:W2:Y:S02]  /*c240*/  SYNCS.PHASECHK.TRANS64.TRYWAIT P0, [R20+URZ+0x80], R0 ;  /* 0x00008000140075a7 */ /* 0x0022a400080011ff */
[----:B--2---:R-:W-:Y:S05]  /*c250*/  @!P0 NANOSLEEP.SYNCS 0x989680 ;  /* 0x009896800000895d */ /* 0x004fea0003900000 */
[----:B------:R-:W2:Y:S02]  /*c260*/  @!P0 SYNCS.PHASECHK.TRANS64 P0, [R20+URZ+0x80], R0 ;  /* 0x00008000140085a7 */ /* 0x000ea400080010ff */
[----:B--2---:R-:W-:Y:S05]  /*c270*/  @!P0 BRA `(.L_x_123) ;  /* 0xfffffffc00f08947 */ /* 0x004fea000383ffff */
[----:B------:R-:W-:Y:S05]  /*c280*/  BRA `(.L_x_122) ;  /* 0xffffffc000d07947 */ /* 0x000fea000383ffff */
.L_x_135:
[----:B-1----:R1:W3:Y:S02]  /*c290*/  SYNCS.PHASECHK.TRANS64.TRYWAIT P0, [R21+URZ+0x80], R20 ;  /* 0x00008014150075a7 */ /* 0x0022e400080011ff */
[----:B---3--:R-:W-:Y:S05]  /*c2a0*/  @!P0 NANOSLEEP.SYNCS 0x989680 ;  /* 0x009896800000895d */ /* 0x008fea0003900000 */
[----:B------:R-:W3:Y:S02]  /*c2b0*/  @!P0 SYNCS.PHASECHK.TRANS64 P0, [R21+URZ+0x80], R20 ;  /* 0x00008014150085a7 */ /* 0x000ee400080010ff */
[----:B---3--:R-:W-:Y:S05]  /*c2c0*/  @!P0 BRA `(.L_x_135) ;  /* 0xfffffffc00f08947 */ /* 0x008fea000383ffff */
[----:B------:R-:W-:Y:S05]  /*c2d0*/  BRA `(.L_x_134) ;  /* 0xffffffd000b87947 */ /* 0x000fea000383ffff */
.L_x_147:
[----:B-1----:R1:W3:Y:S02]  /*c2e0*/  SYNCS.PHASECHK.TRANS64.TRYWAIT P0, [R2+URZ+0x80], R112 ;  /* 0x00008070020075a7 */ /* 0x0022e400080011ff */
[----:B---3--:R-:W-:Y:S05]  /*c2f0*/  @!P0 NANOSLEEP.SYNCS 0x989680 ;  /* 0x009896800000895d */ /* 0x008fea0003900000 */
[----:B------:R-:W3:Y:S02]  /*c300*/  @!P0 SYNCS.PHASECHK.TRANS64 P0, [R2+URZ+0x80], R112 ;  /* 0x00008070020085a7 */ /* 0x000ee400080010ff */
[----:B---3--:R-:W-:Y:S05]  /*c310*/  @!P0 BRA `(.L_x_147) ;  /* 0xfffffffc00f08947 */ /* 0x008fea000383ffff */
[----:B------:R-:W-:Y:S05]  /*c320*/  BRA `(.L_x_146) ;  /* 0xffffffe000947947 */ /* 0x000fea000383ffff */
        .weak           $__internal_0_$__cuda_sm10x_tcgen05_guardrail_trap_col_being_dealloced_not_returned_by_alloc
        .type           $__internal_0_$__cuda_sm10x_tcgen05_guardrail_trap_col_being_dealloced_not_returned_by_alloc,@function
        .size           $__internal_0_$__cuda_sm10x_tcgen05_guardrail_trap_col_being_dealloced_not_returned_by_alloc,($__internal_1_$__cuda_sm10x_tcgen05_guardrail_trap_phase_invalid_during_alloc - $__internal_0_$__cuda_sm10x_tcgen05_guardrail_trap_col_being_dealloced_not_returned_by_alloc)
$__internal_0_$__cuda_sm10x_tcgen05_guardrail_trap_col_being_dealloced_not_returned_by_alloc:
[----:B------:R-:W-:Y:S05]  /*c330*/  BPT.TRAP 0x1 ;  /* 0x000000040000795c */ /* 0x000fea0000300000 */
[----:B------:R-:W-:-:S04]  /*c340*/  HFMA2 R3, -RZ, RZ, 0, 0 ;  /* 0x00000000ff037431 */ /* 0x000fc800000001ff */
[----:B------:R-:W-:Y:S05]  /*c350*/  RET.REL.NODEC R2 `(_ZN7cutlass13device_kernelINS_4gemm6kernel13GemmUniversalIN4cute5tupleIJiiiiEEENS1_10collective13CollectiveMmaINS1_46MainloopSm100TmaUmmaWarpSpecializedBlockScaledILi8ELi2ELi2ENS5_IJNS4_1CILi8EEENSA_ILi1EEESC_EEEEENS5_IJNSA_ILi128EEENSA_ILi64EEENSA_ILi256EEEEEENS5_IJNS_12float_e2m1_tENS_13float_ue8m0_tEEEENS5_IJNS5_IJlSC_lEEENS4_6LayoutINS5_IJNS5_IJNS5_IJNSA_ILi32EEENSA_ILi4EEEEEEiEEESR_NS5_IJSC_iEEEEEENS5_IJNS5_IJNS5_IJNSA_ILi16EEESP_EEEiEEENS5_IJNS5_IJNSA_ILi0EEESC_EEENSA_ILi512EEEEEENS5_IJSX_iEEEEEEEEEEESL_S14_NS4_8TiledMMAINS4_8MMA_AtomIJNS4_17SM100_MMA_MXF4_SSISJ_SJ_fSK_Li128ELi64ELi32ELNS4_4UMMA5MajorE0ELS19_0ELNS18_7ScaleInE0ELS1A_0EEEEEENSN_INS5_IJSC_SC_SC_EEENS5_IJSX_SX_SX_EEEEENS5_IJNS4_10UnderscoreES1G_S1G_EEEEENS5_IJNS4_13SM90_TMA_LOADES1J_EEENS5_IJNS4_14ComposedLayoutINS4_7SwizzleILi3ELi4ELi3EEENS4_18smem_ptr_flag_bitsILi4EEENSN_INS5_IJSB_SH_EEENS5_IJSH_SC_EEEEEEENSN_INS5_IJNS5_IJNS5_IJSQ_SC_EEENS5_IJSO_NSA_ILi2EEEEEEEEESC_NS5_IJS1V_S1V_EEEEEENS5_IJNS5_IJNS5_IJSV_SZ_EEESY_EEESX_NS5_IJS1V_SZ_EEEEEEEEEEEvNS4_8identityENS5_IJNS4_23SM90_TMA_LOAD_MULTICASTES27_EEES25_vS26_EENS_8epilogue10collective18CollectiveEpilogueINS2A_23Sm100TmaWarpSpecializedILi3ELi2ELi16ELb1ELb0EEEJNS5_IJSG_SG_SH_EEENS5_IJNSN_ISG_SC_EENSN_INS5_IJSU_S1V_EEENS5_IJSC_SO_EEEEEEEENS_10bfloat16_tESM_S2L_SM_NS2A_6fusion15FusionCallbacksIS2E_NS2M_17LinearCombinationIS2L_fS2L_fLNS_15FloatRoundStyleE2EEES2F_S2K_JEEENS4_5SM1004TMEM4LOAD26SM100_TMEM_LOAD_32dp32b16xES1J_NS1L_INS1M_ILi1ELi4ELi3EEENS1O_ILi16EEENSN_INS5_IJSB_SU_EEENS5_IJSU_SC_EEEEEEENS4_39AutoVectorizingCopyWithAssumedAlignmentILi128EEENS4_14SM90_TMA_STOREES31_S33_S33_EEEvvEEEEvNT_6ParamsE) ;  /* 0xffffff3c02287950 */ /* 0x000fea0003c3ffff */
        .weak           $__internal_1_$__cuda_sm10x_tcgen05_guardrail_trap_phase_invalid_during_alloc
        .type           $__internal_1_$__cuda_sm10x_tcgen05_guardrail_trap_phase_invalid_during_alloc,@function
        .size           $__internal_1_$__cuda_sm10x_tcgen05_guardrail_trap_phase_invalid_during_alloc,($__internal_2_$__cuda_sm10x_tcgen05_guardrail_trap_unallocated_columns_being_dealloced - $__internal_1_$__cuda_sm10x_tcgen05_guardrail_trap_phase_invalid_during_alloc)
$__internal_1_$__cuda_sm10x_tcgen05_guardrail_trap_phase_invalid_during_alloc:
[----:B------:R-:W-:Y:S05]  /*c360*/  BPT.TRAP 0x1 ;  /* 0x000000040000795c */ /* 0x000fea0000300000 */
[----:B------:R-:W-:-:S04]  /*c370*/  MOV R5, 0x0 ;  /* 0x0000000000057802 */ /* 0x000fc80000000f00 */
[----:B------:R-:W-:Y:S05]  /*c380*/  RET.REL.NODEC R4 `(_ZN7cutlass13device_kernelINS_4gemm6kernel13GemmUniversalIN4cute5tupleIJiiiiEEENS1_10collective13CollectiveMmaINS1_46MainloopSm100TmaUmmaWarpSpecializedBlockScaledILi8ELi2ELi2ENS5_IJNS4_1CILi8EEENSA_ILi1EEESC_EEEEENS5_IJNSA_ILi128EEENSA_ILi64EEENSA_ILi256EEEEEENS5_IJNS_12float_e2m1_tENS_13float_ue8m0_tEEEENS5_IJNS5_IJlSC_lEEENS4_6LayoutINS5_IJNS5_IJNS5_IJNSA_ILi32EEENSA_ILi4EEEEEEiEEESR_NS5_IJSC_iEEEEEENS5_IJNS5_IJNS5_IJNSA_ILi16EEESP_EEEiEEENS5_IJNS5_IJNSA_ILi0EEESC_EEENSA_ILi512EEEEEENS5_IJSX_iEEEEEEEEEEESL_S14_NS4_8TiledMMAINS4_8MMA_AtomIJNS4_17SM100_MMA_MXF4_SSISJ_SJ_fSK_Li128ELi64ELi32ELNS4_4UMMA5MajorE0ELS19_0ELNS18_7ScaleInE0ELS1A_0EEEEEENSN_INS5_IJSC_SC_SC_EEENS5_IJSX_SX_SX_EEEEENS5_IJNS4_10UnderscoreES1G_S1G_EEEEENS5_IJNS4_13SM90_TMA_LOADES1J_EEENS5_IJNS4_14ComposedLayoutINS4_7SwizzleILi3ELi4ELi3EEENS4_18smem_ptr_flag_bitsILi4EEENSN_INS5_IJSB_SH_EEENS5_IJSH_SC_EEEEEEENSN_INS5_IJNS5_IJNS5_IJSQ_SC_EEENS5_IJSO_NSA_ILi2EEEEEEEEESC_NS5_IJS1V_S1V_EEEEEENS5_IJNS5_IJNS5_IJSV_SZ_EEESY_EEESX_NS5_IJS1V_SZ_EEEEEEEEEEEvNS4_8identityENS5_IJNS4_23SM90_TMA_LOAD_MULTICASTES27_EEES25_vS26_EENS_8epilogue10collective18CollectiveEpilogueINS2A_23Sm100TmaWarpSpecializedILi3ELi2ELi16ELb1ELb0EEEJNS5_IJSG_SG_SH_EEENS5_IJNSN_ISG_SC_EENSN_INS5_IJSU_S1V_EEENS5_IJSC_SO_EEEEEEEENS_10bfloat16_tESM_S2L_SM_NS2A_6fusion15FusionCallbacksIS2E_NS2M_17LinearCombinationIS2L_fS2L_fLNS_15FloatRoundStyleE2EEES2F_S2K_JEEENS4_5SM1004TMEM4LOAD26SM100_TMEM_LOAD_32dp32b16xES1J_NS1L_INS1M_ILi1ELi4ELi3EEENS1O_ILi16EEENSN_INS5_IJSB_SU_EEENS5_IJSU_SC_EEEEEEENS4_39AutoVectorizingCopyWithAssumedAlignmentILi128EEENS4_14SM90_TMA_STOREES31_S33_S33_EEEvvEEEEvNT_6ParamsE) ;  /* 0xffffff3c041c7950 */ /* 0x000fea0003c3ffff */
        .weak           $__internal_2_$__cuda_sm10x_tcgen05_guardrail_trap_unallocated_columns_being_dealloced
        .type           $__internal_2_$__cuda_sm10x_tcgen05_guardrail_trap_unallocated_columns_being_dealloced,@function
        .size           $__internal_2_$__cuda_sm10x_tcgen05_guardrail_trap_unallocated_columns_being_dealloced,(.L_x_208 - $__internal_2_$__cuda_sm10x_tcgen05_guardrail_trap_unallocated_columns_being_dealloced)
$__internal_2_$__cuda_sm10x_tcgen05_guardrail_trap_unallocated_columns_being_dealloced:
[----:B------:R-:W-:Y:S05]  /*c390*/  BPT.TRAP 0x1 ;  /* 0x000000040000795c */ /* 0x000fea0000300000 */
[----:B------:R-:W-:-:S04]  /*c3a0*/  HFMA2 R3, -RZ, RZ, 0, 0 ;  /* 0x00000000ff037431 */ /* 0x000fc800000001ff */
[----:B------:R-:W-:Y:S05]  /*c3b0*/  RET.REL.NODEC R2 `(_ZN7cutlass13device_kernelINS_4gemm6kernel13GemmUniversalIN4cute5tupleIJiiiiEEENS1_10collective13CollectiveMmaINS1_46MainloopSm100TmaUmmaWarpSpecializedBlockScaledILi8ELi2ELi2ENS5_IJNS4_1CILi8EEENSA_ILi1EEESC_EEEEENS5_IJNSA_ILi128EEENSA_ILi64EEENSA_ILi256EEEEEENS5_IJNS_12float_e2m1_tENS_13float_ue8m0_tEEEENS5_IJNS5_IJlSC_lEEENS4_6LayoutINS5_IJNS5_IJNS5_IJNSA_ILi32EEENSA_ILi4EEEEEEiEEESR_NS5_IJSC_iEEEEEENS5_IJNS5_IJNS5_IJNSA_ILi16EEESP_EEEiEEENS5_IJNS5_IJNSA_ILi0EEESC_EEENSA_ILi512EEEEEENS5_IJSX_iEEEEEEEEEEESL_S14_NS4_8TiledMMAINS4_8MMA_AtomIJNS4_17SM100_MMA_MXF4_SSISJ_SJ_fSK_Li128ELi64ELi32ELNS4_4UMMA5MajorE0ELS19_0ELNS18_7ScaleInE0ELS1A_0EEEEEENSN_INS5_IJSC_SC_SC_EEENS5_IJSX_SX_SX_EEEEENS5_IJNS4_10UnderscoreES1G_S1G_EEEEENS5_IJNS4_13SM90_TMA_LOADES1J_EEENS5_IJNS4_14ComposedLayoutINS4_7SwizzleILi3ELi4ELi3EEENS4_18smem_ptr_flag_bitsILi4EEENSN_INS5_IJSB_SH_EEENS5_IJSH_SC_EEEEEEENSN_INS5_IJNS5_IJNS5_IJSQ_SC_EEENS5_IJSO_NSA_ILi2EEEEEEEEESC_NS5_IJS1V_S1V_EEEEEENS5_IJNS5_IJNS5_IJSV_SZ_EEESY_EEESX_NS5_IJS1V_SZ_EEEEEEEEEEEvNS4_8identityENS5_IJNS4_23SM90_TMA_LOAD_MULTICASTES27_EEES25_vS26_EENS_8epilogue10collective18CollectiveEpilogueINS2A_23Sm100TmaWarpSpecializedILi3ELi2ELi16ELb1ELb0EEEJNS5_IJSG_SG_SH_EEENS5_IJNSN_ISG_SC_EENSN_INS5_IJSU_S1V_EEENS5_IJSC_SO_EEEEEEEENS_10bfloat16_tESM_S2L_SM_NS2A_6fusion15FusionCallbacksIS2E_NS2M_17LinearCombinationIS2L_fS2L_fLNS_15FloatRoundStyleE2EEES2F_S2K_JEEENS4_5SM1004TMEM4LOAD26SM100_TMEM_LOAD_32dp32b16xES1J_NS1L_INS1M_ILi1ELi4ELi3EEENS1O_ILi16EEENSN_INS5_IJSB_SU_EEENS5_IJSU_SC_EEEEEEENS4_39AutoVectorizingCopyWithAssumedAlignmentILi128EEENS4_14SM90_TMA_STOREES31_S33_S33_EEEvvEEEEvNT_6ParamsE) ;  /* 0xffffff3c02107950 */ /* 0x000fea0003c3ffff */
.L_x_207:
[----:B------:R-:W-:-:S00]  /*c3c0*/  BRA `(.L_x_207) ;  /* 0xfffffffc00fc7947 */ /* 0x000fc0000383ffff */
[----:B------:R-:W-:-:S00]  /*c3d0*/  NOP ;  /* 0x0000000000007918 */ /* 0x000fc00000000000 */
        /* <DEDUP_REMOVED lines=10> */
.L_x_208:


//--------------------- .nv.global.init           --------------------------
	.section	.nv.global.init,"aw",@progbits
.nv.global.init:
	.type		$str$29,@object
	.size		$str$29,($str$30 - $str$29)
$str$29:
        /*0000*/ 	.byte	0x28, 0x61, 0x64, 0x64, 0x72, 0x65, 0x73, 0x73, 0x20, 0x26, 0x20, 0x6d, 0x61, 0x73, 0x6b, 0x29
        /*0010*/ 	.byte	0x20, 0x3d, 0x3d, 0x20, 0x30, 0x00
	.type		$str$30,@object
	.size		$str$30,($str$26 - $str$30)
$str$30:
        /*0016*/ 	.byte	0x2f, 0x74, 0x6d, 0x70, 0x2f, 0x63, 0x75, 0x74, 0x6c, 0x61, 0x73, 0x73, 0x5f, 0x73, 0x77, 0x65
        /*0026*/ 	.byte	0x65, 0x70, 0x5f, 0x73, 0x72, 0x63, 0x2f, 0x69, 0x6e, 0x63, 0x6c, 0x75, 0x64, 0x65, 0x2f, 0x63
        /*0036*/ 	.byte	0x75, 0x74, 0x65, 0x2f, 0x70, 0x6f, 0x69, 0x6e, 0x74, 0x65, 0x72, 0x5f, 0x66, 0x6c, 0x61, 0x67
        /*0046*/ 	.byte	0x67, 0x65, 0x64, 0x2e, 0x68, 0x70, 0x70, 0x00
	.type		$str$26,@object
	.size		$str$26,($str$25 - $str$26)
$str$26:
        /*004e*/ 	.byte	0x2f, 0x74, 0x6d, 0x70, 0x2f, 0x63, 0x75, 0x74, 0x6c, 0x61, 0x73, 0x73, 0x5f, 0x73, 0x77, 0x65
        /*005e*/ 	.byte	0x65, 0x70, 0x5f, 0x73, 0x72, 0x63, 0x2f, 0x69, 0x6e, 0x63, 0x6c, 0x75, 0x64, 0x65, 0x2f, 0x63
        /*006e*/ 	.byte	0x75, 0x74, 0x65, 0x2f, 0x61, 0x74, 0x6f, 0x6d, 0x2f, 0x63, 0x6f, 0x70, 0x79, 0x5f, 0x74, 0x72
        /*007e*/ 	.byte	0x61, 0x69, 0x74, 0x73, 0x5f, 0x73, 0x6d, 0x31, 0x30, 0x30, 0x2e, 0x68, 0x70, 0x70, 0x00
	.type		$str$25,@object
	.size		$str$25,(__unnamed_1 - $str$25)
$str$25:
        /*008d*/ 	.byte	0x28, 0x28, 0x75, 0x69, 0x6e, 0x74, 0x33, 0x32, 0x5f, 0x74, 0x28, 0x74, 0x68, 0x72, 0x65, 0x61
        /*009d*/ 	.byte	0x64, 0x49, 0x64, 0x78, 0x2e, 0x78, 0x29, 0x20, 0x2f, 0x20, 0x33, 0x32, 0x29, 0x20, 0x25, 0x20
        /*00ad*/ 	.byte	0x34, 0x29, 0x20, 0x3d, 0x3d, 0x20, 0x28, 0x28, 0x28, 0x74, 0x6d, 0x65, 0x6d, 0x5f, 0x61, 0x64
        /*00bd*/ 	.byte	0x64, 0x72, 0x20, 0x3e, 0x3e, 0x20, 0x31, 0x36, 0x29, 0x20, 0x2f, 0x20, 0x33, 0x32, 0x29, 0x20
        /*00cd*/ 	.byte	0x25, 0x20, 0x34, 0x29, 0x00
	.type		__unnamed_1,@object
	.size		__unnamed_1,(__unnamed_2 - __unnamed_1)
__unnamed_1:
        /*00d2*/ 	.byte	0x61, 0x75, 0x74, 0x6f, 0x20, 0x63, 0x75, 0x74, 0x65, 0x3a, 0x3a, 0x61, 0x73, 0x5f, 0x70, 0x6f
        /* <DEDUP_REMOVED lines=24> */
        /*0262*/ 	.byte	0x43, 0x3c, 0x32, 0x30, 0x34, 0x38, 0x3e, 0x3e, 0x3e, 0x3e, 0x5d, 0x00
	.type		__unnamed_2,@object
	.size		__unnamed_2,(.L_2 - __unnamed_2)
__unnamed_2:
        /* <DEDUP_REMOVED lines=40> */
        /*04ee*/ 	.byte	0x3a, 0x3a, 0x43, 0x3c, 0x30, 0x3e, 0x3e, 0x3e, 0x3e, 0x5d, 0x00
.L_2:


//--------------------- .nv.shared._ZN7cutlass13device_kernelINS_4gemm6kernel13GemmUniversalIN4cute5tupleIJiiiiEEENS1_10collective13CollectiveMmaINS1_46MainloopSm100TmaUmmaWarpSpecializedBlockScaledILi8ELi2ELi2ENS5_IJNS4_1CILi8EEENSA_ILi1EEESC_EEEEENS5_IJNSA_ILi128EEENSA_ILi64EEENSA_ILi256EEEEEENS5_IJNS_12float_e2m1_tENS_13float_ue8m0_tEEEENS5_IJNS5_IJlSC_lEEENS4_6LayoutINS5_IJNS5_IJNS5_IJNSA_ILi32EEENSA_ILi4EEEEEEiEEESR_NS5_IJSC_iEEEEEENS5_IJNS5_IJNS5_IJNSA_ILi16EEESP_EEEiEEENS5_IJNS5_IJNSA_ILi0EEESC_EEENSA_ILi512EEEEEENS5_IJSX_iEEEEEEEEEEESL_S14_NS4_8TiledMMAINS4_8MMA_AtomIJNS4_17SM100_MMA_MXF4_SSISJ_SJ_fSK_Li128ELi64ELi32ELNS4_4UMMA5MajorE0ELS19_0ELNS18_7ScaleInE0ELS1A_0EEEEEENSN_INS5_IJSC_SC_SC_EEENS5_IJSX_SX_SX_EEEEENS5_IJNS4_10UnderscoreES1G_S1G_EEEEENS5_IJNS4_13SM90_TMA_LOADES1J_EEENS5_IJNS4_14ComposedLayoutINS4_7SwizzleILi3ELi4ELi3EEENS4_18smem_ptr_flag_bitsILi4EEENSN_INS5_IJSB_SH_EEENS5_IJSH_SC_EEEEEEENSN_INS5_IJNS5_IJNS5_IJSQ_SC_EEENS5_IJSO_NSA_ILi2EEEEEEEEESC_NS5_IJS1V_S1V_EEEEEENS5_IJNS5_IJNS5_IJSV_SZ_EEESY_EEESX_NS5_IJS1V_SZ_EEEEEEEEEEEvNS4_8identityENS5_IJNS4_23SM90_TMA_LOAD_MULTICASTES27_EEES25_vS26_EENS_8epilogue10collective18CollectiveEpilogueINS2A_23Sm100TmaWarpSpecializedILi3ELi2ELi16ELb1ELb0EEEJNS5_IJSG_SG_SH_EEENS5_IJNSN_ISG_SC_EENSN_INS5_IJSU_S1V_EEENS5_IJSC_SO_EEEEEEEENS_10bfloat16_tESM_S2L_SM_NS2A_6fusion15FusionCallbacksIS2E_NS2M_17LinearCombinationIS2L_fS2L_fLNS_15FloatRoundStyleE2EEES2F_S2K_JEEENS4_5SM1004TMEM4LOAD26SM100_TMEM_LOAD_32dp32b16xES1J_NS1L_INS1M_ILi1ELi4ELi3EEENS1O_ILi16EEENSN_INS5_IJSB_SU_EEENS5_IJSU_SC_EEEEEEENS4_39AutoVectorizingCopyWithAssumedAlignmentILi128EEENS4_14SM90_TMA_STOREES31_S33_S33_EEEvvEEEEvNT_6ParamsE --------------------------
	.section	.nv.shared._ZN7cutlass13device_kernelINS_4gemm6kernel13GemmUniversalIN4cute5tupleIJiiiiEEENS1_10collective13CollectiveMmaINS1_46MainloopSm100TmaUmmaWarpSpecializedBlockScaledILi8ELi2ELi2ENS5_IJNS4_1CILi8EEENSA_ILi1EEESC_EEEEENS5_IJNSA_ILi128EEENSA_ILi64EEENSA_ILi256EEEEEENS5_IJNS_12float_e2m1_tENS_13float_ue8m0_tEEEENS5_IJNS5_IJlSC_lEEENS4_6LayoutINS5_IJNS5_IJNS5_IJNSA_ILi32EEENSA_ILi4EEEEEEiEEESR_NS5_IJSC_iEEEEEENS5_IJNS5_IJNS5_IJNSA_ILi16EEESP_EEEiEEENS5_IJNS5_IJNSA_ILi0EEESC_EEENSA_ILi512EEEEEENS5_IJSX_iEEEEEEEEEEESL_S14_NS4_8TiledMMAINS4_8MMA_AtomIJNS4_17SM100_MMA_MXF4_SSISJ_SJ_fSK_Li128ELi64ELi32ELNS4_4UMMA5MajorE0ELS19_0ELNS18_7ScaleInE0ELS1A_0EEEEEENSN_INS5_IJSC_SC_SC_EEENS5_IJSX_SX_SX_EEEEENS5_IJNS4_10UnderscoreES1G_S1G_EEEEENS5_IJNS4_13SM90_TMA_LOADES1J_EEENS5_IJNS4_14ComposedLayoutINS4_7SwizzleILi3ELi4ELi3EEENS4_18smem_ptr_flag_bitsILi4EEENSN_INS5_IJSB_SH_EEENS5_IJSH_SC_EEEEEEENSN_INS5_IJNS5_IJNS5_IJSQ_SC_EEENS5_IJSO_NSA_ILi2EEEEEEEEESC_NS5_IJS1V_S1V_EEEEEENS5_IJNS5_IJNS5_IJSV_SZ_EEESY_EEESX_NS5_IJS1V_SZ_EEEEEEEEEEEvNS4_8identityENS5_IJNS4_23SM90_TMA_LOAD_MULTICASTES27_EEES25_vS26_EENS_8epilogue10collective18CollectiveEpilogueINS2A_23Sm100TmaWarpSpecializedILi3ELi2ELi16ELb1ELb0EEEJNS5_IJSG_SG_SH_EEENS5_IJNSN_ISG_SC_EENSN_INS5_IJSU_S1V_EEENS5_IJSC_SO_EEEEEEEENS_10bfloat16_tESM_S2L_SM_NS2A_6fusion15FusionCallbacksIS2E_NS2M_17LinearCombinationIS2L_fS2L_fLNS_15FloatRoundStyleE2EEES2F_S2K_JEEENS4_5SM1004TMEM4LOAD26SM100_TMEM_LOAD_32dp32b16xES1J_NS1L_INS1M_ILi1ELi4ELi3EEENS1O_ILi16EEENSN_INS5_IJSB_SU_EEENS5_IJSU_SC_EEEEEEENS4_39AutoVectorizingCopyWithAssumedAlignmentILi128EEENS4_14SM90_TMA_STOREES31_S33_S33_EEEvvEEEEvNT_6ParamsE,"aw",@nobits
	.sectionflags	@""
	.align	16
	.zero		1024


//--------------------- .nv.shared.reserved.0     --------------------------
	.section	.nv.shared.reserved.0,"aw",@nobits
	.weak		__nv_reservedSMEM_offset_0_alias
	.size		__nv_reservedSMEM_offset_0_alias, 0, 64
	.other		__nv_reservedSMEM_offset_0_alias,@"STO_CUDA_RESERVED_SHARED STV_DEFAULT"
__nv_reservedSMEM_offset_0_alias:
	.zero		0
.nv.shared.reserved.0:
	.zero		64
	.weak		__nv_reservedSMEM_tcgen05_partition
	.type		__nv_reservedSMEM_tcgen05_partition,@object
	.size		__nv_reservedSMEM_tcgen05_partition,(.L_0 - __nv_reservedSMEM_tcgen05_partition)
__nv_reservedSMEM_tcgen05_partition:
	.zero		32
.L_0:


//--------------------- .nv.global                --------------------------
	.section	.nv.global,"aw",@nobits
.nv.global:
	.type		_ZN40_INTERNAL_e7dec947_4_k_cu_b54a26c7_239164cute1_E,@object
	.size		_ZN40_INTERNAL_e7dec947_4_k_cu_b54a26c7_239164cute1_E,(_ZN40_INTERNAL_e7dec947_4_k_cu_b54a26c7_239164cuda3std3__45__cpo6cbeginE - _ZN40_INTERNAL_e7dec947_4_k_cu_b54a26c7_239164cute1_E)
_ZN40_INTERNAL_e7dec947_4_k_cu_b54a26c7_239164cute1_E:
	.zero		1
	.type		_ZN40_INTERNAL_e7dec947_4_k_cu_b54a26c7_239164cuda3std3__45__cpo6cbeginE,@object
	.size		_ZN40_INTERNAL_e7dec947_4_k_cu_b54a26c7_239164cuda3std3__45__cpo6cbeginE,(_ZN40_INTERNAL_e7dec947_4_k_cu_b54a26c7_239164cuda3std3__48in_placeE - _ZN40_INTERNAL_e7dec947_4_k_cu_b54a26c7_239164cuda3std3__45__cpo6cbeginE)
_ZN40_INTERNAL_e7dec947_4_k_cu_b54a26c7_239164cuda3std3__45__cpo6cbeginE:
	.zero		1
	.type		_ZN40_INTERNAL_e7dec947_4_k_cu_b54a26c7_239164cuda3std3__48in_placeE,@object
	.size		_ZN40_INTERNAL_e7dec947_4_k_cu_b54a26c7_239164cuda3std3__48in_placeE,(_ZN40_INTERNAL_e7dec947_4_k_cu_b54a26c7_239164cuda3std6ranges3__45__cpo9iter_moveE - _ZN40_INTERNAL_e7dec947_4_k_cu_b54a26c7_239164cuda3std3__48in_placeE)
_ZN40_INTERNAL_e7dec947_4_k_cu_b54a26c7_239164cuda3std3__48in_placeE:
	.zero		1
	.type		_ZN40_INTERNAL_e7dec947_4_k_cu_b54a26c7_239164cuda3std6ranges3__45__cpo9iter_moveE,@object
	.size		_ZN40_INTERNAL_e7dec947_4_k_cu_b54a26c7_239164cuda3std6ranges3__45__cpo9iter_moveE,(_ZN40_INTERNAL_e7dec947_4_k_cu_b54a26c7_239164cuda3std3__45__cpo5beginE - _ZN40_INTERNAL_e7dec947_4_k_cu_b54a26c7_239164cuda3std6ranges3__45__cpo9iter_moveE)
_ZN40_INTERNAL_e7dec947_4_k_cu_b54a26c7_239164cuda3std6ranges3__45__cpo9iter_moveE:
	.zero		1
	.type		_ZN40_INTERNAL_e7dec947_4_k_cu_b54a26c7_239164cuda3std3__45__cpo5beginE,@object
	.size		_ZN40_INTERNAL_e7dec947_4_k_cu_b54a26c7_239164cuda3std3__45__cpo5beginE,(_ZN40_INTERNAL_e7dec947_4_k_cu_b54a26c7_239164cuda3std3__442_GLOBAL__N__e7dec947_4_k_cu_b54a26c7_239166ignoreE - _ZN40_INTERNAL_e7dec947_4_k_cu_b54a26c7_239164cuda3std3__45__cpo5beginE)
_ZN40_INTERNAL_e7dec947_4_k_cu_b54a26c7_239164cuda3std3__45__cpo5beginE:
	.zero		1
	.type		_ZN40_INTERNAL_e7dec947_4_k_cu_b54a26c7_239164cuda3std3__442_GLOBAL__N__e7dec947_4_k_cu_b54a26c7_239166ignoreE,@object
	.size		_ZN40_INTERNAL_e7dec947_4_k_cu_b54a26c7_239164cuda3std3__442_GLOBAL__N__e7dec947_4_k_cu_b54a26c7_239166ignoreE,(_ZN40_INTERNAL_e7dec947_4_k_cu_b54a26c7_239164cute7productE - _ZN40_INTERNAL_e7dec947_4_k_cu_b54a26c7_239164cuda3std3__442_GLOBAL__N__e7dec947_4_k_cu_b54a26c7_239166ignoreE)
_ZN40_INTERNAL_e7dec947_4_k_cu_b54a26c7_239164cuda3std3__442_GLOBAL__N__e7dec947_4_k_cu_b54a26c7_239166ignoreE:
	.zero		1
	.type		_ZN40_INTERNAL_e7dec947_4_k_cu_b54a26c7_239164cute7productE,@object
	.size		_ZN40_INTERNAL_e7dec947_4_k_cu_b54a26c7_239164cute7productE,(_ZN40_INTERNAL_e7dec947_4_k_cu_b54a26c7_239164cuda3std3__45__cpo3endE - _ZN40_INTERNAL_e7dec947_4_k_cu_b54a26c7_239164cute7productE)
_ZN40_INTERNAL_e7dec947_4_k_cu_b54a26c7_239164cute7productE:
	.zero		1
	.type		_ZN40_INTERNAL_e7dec947_4_k_cu_b54a26c7_239164cuda3std3__45__cpo3endE,@object
	.size		_ZN40_INTERNAL_e7dec947_4_k_cu_b54a26c7_239164cuda3std3__45__cpo3endE,(_ZN40_INTERNAL_e7dec947_4_k_cu_b54a26c7_239164cuda3std3__419piecewise_constructE - _ZN40_INTERNAL_e7dec947_4_k_cu_b54a26c7_239164cuda3std3__45__cpo3endE)
_ZN40_INTERNAL_e7dec947_4_k_cu_b54a26c7_239164cuda3std3__45__cpo3endE:
	.zero		1
	.type		_ZN40_INTERNAL_e7dec947_4_k_cu_b54a26c7_239164cuda3std3__419piecewise_constructE,@object
	.size		_ZN40_INTERNAL_e7dec947_4_k_cu_b54a26c7_239164cuda3std3__419piecewise_constructE,(_ZN40_INTERNAL_e7dec947_4_k_cu_b54a26c7_239164cuda3std3__45__cpo4cendE - _ZN40_INTERNAL_e7dec947_4_k_cu_b54a26c7_239164cuda3std3__419piecewise_constructE)
_ZN40_INTERNAL_e7dec947_4_k_cu_b54a26c7_239164cuda3std3__419piecewise_constructE:
	.zero		1
	.type		_ZN40_INTERNAL_e7dec947_4_k_cu_b54a26c7_239164cuda3std3__45__cpo4cendE,@object
	.size		_ZN40_INTERNAL_e7dec947_4_k_cu_b54a26c7_239164cuda3std3__45__cpo4cendE,(_ZN40_INTERNAL_e7dec947_4_k_cu_b54a26c7_239164cuda3std6ranges3__45__cpo4swapE - _ZN40_INTERNAL_e7dec947_4_k_cu_b54a26c7_239164cuda3std3__45__cpo4cendE)
_ZN40_INTERNAL_e7dec947_4_k_cu_b54a26c7_239164cuda3std3__45__cpo4cendE:
	.zero		1
	.type		_ZN40_INTERNAL_e7dec947_4_k_cu_b54a26c7_239164cuda3std6ranges3__45__cpo4swapE,@object
	.size		_ZN40_INTERNAL_e7dec947_4_k_cu_b54a26c7_239164cuda3std6ranges3__45__cpo4swapE,(.L_10 - _ZN40_INTERNAL_e7dec947_4_k_cu_b54a26c7_239164cuda3std6ranges3__45__cpo4swapE)
_ZN40_INTERNAL_e7dec947_4_k_cu_b54a26c7_239164cuda3std6ranges3__45__cpo4swapE:
	.zero		1
.L_10:


//--------------------- .nv.constant0._ZN7cutlass13device_kernelINS_4gemm6kernel13GemmUniversalIN4cute5tupleIJiiiiEEENS1_10collective13CollectiveMmaINS1_46MainloopSm100TmaUmmaWarpSpecializedBlockScaledILi8ELi2ELi2ENS5_IJNS4_1CILi8EEENSA_ILi1EEESC_EEEEENS5_IJNSA_ILi128EEENSA_ILi64EEENSA_ILi256EEEEEENS5_IJNS_12float_e2m1_tENS_13float_ue8m0_tEEEENS5_IJNS5_IJlSC_lEEENS4_6LayoutINS5_IJNS5_IJNS5_IJNSA_ILi32EEENSA_ILi4EEEEEEiEEESR_NS5_IJSC_iEEEEEENS5_IJNS5_IJNS5_IJNSA_ILi16EEESP_EEEiEEENS5_IJNS5_IJNSA_ILi0EEESC_EEENSA_ILi512EEEEEENS5_IJSX_iEEEEEEEEEEESL_S14_NS4_8TiledMMAINS4_8MMA_AtomIJNS4_17SM100_MMA_MXF4_SSISJ_SJ_fSK_Li128ELi64ELi32ELNS4_4UMMA5MajorE0ELS19_0ELNS18_7ScaleInE0ELS1A_0EEEEEENSN_INS5_IJSC_SC_SC_EEENS5_IJSX_SX_SX_EEEEENS5_IJNS4_10UnderscoreES1G_S1G_EEEEENS5_IJNS4_13SM90_TMA_LOADES1J_EEENS5_IJNS4_14ComposedLayoutINS4_7SwizzleILi3ELi4ELi3EEENS4_18smem_ptr_flag_bitsILi4EEENSN_INS5_IJSB_SH_EEENS5_IJSH_SC_EEEEEEENSN_INS5_IJNS5_IJNS5_IJSQ_SC_EEENS5_IJSO_NSA_ILi2EEEEEEEEESC_NS5_IJS1V_S1V_EEEEEENS5_IJNS5_IJNS5_IJSV_SZ_EEESY_EEESX_NS5_IJS1V_SZ_EEEEEEEEEEEvNS4_8identityENS5_IJNS4_23SM90_TMA_LOAD_MULTICASTES27_EEES25_vS26_EENS_8epilogue10collective18CollectiveEpilogueINS2A_23Sm100TmaWarpSpecializedILi3ELi2ELi16ELb1ELb0EEEJNS5_IJSG_SG_SH_EEENS5_IJNSN_ISG_SC_EENSN_INS5_IJSU_S1V_EEENS5_IJSC_SO_EEEEEEEENS_10bfloat16_tESM_S2L_SM_NS2A_6fusion15FusionCallbacksIS2E_NS2M_17LinearCombinationIS2L_fS2L_fLNS_15FloatRoundStyleE2EEES2F_S2K_JEEENS4_5SM1004TMEM4LOAD26SM100_TMEM_LOAD_32dp32b16xES1J_NS1L_INS1M_ILi1ELi4ELi3EEENS1O_ILi16EEENSN_INS5_IJSB_SU_EEENS5_IJSU_SC_EEEEEEENS4_39AutoVectorizingCopyWithAssumedAlignmentILi128EEENS4_14SM90_TMA_STOREES31_S33_S33_EEEvvEEEEvNT_6ParamsE --------------------------
	.section	.nv.constant0._ZN7cutlass13device_kernelINS_4gemm6kernel13GemmUniversalIN4cute5tupleIJiiiiEEENS1_10collective13CollectiveMmaINS1_46MainloopSm100TmaUmmaWarpSpecializedBlockScaledILi8ELi2ELi2ENS5_IJNS4_1CILi8EEENSA_ILi1EEESC_EEEEENS5_IJNSA_ILi128EEENSA_ILi64EEENSA_ILi256EEEEEENS5_IJNS_12float_e2m1_tENS_13float_ue8m0_tEEEENS5_IJNS5_IJlSC_lEEENS4_6LayoutINS5_IJNS5_IJNS5_IJNSA_ILi32EEENSA_ILi4EEEEEEiEEESR_NS5_IJSC_iEEEEEENS5_IJNS5_IJNS5_IJNSA_ILi16EEESP_EEEiEEENS5_IJNS5_IJNSA_ILi0EEESC_EEENSA_ILi512EEEEEENS5_IJSX_iEEEEEEEEEEESL_S14_NS4_8TiledMMAINS4_8MMA_AtomIJNS4_17SM100_MMA_MXF4_SSISJ_SJ_fSK_Li128ELi64ELi32ELNS4_4UMMA5MajorE0ELS19_0ELNS18_7ScaleInE0ELS1A_0EEEEEENSN_INS5_IJSC_SC_SC_EEENS5_IJSX_SX_SX_EEEEENS5_IJNS4_10UnderscoreES1G_S1G_EEEEENS5_IJNS4_13SM90_TMA_LOADES1J_EEENS5_IJNS4_14ComposedLayoutINS4_7SwizzleILi3ELi4ELi3EEENS4_18smem_ptr_flag_bitsILi4EEENSN_INS5_IJSB_SH_EEENS5_IJSH_SC_EEEEEEENSN_INS5_IJNS5_IJNS5_IJSQ_SC_EEENS5_IJSO_NSA_ILi2EEEEEEEEESC_NS5_IJS1V_S1V_EEEEEENS5_IJNS5_IJNS5_IJSV_SZ_EEESY_EEESX_NS5_IJS1V_SZ_EEEEEEEEEEEvNS4_8identityENS5_IJNS4_23SM90_TMA_LOAD_MULTICASTES27_EEES25_vS26_EENS_8epilogue10collective18CollectiveEpilogueINS2A_23Sm100TmaWarpSpecializedILi3ELi2ELi16ELb1ELb0EEEJNS5_IJSG_SG_SH_EEENS5_IJNSN_ISG_SC_EENSN_INS5_IJSU_S1V_EEENS5_IJSC_SO_EEEEEEEENS_10bfloat16_tESM_S2L_SM_NS2A_6fusion15FusionCallbacksIS2E_NS2M_17LinearCombinationIS2L_fS2L_fLNS_15FloatRoundStyleE2EEES2F_S2K_JEEENS4_5SM1004TMEM4LOAD26SM100_TMEM_LOAD_32dp32b16xES1J_NS1L_INS1M_ILi1ELi4ELi3EEENS1O_ILi16EEENSN_INS5_IJSB_SU_EEENS5_IJSU_SC_EEEEEEENS4_39AutoVectorizingCopyWithAssumedAlignmentILi128EEENS4_14SM90_TMA_STOREES31_S33_S33_EEEvvEEEEvNT_6ParamsE,"a",@progbits
	.sectionflags	@""
	.align	4
.nv.constant0._ZN7cutlass13device_kernelINS_4gemm6kernel13GemmUniversalIN4cute5tupleIJiiiiEEENS1_10collective13CollectiveMmaINS1_46MainloopSm100TmaUmmaWarpSpecializedBlockScaledILi8ELi2ELi2ENS5_IJNS4_1CILi8EEENSA_ILi1EEESC_EEEEENS5_IJNSA_ILi128EEENSA_ILi64EEENSA_ILi256EEEEEENS5_IJNS_12float_e2m1_tENS_13float_ue8m0_tEEEENS5_IJNS5_IJlSC_lEEENS4_6LayoutINS5_IJNS5_IJNS5_IJNSA_ILi32EEENSA_ILi4EEEEEEiEEESR_NS5_IJSC_iEEEEEENS5_IJNS5_IJNS5_IJNSA_ILi16EEESP_EEEiEEENS5_IJNS5_IJNSA_ILi0EEESC_EEENSA_ILi512EEEEEENS5_IJSX_iEEEEEEEEEEESL_S14_NS4_8TiledMMAINS4_8MMA_AtomIJNS4_17SM100_MMA_MXF4_SSISJ_SJ_fSK_Li128ELi64ELi32ELNS4_4UMMA5MajorE0ELS19_0ELNS18_7ScaleInE0ELS1A_0EEEEEENSN_INS5_IJSC_SC_SC_EEENS5_IJSX_SX_SX_EEEEENS5_IJNS4_10UnderscoreES1G_S1G_EEEEENS5_IJNS4_13SM90_TMA_LOADES1J_EEENS5_IJNS4_14ComposedLayoutINS4_7SwizzleILi3ELi4ELi3EEENS4_18smem_ptr_flag_bitsILi4EEENSN_INS5_IJSB_SH_EEENS5_IJSH_SC_EEEEEEENSN_INS5_IJNS5_IJNS5_IJSQ_SC_EEENS5_IJSO_NSA_ILi2EEEEEEEEESC_NS5_IJS1V_S1V_EEEEEENS5_IJNS5_IJNS5_IJSV_SZ_EEESY_EEESX_NS5_IJS1V_SZ_EEEEEEEEEEEvNS4_8identityENS5_IJNS4_23SM90_TMA_LOAD_MULTICASTES27_EEES25_vS26_EENS_8epilogue10collective18CollectiveEpilogueINS2A_23Sm100TmaWarpSpecializedILi3ELi2ELi16ELb1ELb0EEEJNS5_IJSG_SG_SH_EEENS5_IJNSN_ISG_SC_EENSN_INS5_IJSU_S1V_EEENS5_IJSC_SO_EEEEEEEENS_10bfloat16_tESM_S2L_SM_NS2A_6fusion15FusionCallbacksIS2E_NS2M_17LinearCombinationIS2L_fS2L_fLNS_15FloatRoundStyleE2EEES2F_S2K_JEEENS4_5SM1004TMEM4LOAD26SM100_TMEM_LOAD_32dp32b16xES1J_NS1L_INS1M_ILi1ELi4ELi3EEENS1O_ILi16EEENSN_INS5_IJSB_SU_EEENS5_IJSU_SC_EEEEEEENS4_39AutoVectorizingCopyWithAssumedAlignmentILi128EEENS4_14SM90_TMA_STOREES31_S33_S33_EEEvvEEEEvNT_6ParamsE:
	.zero		3968


//--------------------- SYMBOLS --------------------------

	.type		.nv.reservedSmem.offset0,@object
	.size		.nv.reservedSmem.offset0,0x4
	.type		.nv.reservedSmem.cap,@object
	.size		.nv.reservedSmem.cap,0x4
	.type		__assertfail,@function
